//
// Generated by NVIDIA NVVM Compiler
//
// Compiler Build ID: CL-36424714
// Cuda compilation tools, release 13.0, V13.0.88
// Based on NVVM 20.0.0
//

.version 9.0
.target sm_100
.address_size 64

	// .globl	_ZN3cub18CUB_300001_SM_10006detail11EmptyKernelIvEEvv
// _ZZN3cub18CUB_300001_SM_10006detail6reduce28DeviceReduceSingleTileKernelINS2_10policy_hubIfjN4cuda3std3__44plusIfEEE10Policy1000EN6thrust24THRUST_300001_SM_1000_NS6detail15normal_iteratorINSD_10device_ptrIfEEEEPfjS9_ffNSD_6squareIfEEEEvT0_T1_T2_T3_T4_T6_E12temp_storage has been demoted
// _ZZN3cub18CUB_300001_SM_10006detail6reduce18DeviceReduceKernelINS2_10policy_hubIfjN4cuda3std3__44plusIfEEE10Policy1000EN6thrust24THRUST_300001_SM_1000_NS6detail15normal_iteratorINSD_10device_ptrIfEEEEjS9_fNSD_6squareIfEEEEvT0_PT3_T1_NS0_13GridEvenShareISO_EET2_T4_E12temp_storage has been demoted
// _ZZN3cub18CUB_300001_SM_10006detail6reduce28DeviceReduceSingleTileKernelINS2_10policy_hubIfjN4cuda3std3__44plusIfEEE10Policy1000EPfSC_iS9_ffNS7_10__identityEEEvT0_T1_T2_T3_T4_T6_E12temp_storage has been demoted
// _ZZN3cub18CUB_300001_SM_10006detail6reduce28DeviceReduceSingleTileKernelINS2_10policy_hubIfyN4cuda3std3__44plusIfEEE10Policy1000EN6thrust24THRUST_300001_SM_1000_NS6detail15normal_iteratorINSD_10device_ptrIfEEEEPfyS9_ffNSD_6squareIfEEEEvT0_T1_T2_T3_T4_T6_E12temp_storage has been demoted
// _ZZN3cub18CUB_300001_SM_10006detail6reduce18DeviceReduceKernelINS2_10policy_hubIfyN4cuda3std3__44plusIfEEE10Policy1000EN6thrust24THRUST_300001_SM_1000_NS6detail15normal_iteratorINSD_10device_ptrIfEEEEyS9_fNSD_6squareIfEEEEvT0_PT3_T1_NS0_13GridEvenShareISO_EET2_T4_E12temp_storage has been demoted
// _ZZN3cub18CUB_300001_SM_10006detail6reduce28DeviceReduceSingleTileKernelINS2_10policy_hubIfyN4cuda3std3__44plusIfEEE10Policy1000EPfSC_iS9_ffNS7_10__identityEEEvT0_T1_T2_T3_T4_T6_E12temp_storage has been demoted
.global .align 1 .b8 _ZN30_INTERNAL_0cc06e26_4_k_cu_main4cuda3std3__45__cpo5beginE[1];
.global .align 1 .b8 _ZN30_INTERNAL_0cc06e26_4_k_cu_main4cuda3std3__45__cpo3endE[1];
.global .align 1 .b8 _ZN30_INTERNAL_0cc06e26_4_k_cu_main4cuda3std3__45__cpo6cbeginE[1];
.global .align 1 .b8 _ZN30_INTERNAL_0cc06e26_4_k_cu_main4cuda3std3__45__cpo4cendE[1];
.global .align 1 .b8 _ZN30_INTERNAL_0cc06e26_4_k_cu_main4cuda3std3__45__cpo6rbeginE[1];
.global .align 1 .b8 _ZN30_INTERNAL_0cc06e26_4_k_cu_main4cuda3std3__45__cpo4rendE[1];
.global .align 1 .b8 _ZN30_INTERNAL_0cc06e26_4_k_cu_main4cuda3std3__45__cpo7crbeginE[1];
.global .align 1 .b8 _ZN30_INTERNAL_0cc06e26_4_k_cu_main4cuda3std3__45__cpo5crendE[1];
.global .align 1 .b8 _ZN30_INTERNAL_0cc06e26_4_k_cu_main4cuda3std3__432_GLOBAL__N__0cc06e26_4_k_cu_main6ignoreE[1];
.global .align 1 .b8 _ZN30_INTERNAL_0cc06e26_4_k_cu_main4cuda3std3__419piecewise_constructE[1];
.global .align 1 .b8 _ZN30_INTERNAL_0cc06e26_4_k_cu_main4cuda3std3__48in_placeE[1];
.global .align 1 .b8 _ZN30_INTERNAL_0cc06e26_4_k_cu_main4cuda3std3__420unreachable_sentinelE[1];
.global .align 1 .b8 _ZN30_INTERNAL_0cc06e26_4_k_cu_main4cuda3std3__47nulloptE[1];
.global .align 1 .b8 _ZN30_INTERNAL_0cc06e26_4_k_cu_main4cuda3std3__48unexpectE[1];
.global .align 1 .b8 _ZN30_INTERNAL_0cc06e26_4_k_cu_main4cuda3std6ranges3__45__cpo4swapE[1];
.global .align 1 .b8 _ZN30_INTERNAL_0cc06e26_4_k_cu_main4cuda3std6ranges3__45__cpo9iter_moveE[1];
.global .align 1 .b8 _ZN30_INTERNAL_0cc06e26_4_k_cu_main4cuda3std6ranges3__45__cpo5beginE[1];
.global .align 1 .b8 _ZN30_INTERNAL_0cc06e26_4_k_cu_main4cuda3std6ranges3__45__cpo3endE[1];
.global .align 1 .b8 _ZN30_INTERNAL_0cc06e26_4_k_cu_main4cuda3std6ranges3__45__cpo6cbeginE[1];
.global .align 1 .b8 _ZN30_INTERNAL_0cc06e26_4_k_cu_main4cuda3std6ranges3__45__cpo4cendE[1];
.global .align 1 .b8 _ZN30_INTERNAL_0cc06e26_4_k_cu_main4cuda3std6ranges3__45__cpo7advanceE[1];
.global .align 1 .b8 _ZN30_INTERNAL_0cc06e26_4_k_cu_main4cuda3std6ranges3__45__cpo9iter_swapE[1];
.global .align 1 .b8 _ZN30_INTERNAL_0cc06e26_4_k_cu_main4cuda3std6ranges3__45__cpo4nextE[1];
.global .align 1 .b8 _ZN30_INTERNAL_0cc06e26_4_k_cu_main4cuda3std6ranges3__45__cpo4prevE[1];
.global .align 1 .b8 _ZN30_INTERNAL_0cc06e26_4_k_cu_main4cuda3std6ranges3__45__cpo4dataE[1];
.global .align 1 .b8 _ZN30_INTERNAL_0cc06e26_4_k_cu_main4cuda3std6ranges3__45__cpo5cdataE[1];
.global .align 1 .b8 _ZN30_INTERNAL_0cc06e26_4_k_cu_main4cuda3std6ranges3__45__cpo4sizeE[1];
.global .align 1 .b8 _ZN30_INTERNAL_0cc06e26_4_k_cu_main4cuda3std6ranges3__45__cpo5ssizeE[1];
.global .align 1 .b8 _ZN30_INTERNAL_0cc06e26_4_k_cu_main4cuda3std6ranges3__45__cpo8distanceE[1];
.global .align 1 .b8 _ZN30_INTERNAL_0cc06e26_4_k_cu_main6thrust24THRUST_300001_SM_1000_NS8cuda_cub3parE[1];
.global .align 1 .b8 _ZN30_INTERNAL_0cc06e26_4_k_cu_main6thrust24THRUST_300001_SM_1000_NS8cuda_cub10par_nosyncE[1];
.global .align 1 .b8 _ZN30_INTERNAL_0cc06e26_4_k_cu_main6thrust24THRUST_300001_SM_1000_NS6system6detail10sequential3seqE[1];
.global .align 1 .b8 _ZN30_INTERNAL_0cc06e26_4_k_cu_main6thrust24THRUST_300001_SM_1000_NS12placeholders2_1E[1];
.global .align 1 .b8 _ZN30_INTERNAL_0cc06e26_4_k_cu_main6thrust24THRUST_300001_SM_1000_NS12placeholders2_2E[1];
.global .align 1 .b8 _ZN30_INTERNAL_0cc06e26_4_k_cu_main6thrust24THRUST_300001_SM_1000_NS12placeholders2_3E[1];
.global .align 1 .b8 _ZN30_INTERNAL_0cc06e26_4_k_cu_main6thrust24THRUST_300001_SM_1000_NS12placeholders2_4E[1];
.global .align 1 .b8 _ZN30_INTERNAL_0cc06e26_4_k_cu_main6thrust24THRUST_300001_SM_1000_NS12placeholders2_5E[1];
.global .align 1 .b8 _ZN30_INTERNAL_0cc06e26_4_k_cu_main6thrust24THRUST_300001_SM_1000_NS12placeholders2_6E[1];
.global .align 1 .b8 _ZN30_INTERNAL_0cc06e26_4_k_cu_main6thrust24THRUST_300001_SM_1000_NS12placeholders2_7E[1];
.global .align 1 .b8 _ZN30_INTERNAL_0cc06e26_4_k_cu_main6thrust24THRUST_300001_SM_1000_NS12placeholders2_8E[1];
.global .align 1 .b8 _ZN30_INTERNAL_0cc06e26_4_k_cu_main6thrust24THRUST_300001_SM_1000_NS12placeholders2_9E[1];
.global .align 1 .b8 _ZN30_INTERNAL_0cc06e26_4_k_cu_main6thrust24THRUST_300001_SM_1000_NS12placeholders3_10E[1];
.global .align 1 .b8 _ZN30_INTERNAL_0cc06e26_4_k_cu_main6thrust24THRUST_300001_SM_1000_NS3seqE[1];

.visible .entry _ZN3cub18CUB_300001_SM_10006detail11EmptyKernelIvEEvv()
{


	ret;

}
	// .globl	_ZN3cub18CUB_300001_SM_10006detail9transform16transform_kernelINS2_10policy_hubILb0EN4cuda3std3__45tupleIJN6thrust24THRUST_300001_SM_1000_NS6detail15normal_iteratorINSA_10device_ptrIfEEEENSA_17constant_iteratorIfNSA_11use_defaultESH_EEEEEE10policy1000EiNS7_7dividesIfEESF_JPfSI_EEEvT0_iT1_T2_DpNS2_10kernel_argIT3_EE
.visible .entry _ZN3cub18CUB_300001_SM_10006detail9transform16transform_kernelINS2_10policy_hubILb0EN4cuda3std3__45tupleIJN6thrust24THRUST_300001_SM_1000_NS6detail15normal_iteratorINSA_10device_ptrIfEEEENSA_17constant_iteratorIfNSA_11use_defaultESH_EEEEEE10policy1000EiNS7_7dividesIfEESF_JPfSI_EEEvT0_iT1_T2_DpNS2_10kernel_argIT3_EE(
	.param .u32 _ZN3cub18CUB_300001_SM_10006detail9transform16transform_kernelINS2_10policy_hubILb0EN4cuda3std3__45tupleIJN6thrust24THRUST_300001_SM_1000_NS6detail15normal_iteratorINSA_10device_ptrIfEEEENSA_17constant_iteratorIfNSA_11use_defaultESH_EEEEEE10policy1000EiNS7_7dividesIfEESF_JPfSI_EEEvT0_iT1_T2_DpNS2_10kernel_argIT3_EE_param_0,
	.param .u32 _ZN3cub18CUB_300001_SM_10006detail9transform16transform_kernelINS2_10policy_hubILb0EN4cuda3std3__45tupleIJN6thrust24THRUST_300001_SM_1000_NS6detail15normal_iteratorINSA_10device_ptrIfEEEENSA_17constant_iteratorIfNSA_11use_defaultESH_EEEEEE10policy1000EiNS7_7dividesIfEESF_JPfSI_EEEvT0_iT1_T2_DpNS2_10kernel_argIT3_EE_param_1,
	.param .align 1 .b8 _ZN3cub18CUB_300001_SM_10006detail9transform16transform_kernelINS2_10policy_hubILb0EN4cuda3std3__45tupleIJN6thrust24THRUST_300001_SM_1000_NS6detail15normal_iteratorINSA_10device_ptrIfEEEENSA_17constant_iteratorIfNSA_11use_defaultESH_EEEEEE10policy1000EiNS7_7dividesIfEESF_JPfSI_EEEvT0_iT1_T2_DpNS2_10kernel_argIT3_EE_param_2[1],
	.param .align 8 .b8 _ZN3cub18CUB_300001_SM_10006detail9transform16transform_kernelINS2_10policy_hubILb0EN4cuda3std3__45tupleIJN6thrust24THRUST_300001_SM_1000_NS6detail15normal_iteratorINSA_10device_ptrIfEEEENSA_17constant_iteratorIfNSA_11use_defaultESH_EEEEEE10policy1000EiNS7_7dividesIfEESF_JPfSI_EEEvT0_iT1_T2_DpNS2_10kernel_argIT3_EE_param_3[8],
	.param .align 8 .b8 _ZN3cub18CUB_300001_SM_10006detail9transform16transform_kernelINS2_10policy_hubILb0EN4cuda3std3__45tupleIJN6thrust24THRUST_300001_SM_1000_NS6detail15normal_iteratorINSA_10device_ptrIfEEEENSA_17constant_iteratorIfNSA_11use_defaultESH_EEEEEE10policy1000EiNS7_7dividesIfEESF_JPfSI_EEEvT0_iT1_T2_DpNS2_10kernel_argIT3_EE_param_4[16],
	.param .align 8 .b8 _ZN3cub18CUB_300001_SM_10006detail9transform16transform_kernelINS2_10policy_hubILb0EN4cuda3std3__45tupleIJN6thrust24THRUST_300001_SM_1000_NS6detail15normal_iteratorINSA_10device_ptrIfEEEENSA_17constant_iteratorIfNSA_11use_defaultESH_EEEEEE10policy1000EiNS7_7dividesIfEESF_JPfSI_EEEvT0_iT1_T2_DpNS2_10kernel_argIT3_EE_param_5[16]
)
.maxntid 128
{
	.reg .pred 	%p<37>;
	.reg .b32 	%r<77>;
	.reg .b32 	%f<62>;
	.reg .b64 	%rd<64>;

	ld.param.u32 	%r43, [_ZN3cub18CUB_300001_SM_10006detail9transform16transform_kernelINS2_10policy_hubILb0EN4cuda3std3__45tupleIJN6thrust24THRUST_300001_SM_1000_NS6detail15normal_iteratorINSA_10device_ptrIfEEEENSA_17constant_iteratorIfNSA_11use_defaultESH_EEEEEE10policy1000EiNS7_7dividesIfEESF_JPfSI_EEEvT0_iT1_T2_DpNS2_10kernel_argIT3_EE_param_0];
	ld.param.u64 	%rd14, [_ZN3cub18CUB_300001_SM_10006detail9transform16transform_kernelINS2_10policy_hubILb0EN4cuda3std3__45tupleIJN6thrust24THRUST_300001_SM_1000_NS6detail15normal_iteratorINSA_10device_ptrIfEEEENSA_17constant_iteratorIfNSA_11use_defaultESH_EEEEEE10policy1000EiNS7_7dividesIfEESF_JPfSI_EEEvT0_iT1_T2_DpNS2_10kernel_argIT3_EE_param_4];
	ld.param.u64 	%rd15, [_ZN3cub18CUB_300001_SM_10006detail9transform16transform_kernelINS2_10policy_hubILb0EN4cuda3std3__45tupleIJN6thrust24THRUST_300001_SM_1000_NS6detail15normal_iteratorINSA_10device_ptrIfEEEENSA_17constant_iteratorIfNSA_11use_defaultESH_EEEEEE10policy1000EiNS7_7dividesIfEESF_JPfSI_EEEvT0_iT1_T2_DpNS2_10kernel_argIT3_EE_param_3];
	ld.param.u32 	%r42, [_ZN3cub18CUB_300001_SM_10006detail9transform16transform_kernelINS2_10policy_hubILb0EN4cuda3std3__45tupleIJN6thrust24THRUST_300001_SM_1000_NS6detail15normal_iteratorINSA_10device_ptrIfEEEENSA_17constant_iteratorIfNSA_11use_defaultESH_EEEEEE10policy1000EiNS7_7dividesIfEESF_JPfSI_EEEvT0_iT1_T2_DpNS2_10kernel_argIT3_EE_param_1];
	cvta.to.global.u64 	%rd1, %rd15;
	ld.param.f32 	%f1, [_ZN3cub18CUB_300001_SM_10006detail9transform16transform_kernelINS2_10policy_hubILb0EN4cuda3std3__45tupleIJN6thrust24THRUST_300001_SM_1000_NS6detail15normal_iteratorINSA_10device_ptrIfEEEENSA_17constant_iteratorIfNSA_11use_defaultESH_EEEEEE10policy1000EiNS7_7dividesIfEESF_JPfSI_EEEvT0_iT1_T2_DpNS2_10kernel_argIT3_EE_param_5+8];
	cvta.to.global.u64 	%rd2, %rd14;
	shl.b32 	%r1, %r42, 7;
	mov.u32 	%r44, %ctaid.x;
	mul.lo.s32 	%r2, %r1, %r44;
	sub.s32 	%r3, %r43, %r2;
	min.s32 	%r4, %r1, %r3;
	shl.b32 	%r5, %r4, 2;
	mov.u32 	%r6, %tid.x;
	shl.b32 	%r67, %r6, 7;
	setp.ge.s32 	%p1, %r67, %r5;
	@%p1 bra 	$L__BB1_3;
	mul.wide.u32 	%rd16, %r6, 128;
	add.s64 	%rd17, %rd2, %rd16;
	mul.wide.s32 	%rd18, %r2, 4;
	add.s64 	%rd62, %rd17, %rd18;
$L__BB1_2:
	.pragma "nounroll";
	// begin inline asm
	prefetch.global.L2 [%rd62];
	// end inline asm
	add.s32 	%r67, %r67, 16384;
	add.s64 	%rd62, %rd62, 16384;
	setp.lt.s32 	%p2, %r67, %r5;
	@%p2 bra 	$L__BB1_2;
$L__BB1_3:
	mul.wide.s32 	%rd20, %r2, 4;
	add.s64 	%rd6, %rd2, %rd20;
	add.s64 	%rd7, %rd1, %rd20;
	setp.gt.s32 	%p3, %r1, %r3;
	@%p3 bra 	$L__BB1_16;
	setp.lt.s32 	%p4, %r42, 1;
	@%p4 bra 	$L__BB1_57;
	and.b32  	%r10, %r42, 7;
	setp.lt.u32 	%p5, %r42, 8;
	mov.b32 	%r74, 0;
	@%p5 bra 	$L__BB1_8;
	and.b32  	%r74, %r42, 2147483640;
	neg.s32 	%r69, %r74;
	mul.wide.u32 	%rd21, %r6, 4;
	add.s64 	%rd63, %rd20, %rd21;
	add.s32 	%r68, %r6, 128;
$L__BB1_7:
	.pragma "nounroll";
	mul.wide.s32 	%rd22, %r68, 4;
	add.s64 	%rd23, %rd20, %rd22;
	add.s64 	%rd24, %rd2, %rd63;
	ld.global.f32 	%f2, [%rd24];
	div.rn.f32 	%f3, %f2, %f1;
	add.s64 	%rd25, %rd1, %rd63;
	st.global.f32 	[%rd25], %f3;
	add.s64 	%rd26, %rd2, %rd23;
	ld.global.f32 	%f4, [%rd26];
	div.rn.f32 	%f5, %f4, %f1;
	add.s64 	%rd27, %rd1, %rd23;
	st.global.f32 	[%rd27], %f5;
	ld.global.f32 	%f6, [%rd26+512];
	div.rn.f32 	%f7, %f6, %f1;
	st.global.f32 	[%rd27+512], %f7;
	ld.global.f32 	%f8, [%rd26+1024];
	div.rn.f32 	%f9, %f8, %f1;
	st.global.f32 	[%rd27+1024], %f9;
	ld.global.f32 	%f10, [%rd26+1536];
	div.rn.f32 	%f11, %f10, %f1;
	st.global.f32 	[%rd27+1536], %f11;
	ld.global.f32 	%f12, [%rd26+2048];
	div.rn.f32 	%f13, %f12, %f1;
	st.global.f32 	[%rd27+2048], %f13;
	ld.global.f32 	%f14, [%rd26+2560];
	div.rn.f32 	%f15, %f14, %f1;
	st.global.f32 	[%rd27+2560], %f15;
	ld.global.f32 	%f16, [%rd26+3072];
	div.rn.f32 	%f17, %f16, %f1;
	st.global.f32 	[%rd27+3072], %f17;
	add.s32 	%r69, %r69, 8;
	add.s64 	%rd63, %rd63, 4096;
	add.s32 	%r68, %r68, 1024;
	setp.eq.s32 	%p6, %r69, 0;
	@%p6 bra 	$L__BB1_8;
	bra.uni 	$L__BB1_7;
$L__BB1_8:
	setp.eq.s32 	%p7, %r10, 0;
	@%p7 bra 	$L__BB1_57;
	and.b32  	%r37, %r42, 3;
	setp.lt.u32 	%p8, %r10, 4;
	@%p8 bra 	$L__BB1_11;
	shl.b32 	%r46, %r74, 7;
	add.s32 	%r47, %r46, %r6;
	mul.wide.s32 	%rd28, %r47, 4;
	add.s64 	%rd29, %rd6, %rd28;
	ld.global.f32 	%f18, [%rd29];
	div.rn.f32 	%f19, %f18, %f1;
	add.s64 	%rd30, %rd7, %rd28;
	st.global.f32 	[%rd30], %f19;
	ld.global.f32 	%f20, [%rd29+512];
	div.rn.f32 	%f21, %f20, %f1;
	st.global.f32 	[%rd30+512], %f21;
	ld.global.f32 	%f22, [%rd29+1024];
	div.rn.f32 	%f23, %f22, %f1;
	st.global.f32 	[%rd30+1024], %f23;
	ld.global.f32 	%f24, [%rd29+1536];
	div.rn.f32 	%f25, %f24, %f1;
	st.global.f32 	[%rd30+1536], %f25;
	add.s32 	%r74, %r74, 4;
$L__BB1_11:
	setp.eq.s32 	%p9, %r37, 0;
	@%p9 bra 	$L__BB1_57;
	setp.eq.s32 	%p10, %r37, 1;
	@%p10 bra 	$L__BB1_14;
	shl.b32 	%r48, %r74, 7;
	add.s32 	%r49, %r48, %r6;
	mul.wide.s32 	%rd31, %r49, 4;
	add.s64 	%rd32, %rd6, %rd31;
	ld.global.f32 	%f26, [%rd32];
	div.rn.f32 	%f27, %f26, %f1;
	add.s64 	%rd33, %rd7, %rd31;
	st.global.f32 	[%rd33], %f27;
	ld.global.f32 	%f28, [%rd32+512];
	div.rn.f32 	%f29, %f28, %f1;
	st.global.f32 	[%rd33+512], %f29;
	add.s32 	%r74, %r74, 2;
$L__BB1_14:
	and.b32  	%r50, %r42, 1;
	setp.eq.b32 	%p11, %r50, 1;
	not.pred 	%p12, %p11;
	@%p12 bra 	$L__BB1_57;
	shl.b32 	%r51, %r74, 7;
	add.s32 	%r52, %r51, %r6;
	mul.wide.s32 	%rd34, %r52, 4;
	add.s64 	%rd35, %rd6, %rd34;
	ld.global.f32 	%f30, [%rd35];
	div.rn.f32 	%f31, %f30, %f1;
	add.s64 	%rd36, %rd7, %rd34;
	st.global.f32 	[%rd36], %f31;
	bra.uni 	$L__BB1_57;
$L__BB1_16:
	setp.lt.s32 	%p13, %r42, 1;
	@%p13 bra 	$L__BB1_57;
	and.b32  	%r14, %r42, 7;
	setp.lt.u32 	%p14, %r42, 8;
	mov.b32 	%r71, 0;
	@%p14 bra 	$L__BB1_36;
	and.b32  	%r71, %r42, 2147483640;
	mov.b32 	%r70, 0;
$L__BB1_19:
	.pragma "nounroll";
	shl.b32 	%r55, %r70, 7;
	add.s32 	%r21, %r55, %r6;
	setp.ge.s32 	%p15, %r21, %r4;
	@%p15 bra 	$L__BB1_21;
	mul.wide.u32 	%rd37, %r21, 4;
	add.s64 	%rd38, %rd6, %rd37;
	ld.global.f32 	%f32, [%rd38];
	div.rn.f32 	%f33, %f32, %f1;
	add.s64 	%rd39, %rd7, %rd37;
	st.global.f32 	[%rd39], %f33;
$L__BB1_21:
	add.s32 	%r56, %r21, 128;
	setp.ge.s32 	%p16, %r56, %r4;
	mul.wide.s32 	%rd40, %r56, 4;
	add.s64 	%rd12, %rd6, %rd40;
	add.s64 	%rd13, %rd7, %rd40;
	@%p16 bra 	$L__BB1_23;
	ld.global.f32 	%f34, [%rd12];
	div.rn.f32 	%f35, %f34, %f1;
	st.global.f32 	[%rd13], %f35;
$L__BB1_23:
	add.s32 	%r57, %r21, 256;
	setp.ge.s32 	%p17, %r57, %r4;
	@%p17 bra 	$L__BB1_25;
	ld.global.f32 	%f36, [%rd12+512];
	div.rn.f32 	%f37, %f36, %f1;
	st.global.f32 	[%rd13+512], %f37;
$L__BB1_25:
	add.s32 	%r58, %r21, 384;
	setp.ge.s32 	%p18, %r58, %r4;
	@%p18 bra 	$L__BB1_27;
	ld.global.f32 	%f38, [%rd12+1024];
	div.rn.f32 	%f39, %f38, %f1;
	st.global.f32 	[%rd13+1024], %f39;
$L__BB1_27:
	add.s32 	%r59, %r21, 512;
	setp.ge.s32 	%p19, %r59, %r4;
	@%p19 bra 	$L__BB1_29;
	ld.global.f32 	%f40, [%rd12+1536];
	div.rn.f32 	%f41, %f40, %f1;
	st.global.f32 	[%rd13+1536], %f41;
$L__BB1_29:
	add.s32 	%r60, %r21, 640;
	setp.ge.s32 	%p20, %r60, %r4;
	@%p20 bra 	$L__BB1_31;
	ld.global.f32 	%f42, [%rd12+2048];
	div.rn.f32 	%f43, %f42, %f1;
	st.global.f32 	[%rd13+2048], %f43;
$L__BB1_31:
	add.s32 	%r61, %r21, 768;
	setp.ge.s32 	%p21, %r61, %r4;
	@%p21 bra 	$L__BB1_33;
	ld.global.f32 	%f44, [%rd12+2560];
	div.rn.f32 	%f45, %f44, %f1;
	st.global.f32 	[%rd13+2560], %f45;
$L__BB1_33:
	add.s32 	%r62, %r21, 896;
	setp.ge.s32 	%p22, %r62, %r4;
	@%p22 bra 	$L__BB1_35;
	ld.global.f32 	%f46, [%rd12+3072];
	div.rn.f32 	%f47, %f46, %f1;
	st.global.f32 	[%rd13+3072], %f47;
$L__BB1_35:
	add.s32 	%r70, %r70, 8;
	setp.ne.s32 	%p23, %r70, %r71;
	@%p23 bra 	$L__BB1_19;
$L__BB1_36:
	setp.eq.s32 	%p24, %r14, 0;
	@%p24 bra 	$L__BB1_57;
	and.b32  	%r24, %r42, 3;
	setp.lt.u32 	%p25, %r14, 4;
	@%p25 bra 	$L__BB1_47;
	shl.b32 	%r63, %r71, 7;
	add.s32 	%r25, %r63, %r6;
	setp.ge.s32 	%p26, %r25, %r4;
	@%p26 bra 	$L__BB1_40;
	mul.wide.s32 	%rd41, %r25, 4;
	add.s64 	%rd42, %rd6, %rd41;
	ld.global.f32 	%f48, [%rd42];
	div.rn.f32 	%f49, %f48, %f1;
	add.s64 	%rd43, %rd7, %rd41;
	st.global.f32 	[%rd43], %f49;
$L__BB1_40:
	add.s32 	%r26, %r25, 128;
	setp.ge.s32 	%p27, %r26, %r4;
	@%p27 bra 	$L__BB1_42;
	mul.wide.s32 	%rd44, %r26, 4;
	add.s64 	%rd45, %rd6, %rd44;
	ld.global.f32 	%f50, [%rd45];
	div.rn.f32 	%f51, %f50, %f1;
	add.s64 	%rd46, %rd7, %rd44;
	st.global.f32 	[%rd46], %f51;
$L__BB1_42:
	add.s32 	%r27, %r25, 256;
	setp.ge.s32 	%p28, %r27, %r4;
	@%p28 bra 	$L__BB1_44;
	mul.wide.s32 	%rd47, %r27, 4;
	add.s64 	%rd48, %rd6, %rd47;
	ld.global.f32 	%f52, [%rd48];
	div.rn.f32 	%f53, %f52, %f1;
	add.s64 	%rd49, %rd7, %rd47;
	st.global.f32 	[%rd49], %f53;
$L__BB1_44:
	add.s32 	%r28, %r25, 384;
	setp.ge.s32 	%p29, %r28, %r4;
	@%p29 bra 	$L__BB1_46;
	mul.wide.s32 	%rd50, %r28, 4;
	add.s64 	%rd51, %rd6, %rd50;
	ld.global.f32 	%f54, [%rd51];
	div.rn.f32 	%f55, %f54, %f1;
	add.s64 	%rd52, %rd7, %rd50;
	st.global.f32 	[%rd52], %f55;
$L__BB1_46:
	add.s32 	%r71, %r71, 4;
$L__BB1_47:
	setp.eq.s32 	%p30, %r24, 0;
	@%p30 bra 	$L__BB1_57;
	setp.eq.s32 	%p31, %r24, 1;
	@%p31 bra 	$L__BB1_54;
	shl.b32 	%r64, %r71, 7;
	add.s32 	%r31, %r64, %r6;
	setp.ge.s32 	%p32, %r31, %r4;
	@%p32 bra 	$L__BB1_51;
	mul.wide.s32 	%rd53, %r31, 4;
	add.s64 	%rd54, %rd6, %rd53;
	ld.global.f32 	%f56, [%rd54];
	div.rn.f32 	%f57, %f56, %f1;
	add.s64 	%rd55, %rd7, %rd53;
	st.global.f32 	[%rd55], %f57;
$L__BB1_51:
	add.s32 	%r32, %r31, 128;
	setp.ge.s32 	%p33, %r32, %r4;
	@%p33 bra 	$L__BB1_53;
	mul.wide.s32 	%rd56, %r32, 4;
	add.s64 	%rd57, %rd6, %rd56;
	ld.global.f32 	%f58, [%rd57];
	div.rn.f32 	%f59, %f58, %f1;
	add.s64 	%rd58, %rd7, %rd56;
	st.global.f32 	[%rd58], %f59;
$L__BB1_53:
	add.s32 	%r71, %r71, 2;
$L__BB1_54:
	and.b32  	%r65, %r42, 1;
	setp.eq.b32 	%p34, %r65, 1;
	not.pred 	%p35, %p34;
	@%p35 bra 	$L__BB1_57;
	shl.b32 	%r66, %r71, 7;
	add.s32 	%r35, %r66, %r6;
	setp.ge.s32 	%p36, %r35, %r4;
	@%p36 bra 	$L__BB1_57;
	mul.wide.s32 	%rd59, %r35, 4;
	add.s64 	%rd60, %rd6, %rd59;
	ld.global.f32 	%f60, [%rd60];
	div.rn.f32 	%f61, %f60, %f1;
	add.s64 	%rd61, %rd7, %rd59;
	st.global.f32 	[%rd61], %f61;
$L__BB1_57:
	ret;

}
	// .globl	_ZN3cub18CUB_300001_SM_10006detail9transform16transform_kernelINS2_10policy_hubILb0EN4cuda3std3__45tupleIJN6thrust24THRUST_300001_SM_1000_NS6detail15normal_iteratorINSA_10device_ptrIfEEEENSA_17constant_iteratorIfNSA_11use_defaultESH_EEEEEE10policy1000ElNS7_7dividesIfEESF_JPfSI_EEEvT0_iT1_T2_DpNS2_10kernel_argIT3_EE
.visible .entry _ZN3cub18CUB_300001_SM_10006detail9transform16transform_kernelINS2_10policy_hubILb0EN4cuda3std3__45tupleIJN6thrust24THRUST_300001_SM_1000_NS6detail15normal_iteratorINSA_10device_ptrIfEEEENSA_17constant_iteratorIfNSA_11use_defaultESH_EEEEEE10policy1000ElNS7_7dividesIfEESF_JPfSI_EEEvT0_iT1_T2_DpNS2_10kernel_argIT3_EE(
	.param .u64 _ZN3cub18CUB_300001_SM_10006detail9transform16transform_kernelINS2_10policy_hubILb0EN4cuda3std3__45tupleIJN6thrust24THRUST_300001_SM_1000_NS6detail15normal_iteratorINSA_10device_ptrIfEEEENSA_17constant_iteratorIfNSA_11use_defaultESH_EEEEEE10policy1000ElNS7_7dividesIfEESF_JPfSI_EEEvT0_iT1_T2_DpNS2_10kernel_argIT3_EE_param_0,
	.param .u32 _ZN3cub18CUB_300001_SM_10006detail9transform16transform_kernelINS2_10policy_hubILb0EN4cuda3std3__45tupleIJN6thrust24THRUST_300001_SM_1000_NS6detail15normal_iteratorINSA_10device_ptrIfEEEENSA_17constant_iteratorIfNSA_11use_defaultESH_EEEEEE10policy1000ElNS7_7dividesIfEESF_JPfSI_EEEvT0_iT1_T2_DpNS2_10kernel_argIT3_EE_param_1,
	.param .align 1 .b8 _ZN3cub18CUB_300001_SM_10006detail9transform16transform_kernelINS2_10policy_hubILb0EN4cuda3std3__45tupleIJN6thrust24THRUST_300001_SM_1000_NS6detail15normal_iteratorINSA_10device_ptrIfEEEENSA_17constant_iteratorIfNSA_11use_defaultESH_EEEEEE10policy1000ElNS7_7dividesIfEESF_JPfSI_EEEvT0_iT1_T2_DpNS2_10kernel_argIT3_EE_param_2[1],
	.param .align 8 .b8 _ZN3cub18CUB_300001_SM_10006detail9transform16transform_kernelINS2_10policy_hubILb0EN4cuda3std3__45tupleIJN6thrust24THRUST_300001_SM_1000_NS6detail15normal_iteratorINSA_10device_ptrIfEEEENSA_17constant_iteratorIfNSA_11use_defaultESH_EEEEEE10policy1000ElNS7_7dividesIfEESF_JPfSI_EEEvT0_iT1_T2_DpNS2_10kernel_argIT3_EE_param_3[8],
	.param .align 8 .b8 _ZN3cub18CUB_300001_SM_10006detail9transform16transform_kernelINS2_10policy_hubILb0EN4cuda3std3__45tupleIJN6thrust24THRUST_300001_SM_1000_NS6detail15normal_iteratorINSA_10device_ptrIfEEEENSA_17constant_iteratorIfNSA_11use_defaultESH_EEEEEE10policy1000ElNS7_7dividesIfEESF_JPfSI_EEEvT0_iT1_T2_DpNS2_10kernel_argIT3_EE_param_4[16],
	.param .align 8 .b8 _ZN3cub18CUB_300001_SM_10006detail9transform16transform_kernelINS2_10policy_hubILb0EN4cuda3std3__45tupleIJN6thrust24THRUST_300001_SM_1000_NS6detail15normal_iteratorINSA_10device_ptrIfEEEENSA_17constant_iteratorIfNSA_11use_defaultESH_EEEEEE10policy1000ElNS7_7dividesIfEESF_JPfSI_EEEvT0_iT1_T2_DpNS2_10kernel_argIT3_EE_param_5[16]
)
.maxntid 128
{
	.reg .pred 	%p<37>;
	.reg .b32 	%r<74>;
	.reg .b32 	%f<62>;
	.reg .b64 	%rd<70>;

	ld.param.u64 	%rd15, [_ZN3cub18CUB_300001_SM_10006detail9transform16transform_kernelINS2_10policy_hubILb0EN4cuda3std3__45tupleIJN6thrust24THRUST_300001_SM_1000_NS6detail15normal_iteratorINSA_10device_ptrIfEEEENSA_17constant_iteratorIfNSA_11use_defaultESH_EEEEEE10policy1000ElNS7_7dividesIfEESF_JPfSI_EEEvT0_iT1_T2_DpNS2_10kernel_argIT3_EE_param_0];
	ld.param.u64 	%rd16, [_ZN3cub18CUB_300001_SM_10006detail9transform16transform_kernelINS2_10policy_hubILb0EN4cuda3std3__45tupleIJN6thrust24THRUST_300001_SM_1000_NS6detail15normal_iteratorINSA_10device_ptrIfEEEENSA_17constant_iteratorIfNSA_11use_defaultESH_EEEEEE10policy1000ElNS7_7dividesIfEESF_JPfSI_EEEvT0_iT1_T2_DpNS2_10kernel_argIT3_EE_param_4];
	ld.param.u64 	%rd17, [_ZN3cub18CUB_300001_SM_10006detail9transform16transform_kernelINS2_10policy_hubILb0EN4cuda3std3__45tupleIJN6thrust24THRUST_300001_SM_1000_NS6detail15normal_iteratorINSA_10device_ptrIfEEEENSA_17constant_iteratorIfNSA_11use_defaultESH_EEEEEE10policy1000ElNS7_7dividesIfEESF_JPfSI_EEEvT0_iT1_T2_DpNS2_10kernel_argIT3_EE_param_3];
	ld.param.u32 	%r40, [_ZN3cub18CUB_300001_SM_10006detail9transform16transform_kernelINS2_10policy_hubILb0EN4cuda3std3__45tupleIJN6thrust24THRUST_300001_SM_1000_NS6detail15normal_iteratorINSA_10device_ptrIfEEEENSA_17constant_iteratorIfNSA_11use_defaultESH_EEEEEE10policy1000ElNS7_7dividesIfEESF_JPfSI_EEEvT0_iT1_T2_DpNS2_10kernel_argIT3_EE_param_1];
	cvta.to.global.u64 	%rd1, %rd17;
	ld.param.f32 	%f1, [_ZN3cub18CUB_300001_SM_10006detail9transform16transform_kernelINS2_10policy_hubILb0EN4cuda3std3__45tupleIJN6thrust24THRUST_300001_SM_1000_NS6detail15normal_iteratorINSA_10device_ptrIfEEEENSA_17constant_iteratorIfNSA_11use_defaultESH_EEEEEE10policy1000ElNS7_7dividesIfEESF_JPfSI_EEEvT0_iT1_T2_DpNS2_10kernel_argIT3_EE_param_5+8];
	cvta.to.global.u64 	%rd2, %rd16;
	shl.b32 	%r1, %r40, 7;
	mov.u32 	%r41, %ctaid.x;
	cvt.u64.u32 	%rd18, %r41;
	cvt.s64.s32 	%rd19, %r1;
	mul.lo.s64 	%rd3, %rd19, %rd18;
	sub.s64 	%rd20, %rd15, %rd3;
	min.s64 	%rd21, %rd20, %rd19;
	cvt.u32.u64 	%r2, %rd21;
	shl.b32 	%r3, %r2, 2;
	mov.u32 	%r4, %tid.x;
	shl.b32 	%r64, %r4, 7;
	setp.ge.s32 	%p1, %r64, %r3;
	@%p1 bra 	$L__BB2_3;
	shl.b64 	%rd22, %rd3, 2;
	add.s64 	%rd23, %rd2, %rd22;
	mul.wide.u32 	%rd24, %r4, 128;
	add.s64 	%rd68, %rd23, %rd24;
$L__BB2_2:
	.pragma "nounroll";
	// begin inline asm
	prefetch.global.L2 [%rd68];
	// end inline asm
	add.s32 	%r64, %r64, 16384;
	add.s64 	%rd68, %rd68, 16384;
	setp.lt.s32 	%p2, %r64, %r3;
	@%p2 bra 	$L__BB2_2;
$L__BB2_3:
	shl.b64 	%rd26, %rd3, 2;
	add.s64 	%rd7, %rd2, %rd26;
	add.s64 	%rd8, %rd1, %rd26;
	setp.eq.s32 	%p3, %r1, %r2;
	@%p3 bra 	$L__BB2_45;
	setp.lt.s32 	%p4, %r40, 1;
	@%p4 bra 	$L__BB2_57;
	and.b32  	%r8, %r40, 7;
	setp.lt.u32 	%p5, %r40, 8;
	mov.b32 	%r71, 0;
	@%p5 bra 	$L__BB2_24;
	and.b32  	%r71, %r40, 2147483640;
	mov.b32 	%r67, 0;
$L__BB2_7:
	.pragma "nounroll";
	shl.b32 	%r44, %r67, 7;
	add.s32 	%r19, %r44, %r4;
	setp.ge.s32 	%p6, %r19, %r2;
	@%p6 bra 	$L__BB2_9;
	mul.wide.u32 	%rd27, %r19, 4;
	add.s64 	%rd28, %rd7, %rd27;
	ld.global.f32 	%f2, [%rd28];
	div.rn.f32 	%f3, %f2, %f1;
	add.s64 	%rd29, %rd8, %rd27;
	st.global.f32 	[%rd29], %f3;
$L__BB2_9:
	add.s32 	%r45, %r19, 128;
	setp.ge.s32 	%p7, %r45, %r2;
	mul.wide.s32 	%rd30, %r45, 4;
	add.s64 	%rd13, %rd7, %rd30;
	add.s64 	%rd14, %rd8, %rd30;
	@%p7 bra 	$L__BB2_11;
	ld.global.f32 	%f4, [%rd13];
	div.rn.f32 	%f5, %f4, %f1;
	st.global.f32 	[%rd14], %f5;
$L__BB2_11:
	add.s32 	%r46, %r19, 256;
	setp.ge.s32 	%p8, %r46, %r2;
	@%p8 bra 	$L__BB2_13;
	ld.global.f32 	%f6, [%rd13+512];
	div.rn.f32 	%f7, %f6, %f1;
	st.global.f32 	[%rd14+512], %f7;
$L__BB2_13:
	add.s32 	%r47, %r19, 384;
	setp.ge.s32 	%p9, %r47, %r2;
	@%p9 bra 	$L__BB2_15;
	ld.global.f32 	%f8, [%rd13+1024];
	div.rn.f32 	%f9, %f8, %f1;
	st.global.f32 	[%rd14+1024], %f9;
$L__BB2_15:
	add.s32 	%r48, %r19, 512;
	setp.ge.s32 	%p10, %r48, %r2;
	@%p10 bra 	$L__BB2_17;
	ld.global.f32 	%f10, [%rd13+1536];
	div.rn.f32 	%f11, %f10, %f1;
	st.global.f32 	[%rd14+1536], %f11;
$L__BB2_17:
	add.s32 	%r49, %r19, 640;
	setp.ge.s32 	%p11, %r49, %r2;
	@%p11 bra 	$L__BB2_19;
	ld.global.f32 	%f12, [%rd13+2048];
	div.rn.f32 	%f13, %f12, %f1;
	st.global.f32 	[%rd14+2048], %f13;
$L__BB2_19:
	add.s32 	%r50, %r19, 768;
	setp.ge.s32 	%p12, %r50, %r2;
	@%p12 bra 	$L__BB2_21;
	ld.global.f32 	%f14, [%rd13+2560];
	div.rn.f32 	%f15, %f14, %f1;
	st.global.f32 	[%rd14+2560], %f15;
$L__BB2_21:
	add.s32 	%r51, %r19, 896;
	setp.ge.s32 	%p13, %r51, %r2;
	@%p13 bra 	$L__BB2_23;
	ld.global.f32 	%f16, [%rd13+3072];
	div.rn.f32 	%f17, %f16, %f1;
	st.global.f32 	[%rd14+3072], %f17;
$L__BB2_23:
	add.s32 	%r67, %r67, 8;
	setp.eq.s32 	%p14, %r67, %r71;
	@%p14 bra 	$L__BB2_24;
	bra.uni 	$L__BB2_7;
$L__BB2_24:
	setp.eq.s32 	%p15, %r8, 0;
	@%p15 bra 	$L__BB2_57;
	and.b32  	%r28, %r40, 3;
	setp.lt.u32 	%p16, %r8, 4;
	@%p16 bra 	$L__BB2_35;
	shl.b32 	%r52, %r71, 7;
	add.s32 	%r29, %r52, %r4;
	setp.ge.s32 	%p17, %r29, %r2;
	@%p17 bra 	$L__BB2_28;
	mul.wide.s32 	%rd31, %r29, 4;
	add.s64 	%rd32, %rd7, %rd31;
	ld.global.f32 	%f18, [%rd32];
	div.rn.f32 	%f19, %f18, %f1;
	add.s64 	%rd33, %rd8, %rd31;
	st.global.f32 	[%rd33], %f19;
$L__BB2_28:
	add.s32 	%r30, %r29, 128;
	setp.ge.s32 	%p18, %r30, %r2;
	@%p18 bra 	$L__BB2_30;
	mul.wide.s32 	%rd34, %r30, 4;
	add.s64 	%rd35, %rd7, %rd34;
	ld.global.f32 	%f20, [%rd35];
	div.rn.f32 	%f21, %f20, %f1;
	add.s64 	%rd36, %rd8, %rd34;
	st.global.f32 	[%rd36], %f21;
$L__BB2_30:
	add.s32 	%r31, %r29, 256;
	setp.ge.s32 	%p19, %r31, %r2;
	@%p19 bra 	$L__BB2_32;
	mul.wide.s32 	%rd37, %r31, 4;
	add.s64 	%rd38, %rd7, %rd37;
	ld.global.f32 	%f22, [%rd38];
	div.rn.f32 	%f23, %f22, %f1;
	add.s64 	%rd39, %rd8, %rd37;
	st.global.f32 	[%rd39], %f23;
$L__BB2_32:
	add.s32 	%r32, %r29, 384;
	setp.ge.s32 	%p20, %r32, %r2;
	@%p20 bra 	$L__BB2_34;
	mul.wide.s32 	%rd40, %r32, 4;
	add.s64 	%rd41, %rd7, %rd40;
	ld.global.f32 	%f24, [%rd41];
	div.rn.f32 	%f25, %f24, %f1;
	add.s64 	%rd42, %rd8, %rd40;
	st.global.f32 	[%rd42], %f25;
$L__BB2_34:
	add.s32 	%r71, %r71, 4;
$L__BB2_35:
	setp.eq.s32 	%p21, %r28, 0;
	@%p21 bra 	$L__BB2_57;
	setp.eq.s32 	%p22, %r28, 1;
	@%p22 bra 	$L__BB2_42;
	shl.b32 	%r53, %r71, 7;
	add.s32 	%r35, %r53, %r4;
	setp.ge.s32 	%p23, %r35, %r2;
	@%p23 bra 	$L__BB2_39;
	mul.wide.s32 	%rd43, %r35, 4;
	add.s64 	%rd44, %rd7, %rd43;
	ld.global.f32 	%f26, [%rd44];
	div.rn.f32 	%f27, %f26, %f1;
	add.s64 	%rd45, %rd8, %rd43;
	st.global.f32 	[%rd45], %f27;
$L__BB2_39:
	add.s32 	%r36, %r35, 128;
	setp.ge.s32 	%p24, %r36, %r2;
	@%p24 bra 	$L__BB2_41;
	mul.wide.s32 	%rd46, %r36, 4;
	add.s64 	%rd47, %rd7, %rd46;
	ld.global.f32 	%f28, [%rd47];
	div.rn.f32 	%f29, %f28, %f1;
	add.s64 	%rd48, %rd8, %rd46;
	st.global.f32 	[%rd48], %f29;
$L__BB2_41:
	add.s32 	%r71, %r71, 2;
$L__BB2_42:
	and.b32  	%r54, %r40, 1;
	setp.eq.b32 	%p25, %r54, 1;
	not.pred 	%p26, %p25;
	@%p26 bra 	$L__BB2_57;
	shl.b32 	%r55, %r71, 7;
	add.s32 	%r39, %r55, %r4;
	setp.ge.s32 	%p27, %r39, %r2;
	@%p27 bra 	$L__BB2_57;
	mul.wide.s32 	%rd49, %r39, 4;
	add.s64 	%rd50, %rd7, %rd49;
	ld.global.f32 	%f30, [%rd50];
	div.rn.f32 	%f31, %f30, %f1;
	add.s64 	%rd51, %rd8, %rd49;
	st.global.f32 	[%rd51], %f31;
	bra.uni 	$L__BB2_57;
$L__BB2_45:
	setp.lt.s32 	%p28, %r40, 1;
	@%p28 bra 	$L__BB2_57;
	and.b32  	%r10, %r40, 7;
	setp.lt.u32 	%p29, %r40, 8;
	mov.b32 	%r69, 0;
	@%p29 bra 	$L__BB2_49;
	and.b32  	%r69, %r40, 2147483640;
	neg.s32 	%r66, %r69;
	mul.wide.u32 	%rd52, %r4, 4;
	add.s64 	%rd69, %rd26, %rd52;
	add.s32 	%r65, %r4, 128;
$L__BB2_48:
	.pragma "nounroll";
	mul.wide.s32 	%rd53, %r65, 4;
	add.s64 	%rd54, %rd26, %rd53;
	add.s64 	%rd55, %rd2, %rd69;
	ld.global.f32 	%f32, [%rd55];
	div.rn.f32 	%f33, %f32, %f1;
	add.s64 	%rd56, %rd1, %rd69;
	st.global.f32 	[%rd56], %f33;
	add.s64 	%rd57, %rd2, %rd54;
	ld.global.f32 	%f34, [%rd57];
	div.rn.f32 	%f35, %f34, %f1;
	add.s64 	%rd58, %rd1, %rd54;
	st.global.f32 	[%rd58], %f35;
	ld.global.f32 	%f36, [%rd57+512];
	div.rn.f32 	%f37, %f36, %f1;
	st.global.f32 	[%rd58+512], %f37;
	ld.global.f32 	%f38, [%rd57+1024];
	div.rn.f32 	%f39, %f38, %f1;
	st.global.f32 	[%rd58+1024], %f39;
	ld.global.f32 	%f40, [%rd57+1536];
	div.rn.f32 	%f41, %f40, %f1;
	st.global.f32 	[%rd58+1536], %f41;
	ld.global.f32 	%f42, [%rd57+2048];
	div.rn.f32 	%f43, %f42, %f1;
	st.global.f32 	[%rd58+2048], %f43;
	ld.global.f32 	%f44, [%rd57+2560];
	div.rn.f32 	%f45, %f44, %f1;
	st.global.f32 	[%rd58+2560], %f45;
	ld.global.f32 	%f46, [%rd57+3072];
	div.rn.f32 	%f47, %f46, %f1;
	st.global.f32 	[%rd58+3072], %f47;
	add.s32 	%r66, %r66, 8;
	add.s64 	%rd69, %rd69, 4096;
	add.s32 	%r65, %r65, 1024;
	setp.eq.s32 	%p30, %r66, 0;
	@%p30 bra 	$L__BB2_49;
	bra.uni 	$L__BB2_48;
$L__BB2_49:
	setp.eq.s32 	%p31, %r10, 0;
	@%p31 bra 	$L__BB2_57;
	and.b32  	%r22, %r40, 3;
	setp.lt.u32 	%p32, %r10, 4;
	@%p32 bra 	$L__BB2_52;
	shl.b32 	%r57, %r69, 7;
	add.s32 	%r58, %r57, %r4;
	mul.wide.s32 	%rd59, %r58, 4;
	add.s64 	%rd60, %rd7, %rd59;
	ld.global.f32 	%f48, [%rd60];
	div.rn.f32 	%f49, %f48, %f1;
	add.s64 	%rd61, %rd8, %rd59;
	st.global.f32 	[%rd61], %f49;
	ld.global.f32 	%f50, [%rd60+512];
	div.rn.f32 	%f51, %f50, %f1;
	st.global.f32 	[%rd61+512], %f51;
	ld.global.f32 	%f52, [%rd60+1024];
	div.rn.f32 	%f53, %f52, %f1;
	st.global.f32 	[%rd61+1024], %f53;
	ld.global.f32 	%f54, [%rd60+1536];
	div.rn.f32 	%f55, %f54, %f1;
	st.global.f32 	[%rd61+1536], %f55;
	add.s32 	%r69, %r69, 4;
$L__BB2_52:
	setp.eq.s32 	%p33, %r22, 0;
	@%p33 bra 	$L__BB2_57;
	setp.eq.s32 	%p34, %r22, 1;
	@%p34 bra 	$L__BB2_55;
	shl.b32 	%r59, %r69, 7;
	add.s32 	%r60, %r59, %r4;
	mul.wide.s32 	%rd62, %r60, 4;
	add.s64 	%rd63, %rd7, %rd62;
	ld.global.f32 	%f56, [%rd63];
	div.rn.f32 	%f57, %f56, %f1;
	add.s64 	%rd64, %rd8, %rd62;
	st.global.f32 	[%rd64], %f57;
	ld.global.f32 	%f58, [%rd63+512];
	div.rn.f32 	%f59, %f58, %f1;
	st.global.f32 	[%rd64+512], %f59;
	add.s32 	%r69, %r69, 2;
$L__BB2_55:
	and.b32  	%r61, %r40, 1;
	setp.eq.b32 	%p35, %r61, 1;
	not.pred 	%p36, %p35;
	@%p36 bra 	$L__BB2_57;
	shl.b32 	%r62, %r69, 7;
	add.s32 	%r63, %r62, %r4;
	mul.wide.s32 	%rd65, %r63, 4;
	add.s64 	%rd66, %rd7, %rd65;
	ld.global.f32 	%f60, [%rd66];
	div.rn.f32 	%f61, %f60, %f1;
	add.s64 	%rd67, %rd8, %rd65;
	st.global.f32 	[%rd67], %f61;
$L__BB2_57:
	ret;

}
	// .globl	_ZN3cub18CUB_300001_SM_10006detail6reduce28DeviceReduceSingleTileKernelINS2_10policy_hubIfjN4cuda3std3__44plusIfEEE10Policy1000EN6thrust24THRUST_300001_SM_1000_NS6detail15normal_iteratorINSD_10device_ptrIfEEEEPfjS9_ffNSD_6squareIfEEEEvT0_T1_T2_T3_T4_T6_
.visible .entry _ZN3cub18CUB_300001_SM_10006detail6reduce28DeviceReduceSingleTileKernelINS2_10policy_hubIfjN4cuda3std3__44plusIfEEE10Policy1000EN6thrust24THRUST_300001_SM_1000_NS6detail15normal_iteratorINSD_10device_ptrIfEEEEPfjS9_ffNSD_6squareIfEEEEvT0_T1_T2_T3_T4_T6_(
	.param .align 8 .b8 _ZN3cub18CUB_300001_SM_10006detail6reduce28DeviceReduceSingleTileKernelINS2_10policy_hubIfjN4cuda3std3__44plusIfEEE10Policy1000EN6thrust24THRUST_300001_SM_1000_NS6detail15normal_iteratorINSD_10device_ptrIfEEEEPfjS9_ffNSD_6squareIfEEEEvT0_T1_T2_T3_T4_T6__param_0[8],
	.param .u64 .ptr .align 1 _ZN3cub18CUB_300001_SM_10006detail6reduce28DeviceReduceSingleTileKernelINS2_10policy_hubIfjN4cuda3std3__44plusIfEEE10Policy1000EN6thrust24THRUST_300001_SM_1000_NS6detail15normal_iteratorINSD_10device_ptrIfEEEEPfjS9_ffNSD_6squareIfEEEEvT0_T1_T2_T3_T4_T6__param_1,
	.param .u32 _ZN3cub18CUB_300001_SM_10006detail6reduce28DeviceReduceSingleTileKernelINS2_10policy_hubIfjN4cuda3std3__44plusIfEEE10Policy1000EN6thrust24THRUST_300001_SM_1000_NS6detail15normal_iteratorINSD_10device_ptrIfEEEEPfjS9_ffNSD_6squareIfEEEEvT0_T1_T2_T3_T4_T6__param_2,
	.param .align 1 .b8 _ZN3cub18CUB_300001_SM_10006detail6reduce28DeviceReduceSingleTileKernelINS2_10policy_hubIfjN4cuda3std3__44plusIfEEE10Policy1000EN6thrust24THRUST_300001_SM_1000_NS6detail15normal_iteratorINSD_10device_ptrIfEEEEPfjS9_ffNSD_6squareIfEEEEvT0_T1_T2_T3_T4_T6__param_3[1],
	.param .f32 _ZN3cub18CUB_300001_SM_10006detail6reduce28DeviceReduceSingleTileKernelINS2_10policy_hubIfjN4cuda3std3__44plusIfEEE10Policy1000EN6thrust24THRUST_300001_SM_1000_NS6detail15normal_iteratorINSD_10device_ptrIfEEEEPfjS9_ffNSD_6squareIfEEEEvT0_T1_T2_T3_T4_T6__param_4,
	.param .align 1 .b8 _ZN3cub18CUB_300001_SM_10006detail6reduce28DeviceReduceSingleTileKernelINS2_10policy_hubIfjN4cuda3std3__44plusIfEEE10Policy1000EN6thrust24THRUST_300001_SM_1000_NS6detail15normal_iteratorINSD_10device_ptrIfEEEEPfjS9_ffNSD_6squareIfEEEEvT0_T1_T2_T3_T4_T6__param_5[1]
)
.maxntid 512
.minnctapersm 1
{
	.reg .pred 	%p<67>;
	.reg .b32 	%r<211>;
	.reg .b32 	%f<400>;
	.reg .b64 	%rd<84>;
	// demoted variable
	.shared .align 4 .b8 _ZZN3cub18CUB_300001_SM_10006detail6reduce28DeviceReduceSingleTileKernelINS2_10policy_hubIfjN4cuda3std3__44plusIfEEE10Policy1000EN6thrust24THRUST_300001_SM_1000_NS6detail15normal_iteratorINSD_10device_ptrIfEEEEPfjS9_ffNSD_6squareIfEEEEvT0_T1_T2_T3_T4_T6_E12temp_storage[84];
	ld.param.u64 	%rd9, [_ZN3cub18CUB_300001_SM_10006detail6reduce28DeviceReduceSingleTileKernelINS2_10policy_hubIfjN4cuda3std3__44plusIfEEE10Policy1000EN6thrust24THRUST_300001_SM_1000_NS6detail15normal_iteratorINSD_10device_ptrIfEEEEPfjS9_ffNSD_6squareIfEEEEvT0_T1_T2_T3_T4_T6__param_0];
	ld.param.u64 	%rd10, [_ZN3cub18CUB_300001_SM_10006detail6reduce28DeviceReduceSingleTileKernelINS2_10policy_hubIfjN4cuda3std3__44plusIfEEE10Policy1000EN6thrust24THRUST_300001_SM_1000_NS6detail15normal_iteratorINSD_10device_ptrIfEEEEPfjS9_ffNSD_6squareIfEEEEvT0_T1_T2_T3_T4_T6__param_1];
	ld.param.u32 	%r51, [_ZN3cub18CUB_300001_SM_10006detail6reduce28DeviceReduceSingleTileKernelINS2_10policy_hubIfjN4cuda3std3__44plusIfEEE10Policy1000EN6thrust24THRUST_300001_SM_1000_NS6detail15normal_iteratorINSD_10device_ptrIfEEEEPfjS9_ffNSD_6squareIfEEEEvT0_T1_T2_T3_T4_T6__param_2];
	ld.param.f32 	%f42, [_ZN3cub18CUB_300001_SM_10006detail6reduce28DeviceReduceSingleTileKernelINS2_10policy_hubIfjN4cuda3std3__44plusIfEEE10Policy1000EN6thrust24THRUST_300001_SM_1000_NS6detail15normal_iteratorINSD_10device_ptrIfEEEEPfjS9_ffNSD_6squareIfEEEEvT0_T1_T2_T3_T4_T6__param_4];
	cvta.to.global.u64 	%rd1, %rd10;
	setp.ne.s32 	%p1, %r51, 0;
	@%p1 bra 	$L__BB3_3;
	mov.u32 	%r193, %tid.x;
	setp.ne.s32 	%p66, %r193, 0;
	@%p66 bra 	$L__BB3_52;
	st.global.f32 	[%rd1], %f42;
	bra.uni 	$L__BB3_52;
$L__BB3_3:
	cvta.to.global.u64 	%rd2, %rd9;
	setp.gt.u32 	%p2, %r51, 8191;
	@%p2 bra 	$L__BB3_28;
	mov.u32 	%r1, %tid.x;
	setp.ge.u32 	%p24, %r1, %r51;
	mov.f32 	%f387, 0f00000000;
	mov.u32 	%r197, %r1;
	@%p24 bra 	$L__BB3_6;
	mul.wide.u32 	%rd73, %r1, 4;
	add.s64 	%rd74, %rd2, %rd73;
	ld.global.f32 	%f219, [%rd74];
	mul.f32 	%f387, %f219, %f219;
	add.s32 	%r197, %r1, 512;
$L__BB3_6:
	setp.ge.u32 	%p25, %r197, %r51;
	@%p25 bra 	$L__BB3_19;
	not.b32 	%r120, %r197;
	add.s32 	%r121, %r51, %r120;
	shr.u32 	%r122, %r121, 9;
	add.s32 	%r4, %r122, 1;
	and.b32  	%r5, %r4, 15;
	setp.lt.u32 	%p26, %r121, 7680;
	@%p26 bra 	$L__BB3_10;
	and.b32  	%r123, %r4, 16777200;
	neg.s32 	%r195, %r123;
	mul.wide.u32 	%rd75, %r197, 4;
	add.s64 	%rd76, %rd75, %rd2;
	add.s64 	%rd82, %rd76, 16384;
$L__BB3_9:
	.pragma "nounroll";
	ld.global.f32 	%f221, [%rd82+-16384];
	fma.rn.f32 	%f222, %f221, %f221, %f387;
	ld.global.f32 	%f223, [%rd82+-14336];
	fma.rn.f32 	%f224, %f223, %f223, %f222;
	ld.global.f32 	%f225, [%rd82+-12288];
	fma.rn.f32 	%f226, %f225, %f225, %f224;
	ld.global.f32 	%f227, [%rd82+-10240];
	fma.rn.f32 	%f228, %f227, %f227, %f226;
	ld.global.f32 	%f229, [%rd82+-8192];
	fma.rn.f32 	%f230, %f229, %f229, %f228;
	ld.global.f32 	%f231, [%rd82+-6144];
	fma.rn.f32 	%f232, %f231, %f231, %f230;
	ld.global.f32 	%f233, [%rd82+-4096];
	fma.rn.f32 	%f234, %f233, %f233, %f232;
	ld.global.f32 	%f235, [%rd82+-2048];
	fma.rn.f32 	%f236, %f235, %f235, %f234;
	ld.global.f32 	%f237, [%rd82];
	fma.rn.f32 	%f238, %f237, %f237, %f236;
	ld.global.f32 	%f239, [%rd82+2048];
	fma.rn.f32 	%f240, %f239, %f239, %f238;
	ld.global.f32 	%f241, [%rd82+4096];
	fma.rn.f32 	%f242, %f241, %f241, %f240;
	ld.global.f32 	%f243, [%rd82+6144];
	fma.rn.f32 	%f244, %f243, %f243, %f242;
	ld.global.f32 	%f245, [%rd82+8192];
	fma.rn.f32 	%f246, %f245, %f245, %f244;
	ld.global.f32 	%f247, [%rd82+10240];
	fma.rn.f32 	%f248, %f247, %f247, %f246;
	ld.global.f32 	%f249, [%rd82+12288];
	fma.rn.f32 	%f250, %f249, %f249, %f248;
	ld.global.f32 	%f251, [%rd82+14336];
	fma.rn.f32 	%f387, %f251, %f251, %f250;
	add.s32 	%r197, %r197, 8192;
	add.s32 	%r195, %r195, 16;
	add.s64 	%rd82, %rd82, 32768;
	setp.ne.s32 	%p27, %r195, 0;
	@%p27 bra 	$L__BB3_9;
$L__BB3_10:
	setp.eq.s32 	%p28, %r5, 0;
	@%p28 bra 	$L__BB3_19;
	and.b32  	%r12, %r4, 7;
	setp.lt.u32 	%p29, %r5, 8;
	@%p29 bra 	$L__BB3_13;
	mul.wide.u32 	%rd77, %r197, 4;
	add.s64 	%rd78, %rd2, %rd77;
	ld.global.f32 	%f253, [%rd78];
	fma.rn.f32 	%f254, %f253, %f253, %f387;
	ld.global.f32 	%f255, [%rd78+2048];
	fma.rn.f32 	%f256, %f255, %f255, %f254;
	ld.global.f32 	%f257, [%rd78+4096];
	fma.rn.f32 	%f258, %f257, %f257, %f256;
	ld.global.f32 	%f259, [%rd78+6144];
	fma.rn.f32 	%f260, %f259, %f259, %f258;
	ld.global.f32 	%f261, [%rd78+8192];
	fma.rn.f32 	%f262, %f261, %f261, %f260;
	ld.global.f32 	%f263, [%rd78+10240];
	fma.rn.f32 	%f264, %f263, %f263, %f262;
	ld.global.f32 	%f265, [%rd78+12288];
	fma.rn.f32 	%f266, %f265, %f265, %f264;
	ld.global.f32 	%f267, [%rd78+14336];
	fma.rn.f32 	%f387, %f267, %f267, %f266;
	add.s32 	%r197, %r197, 4096;
$L__BB3_13:
	setp.eq.s32 	%p30, %r12, 0;
	@%p30 bra 	$L__BB3_19;
	and.b32  	%r15, %r4, 3;
	setp.lt.u32 	%p31, %r12, 4;
	@%p31 bra 	$L__BB3_16;
	mul.wide.u32 	%rd79, %r197, 4;
	add.s64 	%rd80, %rd2, %rd79;
	ld.global.f32 	%f269, [%rd80];
	fma.rn.f32 	%f270, %f269, %f269, %f387;
	ld.global.f32 	%f271, [%rd80+2048];
	fma.rn.f32 	%f272, %f271, %f271, %f270;
	ld.global.f32 	%f273, [%rd80+4096];
	fma.rn.f32 	%f274, %f273, %f273, %f272;
	ld.global.f32 	%f275, [%rd80+6144];
	fma.rn.f32 	%f387, %f275, %f275, %f274;
	add.s32 	%r197, %r197, 2048;
$L__BB3_16:
	setp.eq.s32 	%p32, %r15, 0;
	@%p32 bra 	$L__BB3_19;
	mul.wide.u32 	%rd81, %r197, 4;
	add.s64 	%rd83, %rd2, %rd81;
	neg.s32 	%r200, %r15;
$L__BB3_18:
	.pragma "nounroll";
	ld.global.f32 	%f276, [%rd83];
	fma.rn.f32 	%f387, %f276, %f276, %f387;
	add.s64 	%rd83, %rd83, 2048;
	add.s32 	%r200, %r200, 1;
	setp.ne.s32 	%p33, %r200, 0;
	@%p33 bra 	$L__BB3_18;
$L__BB3_19:
	setp.lt.u32 	%p34, %r51, 512;
	@%p34 bra 	$L__BB3_24;
	// begin inline asm
	mov.u32 %r162, %laneid;
	// end inline asm
	mov.b32 	%r164, %f387;
	mov.b32 	%r165, 1;
	mov.b32 	%r186, 31;
	mov.b32 	%r187, -1;
	// begin inline asm
	shfl.sync.down.b32 %r163, %r164, %r165, %r186, %r187;
	// end inline asm
	setp.gt.s32 	%p58, %r162, 30;
	mov.b32 	%f335, %r163;
	add.f32 	%f336, %f387, %f335;
	selp.f32 	%f337, %f387, %f336, %p58;
	mov.b32 	%r169, %f337;
	mov.b32 	%r170, 2;
	// begin inline asm
	shfl.sync.down.b32 %r168, %r169, %r170, %r186, %r187;
	// end inline asm
	setp.gt.s32 	%p59, %r162, 29;
	mov.b32 	%f338, %r168;
	add.f32 	%f339, %f337, %f338;
	selp.f32 	%f340, %f337, %f339, %p59;
	mov.b32 	%r174, %f340;
	mov.b32 	%r175, 4;
	// begin inline asm
	shfl.sync.down.b32 %r173, %r174, %r175, %r186, %r187;
	// end inline asm
	setp.gt.s32 	%p60, %r162, 27;
	mov.b32 	%f341, %r173;
	add.f32 	%f342, %f340, %f341;
	selp.f32 	%f343, %f340, %f342, %p60;
	mov.b32 	%r179, %f343;
	mov.b32 	%r180, 8;
	// begin inline asm
	shfl.sync.down.b32 %r178, %r179, %r180, %r186, %r187;
	// end inline asm
	setp.gt.s32 	%p61, %r162, 23;
	mov.b32 	%f344, %r178;
	add.f32 	%f345, %f343, %f344;
	selp.f32 	%f346, %f343, %f345, %p61;
	mov.b32 	%r184, %f346;
	mov.b32 	%r185, 16;
	// begin inline asm
	shfl.sync.down.b32 %r183, %r184, %r185, %r186, %r187;
	// end inline asm
	setp.gt.s32 	%p62, %r162, 15;
	mov.b32 	%f347, %r183;
	add.f32 	%f16, %f346, %f347;
	selp.f32 	%f399, %f346, %f16, %p62;
	setp.ne.s32 	%p63, %r162, 0;
	@%p63 bra 	$L__BB3_22;
	shr.u32 	%r188, %r1, 3;
	and.b32  	%r189, %r188, 124;
	mov.u32 	%r190, _ZZN3cub18CUB_300001_SM_10006detail6reduce28DeviceReduceSingleTileKernelINS2_10policy_hubIfjN4cuda3std3__44plusIfEEE10Policy1000EN6thrust24THRUST_300001_SM_1000_NS6detail15normal_iteratorINSD_10device_ptrIfEEEEPfjS9_ffNSD_6squareIfEEEEvT0_T1_T2_T3_T4_T6_E12temp_storage;
	add.s32 	%r191, %r190, %r189;
	st.shared.f32 	[%r191+16], %f16;
$L__BB3_22:
	bar.sync 	0;
	setp.ne.s32 	%p64, %r1, 0;
	@%p64 bra 	$L__BB3_50;
	ld.shared.f32 	%f348, [_ZZN3cub18CUB_300001_SM_10006detail6reduce28DeviceReduceSingleTileKernelINS2_10policy_hubIfjN4cuda3std3__44plusIfEEE10Policy1000EN6thrust24THRUST_300001_SM_1000_NS6detail15normal_iteratorINSD_10device_ptrIfEEEEPfjS9_ffNSD_6squareIfEEEEvT0_T1_T2_T3_T4_T6_E12temp_storage+20];
	add.f32 	%f349, %f399, %f348;
	ld.shared.f32 	%f350, [_ZZN3cub18CUB_300001_SM_10006detail6reduce28DeviceReduceSingleTileKernelINS2_10policy_hubIfjN4cuda3std3__44plusIfEEE10Policy1000EN6thrust24THRUST_300001_SM_1000_NS6detail15normal_iteratorINSD_10device_ptrIfEEEEPfjS9_ffNSD_6squareIfEEEEvT0_T1_T2_T3_T4_T6_E12temp_storage+24];
	add.f32 	%f351, %f349, %f350;
	ld.shared.f32 	%f352, [_ZZN3cub18CUB_300001_SM_10006detail6reduce28DeviceReduceSingleTileKernelINS2_10policy_hubIfjN4cuda3std3__44plusIfEEE10Policy1000EN6thrust24THRUST_300001_SM_1000_NS6detail15normal_iteratorINSD_10device_ptrIfEEEEPfjS9_ffNSD_6squareIfEEEEvT0_T1_T2_T3_T4_T6_E12temp_storage+28];
	add.f32 	%f353, %f351, %f352;
	ld.shared.f32 	%f354, [_ZZN3cub18CUB_300001_SM_10006detail6reduce28DeviceReduceSingleTileKernelINS2_10policy_hubIfjN4cuda3std3__44plusIfEEE10Policy1000EN6thrust24THRUST_300001_SM_1000_NS6detail15normal_iteratorINSD_10device_ptrIfEEEEPfjS9_ffNSD_6squareIfEEEEvT0_T1_T2_T3_T4_T6_E12temp_storage+32];
	add.f32 	%f355, %f353, %f354;
	ld.shared.f32 	%f356, [_ZZN3cub18CUB_300001_SM_10006detail6reduce28DeviceReduceSingleTileKernelINS2_10policy_hubIfjN4cuda3std3__44plusIfEEE10Policy1000EN6thrust24THRUST_300001_SM_1000_NS6detail15normal_iteratorINSD_10device_ptrIfEEEEPfjS9_ffNSD_6squareIfEEEEvT0_T1_T2_T3_T4_T6_E12temp_storage+36];
	add.f32 	%f357, %f355, %f356;
	ld.shared.f32 	%f358, [_ZZN3cub18CUB_300001_SM_10006detail6reduce28DeviceReduceSingleTileKernelINS2_10policy_hubIfjN4cuda3std3__44plusIfEEE10Policy1000EN6thrust24THRUST_300001_SM_1000_NS6detail15normal_iteratorINSD_10device_ptrIfEEEEPfjS9_ffNSD_6squareIfEEEEvT0_T1_T2_T3_T4_T6_E12temp_storage+40];
	add.f32 	%f359, %f357, %f358;
	ld.shared.f32 	%f360, [_ZZN3cub18CUB_300001_SM_10006detail6reduce28DeviceReduceSingleTileKernelINS2_10policy_hubIfjN4cuda3std3__44plusIfEEE10Policy1000EN6thrust24THRUST_300001_SM_1000_NS6detail15normal_iteratorINSD_10device_ptrIfEEEEPfjS9_ffNSD_6squareIfEEEEvT0_T1_T2_T3_T4_T6_E12temp_storage+44];
	add.f32 	%f361, %f359, %f360;
	ld.shared.f32 	%f362, [_ZZN3cub18CUB_300001_SM_10006detail6reduce28DeviceReduceSingleTileKernelINS2_10policy_hubIfjN4cuda3std3__44plusIfEEE10Policy1000EN6thrust24THRUST_300001_SM_1000_NS6detail15normal_iteratorINSD_10device_ptrIfEEEEPfjS9_ffNSD_6squareIfEEEEvT0_T1_T2_T3_T4_T6_E12temp_storage+48];
	add.f32 	%f363, %f361, %f362;
	ld.shared.f32 	%f364, [_ZZN3cub18CUB_300001_SM_10006detail6reduce28DeviceReduceSingleTileKernelINS2_10policy_hubIfjN4cuda3std3__44plusIfEEE10Policy1000EN6thrust24THRUST_300001_SM_1000_NS6detail15normal_iteratorINSD_10device_ptrIfEEEEPfjS9_ffNSD_6squareIfEEEEvT0_T1_T2_T3_T4_T6_E12temp_storage+52];
	add.f32 	%f365, %f363, %f364;
	ld.shared.f32 	%f366, [_ZZN3cub18CUB_300001_SM_10006detail6reduce28DeviceReduceSingleTileKernelINS2_10policy_hubIfjN4cuda3std3__44plusIfEEE10Policy1000EN6thrust24THRUST_300001_SM_1000_NS6detail15normal_iteratorINSD_10device_ptrIfEEEEPfjS9_ffNSD_6squareIfEEEEvT0_T1_T2_T3_T4_T6_E12temp_storage+56];
	add.f32 	%f367, %f365, %f366;
	ld.shared.f32 	%f368, [_ZZN3cub18CUB_300001_SM_10006detail6reduce28DeviceReduceSingleTileKernelINS2_10policy_hubIfjN4cuda3std3__44plusIfEEE10Policy1000EN6thrust24THRUST_300001_SM_1000_NS6detail15normal_iteratorINSD_10device_ptrIfEEEEPfjS9_ffNSD_6squareIfEEEEvT0_T1_T2_T3_T4_T6_E12temp_storage+60];
	add.f32 	%f369, %f367, %f368;
	ld.shared.f32 	%f370, [_ZZN3cub18CUB_300001_SM_10006detail6reduce28DeviceReduceSingleTileKernelINS2_10policy_hubIfjN4cuda3std3__44plusIfEEE10Policy1000EN6thrust24THRUST_300001_SM_1000_NS6detail15normal_iteratorINSD_10device_ptrIfEEEEPfjS9_ffNSD_6squareIfEEEEvT0_T1_T2_T3_T4_T6_E12temp_storage+64];
	add.f32 	%f371, %f369, %f370;
	ld.shared.f32 	%f372, [_ZZN3cub18CUB_300001_SM_10006detail6reduce28DeviceReduceSingleTileKernelINS2_10policy_hubIfjN4cuda3std3__44plusIfEEE10Policy1000EN6thrust24THRUST_300001_SM_1000_NS6detail15normal_iteratorINSD_10device_ptrIfEEEEPfjS9_ffNSD_6squareIfEEEEvT0_T1_T2_T3_T4_T6_E12temp_storage+68];
	add.f32 	%f373, %f371, %f372;
	ld.shared.f32 	%f374, [_ZZN3cub18CUB_300001_SM_10006detail6reduce28DeviceReduceSingleTileKernelINS2_10policy_hubIfjN4cuda3std3__44plusIfEEE10Policy1000EN6thrust24THRUST_300001_SM_1000_NS6detail15normal_iteratorINSD_10device_ptrIfEEEEPfjS9_ffNSD_6squareIfEEEEvT0_T1_T2_T3_T4_T6_E12temp_storage+72];
	add.f32 	%f375, %f373, %f374;
	ld.shared.f32 	%f376, [_ZZN3cub18CUB_300001_SM_10006detail6reduce28DeviceReduceSingleTileKernelINS2_10policy_hubIfjN4cuda3std3__44plusIfEEE10Policy1000EN6thrust24THRUST_300001_SM_1000_NS6detail15normal_iteratorINSD_10device_ptrIfEEEEPfjS9_ffNSD_6squareIfEEEEvT0_T1_T2_T3_T4_T6_E12temp_storage+76];
	add.f32 	%f399, %f375, %f376;
	bra.uni 	$L__BB3_50;
$L__BB3_24:
	// begin inline asm
	mov.u32 %r124, %laneid;
	// end inline asm
	and.b32  	%r150, %r1, 992;
	add.s32 	%r151, %r150, 32;
	setp.gt.u32 	%p35, %r151, %r51;
	not.b32 	%r152, %r150;
	add.s32 	%r153, %r51, %r152;
	selp.b32 	%r148, %r153, 31, %p35;
	mov.b32 	%r126, %f387;
	mov.b32 	%r127, 1;
	mov.b32 	%r149, -1;
	// begin inline asm
	shfl.sync.down.b32 %r125, %r126, %r127, %r148, %r149;
	// end inline asm
	setp.lt.s32 	%p36, %r124, %r148;
	mov.b32 	%f277, %r125;
	add.f32 	%f278, %f387, %f277;
	selp.f32 	%f279, %f278, %f387, %p36;
	mov.b32 	%r131, %f279;
	mov.b32 	%r132, 2;
	// begin inline asm
	shfl.sync.down.b32 %r130, %r131, %r132, %r148, %r149;
	// end inline asm
	add.s32 	%r154, %r124, 2;
	setp.gt.s32 	%p37, %r154, %r148;
	mov.b32 	%f280, %r130;
	add.f32 	%f281, %f279, %f280;
	selp.f32 	%f282, %f279, %f281, %p37;
	mov.b32 	%r136, %f282;
	mov.b32 	%r137, 4;
	// begin inline asm
	shfl.sync.down.b32 %r135, %r136, %r137, %r148, %r149;
	// end inline asm
	add.s32 	%r155, %r124, 4;
	setp.gt.s32 	%p38, %r155, %r148;
	mov.b32 	%f283, %r135;
	add.f32 	%f284, %f282, %f283;
	selp.f32 	%f285, %f282, %f284, %p38;
	mov.b32 	%r141, %f285;
	mov.b32 	%r142, 8;
	// begin inline asm
	shfl.sync.down.b32 %r140, %r141, %r142, %r148, %r149;
	// end inline asm
	add.s32 	%r156, %r124, 8;
	setp.gt.s32 	%p39, %r156, %r148;
	mov.b32 	%f286, %r140;
	add.f32 	%f287, %f285, %f286;
	selp.f32 	%f288, %f285, %f287, %p39;
	mov.b32 	%r146, %f288;
	mov.b32 	%r147, 16;
	// begin inline asm
	shfl.sync.down.b32 %r145, %r146, %r147, %r148, %r149;
	// end inline asm
	add.s32 	%r157, %r124, 16;
	setp.gt.s32 	%p40, %r157, %r148;
	mov.b32 	%f289, %r145;
	add.f32 	%f290, %f288, %f289;
	selp.f32 	%f399, %f288, %f290, %p40;
	setp.ne.s32 	%p41, %r124, 0;
	@%p41 bra 	$L__BB3_26;
	shr.u32 	%r158, %r1, 3;
	and.b32  	%r159, %r158, 124;
	mov.u32 	%r160, _ZZN3cub18CUB_300001_SM_10006detail6reduce28DeviceReduceSingleTileKernelINS2_10policy_hubIfjN4cuda3std3__44plusIfEEE10Policy1000EN6thrust24THRUST_300001_SM_1000_NS6detail15normal_iteratorINSD_10device_ptrIfEEEEPfjS9_ffNSD_6squareIfEEEEvT0_T1_T2_T3_T4_T6_E12temp_storage;
	add.s32 	%r161, %r160, %r159;
	st.shared.f32 	[%r161+16], %f399;
$L__BB3_26:
	bar.sync 	0;
	setp.ne.s32 	%p42, %r1, 0;
	@%p42 bra 	$L__BB3_50;
	setp.gt.u32 	%p43, %r51, 32;
	ld.shared.f32 	%f291, [_ZZN3cub18CUB_300001_SM_10006detail6reduce28DeviceReduceSingleTileKernelINS2_10policy_hubIfjN4cuda3std3__44plusIfEEE10Policy1000EN6thrust24THRUST_300001_SM_1000_NS6detail15normal_iteratorINSD_10device_ptrIfEEEEPfjS9_ffNSD_6squareIfEEEEvT0_T1_T2_T3_T4_T6_E12temp_storage+20];
	add.f32 	%f292, %f399, %f291;
	selp.f32 	%f293, %f292, %f399, %p43;
	setp.gt.u32 	%p44, %r51, 64;
	ld.shared.f32 	%f294, [_ZZN3cub18CUB_300001_SM_10006detail6reduce28DeviceReduceSingleTileKernelINS2_10policy_hubIfjN4cuda3std3__44plusIfEEE10Policy1000EN6thrust24THRUST_300001_SM_1000_NS6detail15normal_iteratorINSD_10device_ptrIfEEEEPfjS9_ffNSD_6squareIfEEEEvT0_T1_T2_T3_T4_T6_E12temp_storage+24];
	add.f32 	%f295, %f294, %f293;
	selp.f32 	%f296, %f295, %f293, %p44;
	setp.gt.u32 	%p45, %r51, 96;
	ld.shared.f32 	%f297, [_ZZN3cub18CUB_300001_SM_10006detail6reduce28DeviceReduceSingleTileKernelINS2_10policy_hubIfjN4cuda3std3__44plusIfEEE10Policy1000EN6thrust24THRUST_300001_SM_1000_NS6detail15normal_iteratorINSD_10device_ptrIfEEEEPfjS9_ffNSD_6squareIfEEEEvT0_T1_T2_T3_T4_T6_E12temp_storage+28];
	add.f32 	%f298, %f297, %f296;
	selp.f32 	%f299, %f298, %f296, %p45;
	setp.gt.u32 	%p46, %r51, 128;
	ld.shared.f32 	%f300, [_ZZN3cub18CUB_300001_SM_10006detail6reduce28DeviceReduceSingleTileKernelINS2_10policy_hubIfjN4cuda3std3__44plusIfEEE10Policy1000EN6thrust24THRUST_300001_SM_1000_NS6detail15normal_iteratorINSD_10device_ptrIfEEEEPfjS9_ffNSD_6squareIfEEEEvT0_T1_T2_T3_T4_T6_E12temp_storage+32];
	add.f32 	%f301, %f300, %f299;
	selp.f32 	%f302, %f301, %f299, %p46;
	setp.gt.u32 	%p47, %r51, 160;
	ld.shared.f32 	%f303, [_ZZN3cub18CUB_300001_SM_10006detail6reduce28DeviceReduceSingleTileKernelINS2_10policy_hubIfjN4cuda3std3__44plusIfEEE10Policy1000EN6thrust24THRUST_300001_SM_1000_NS6detail15normal_iteratorINSD_10device_ptrIfEEEEPfjS9_ffNSD_6squareIfEEEEvT0_T1_T2_T3_T4_T6_E12temp_storage+36];
	add.f32 	%f304, %f303, %f302;
	selp.f32 	%f305, %f304, %f302, %p47;
	setp.gt.u32 	%p48, %r51, 192;
	ld.shared.f32 	%f306, [_ZZN3cub18CUB_300001_SM_10006detail6reduce28DeviceReduceSingleTileKernelINS2_10policy_hubIfjN4cuda3std3__44plusIfEEE10Policy1000EN6thrust24THRUST_300001_SM_1000_NS6detail15normal_iteratorINSD_10device_ptrIfEEEEPfjS9_ffNSD_6squareIfEEEEvT0_T1_T2_T3_T4_T6_E12temp_storage+40];
	add.f32 	%f307, %f306, %f305;
	selp.f32 	%f308, %f307, %f305, %p48;
	setp.gt.u32 	%p49, %r51, 224;
	ld.shared.f32 	%f309, [_ZZN3cub18CUB_300001_SM_10006detail6reduce28DeviceReduceSingleTileKernelINS2_10policy_hubIfjN4cuda3std3__44plusIfEEE10Policy1000EN6thrust24THRUST_300001_SM_1000_NS6detail15normal_iteratorINSD_10device_ptrIfEEEEPfjS9_ffNSD_6squareIfEEEEvT0_T1_T2_T3_T4_T6_E12temp_storage+44];
	add.f32 	%f310, %f309, %f308;
	selp.f32 	%f311, %f310, %f308, %p49;
	setp.gt.u32 	%p50, %r51, 256;
	ld.shared.f32 	%f312, [_ZZN3cub18CUB_300001_SM_10006detail6reduce28DeviceReduceSingleTileKernelINS2_10policy_hubIfjN4cuda3std3__44plusIfEEE10Policy1000EN6thrust24THRUST_300001_SM_1000_NS6detail15normal_iteratorINSD_10device_ptrIfEEEEPfjS9_ffNSD_6squareIfEEEEvT0_T1_T2_T3_T4_T6_E12temp_storage+48];
	add.f32 	%f313, %f312, %f311;
	selp.f32 	%f314, %f313, %f311, %p50;
	setp.gt.u32 	%p51, %r51, 288;
	ld.shared.f32 	%f315, [_ZZN3cub18CUB_300001_SM_10006detail6reduce28DeviceReduceSingleTileKernelINS2_10policy_hubIfjN4cuda3std3__44plusIfEEE10Policy1000EN6thrust24THRUST_300001_SM_1000_NS6detail15normal_iteratorINSD_10device_ptrIfEEEEPfjS9_ffNSD_6squareIfEEEEvT0_T1_T2_T3_T4_T6_E12temp_storage+52];
	add.f32 	%f316, %f315, %f314;
	selp.f32 	%f317, %f316, %f314, %p51;
	setp.gt.u32 	%p52, %r51, 320;
	ld.shared.f32 	%f318, [_ZZN3cub18CUB_300001_SM_10006detail6reduce28DeviceReduceSingleTileKernelINS2_10policy_hubIfjN4cuda3std3__44plusIfEEE10Policy1000EN6thrust24THRUST_300001_SM_1000_NS6detail15normal_iteratorINSD_10device_ptrIfEEEEPfjS9_ffNSD_6squareIfEEEEvT0_T1_T2_T3_T4_T6_E12temp_storage+56];
	add.f32 	%f319, %f318, %f317;
	selp.f32 	%f320, %f319, %f317, %p52;
	setp.gt.u32 	%p53, %r51, 352;
	ld.shared.f32 	%f321, [_ZZN3cub18CUB_300001_SM_10006detail6reduce28DeviceReduceSingleTileKernelINS2_10policy_hubIfjN4cuda3std3__44plusIfEEE10Policy1000EN6thrust24THRUST_300001_SM_1000_NS6detail15normal_iteratorINSD_10device_ptrIfEEEEPfjS9_ffNSD_6squareIfEEEEvT0_T1_T2_T3_T4_T6_E12temp_storage+60];
	add.f32 	%f322, %f321, %f320;
	selp.f32 	%f323, %f322, %f320, %p53;
	setp.gt.u32 	%p54, %r51, 384;
	ld.shared.f32 	%f324, [_ZZN3cub18CUB_300001_SM_10006detail6reduce28DeviceReduceSingleTileKernelINS2_10policy_hubIfjN4cuda3std3__44plusIfEEE10Policy1000EN6thrust24THRUST_300001_SM_1000_NS6detail15normal_iteratorINSD_10device_ptrIfEEEEPfjS9_ffNSD_6squareIfEEEEvT0_T1_T2_T3_T4_T6_E12temp_storage+64];
	add.f32 	%f325, %f324, %f323;
	selp.f32 	%f326, %f325, %f323, %p54;
	setp.gt.u32 	%p55, %r51, 416;
	ld.shared.f32 	%f327, [_ZZN3cub18CUB_300001_SM_10006detail6reduce28DeviceReduceSingleTileKernelINS2_10policy_hubIfjN4cuda3std3__44plusIfEEE10Policy1000EN6thrust24THRUST_300001_SM_1000_NS6detail15normal_iteratorINSD_10device_ptrIfEEEEPfjS9_ffNSD_6squareIfEEEEvT0_T1_T2_T3_T4_T6_E12temp_storage+68];
	add.f32 	%f328, %f327, %f326;
	selp.f32 	%f329, %f328, %f326, %p55;
	setp.gt.u32 	%p56, %r51, 448;
	ld.shared.f32 	%f330, [_ZZN3cub18CUB_300001_SM_10006detail6reduce28DeviceReduceSingleTileKernelINS2_10policy_hubIfjN4cuda3std3__44plusIfEEE10Policy1000EN6thrust24THRUST_300001_SM_1000_NS6detail15normal_iteratorINSD_10device_ptrIfEEEEPfjS9_ffNSD_6squareIfEEEEvT0_T1_T2_T3_T4_T6_E12temp_storage+72];
	add.f32 	%f331, %f330, %f329;
	selp.f32 	%f332, %f331, %f329, %p56;
	setp.gt.u32 	%p57, %r51, 480;
	ld.shared.f32 	%f333, [_ZZN3cub18CUB_300001_SM_10006detail6reduce28DeviceReduceSingleTileKernelINS2_10policy_hubIfjN4cuda3std3__44plusIfEEE10Policy1000EN6thrust24THRUST_300001_SM_1000_NS6detail15normal_iteratorINSD_10device_ptrIfEEEEPfjS9_ffNSD_6squareIfEEEEvT0_T1_T2_T3_T4_T6_E12temp_storage+76];
	add.f32 	%f334, %f333, %f332;
	selp.f32 	%f399, %f334, %f332, %p57;
	bra.uni 	$L__BB3_50;
$L__BB3_28:
	mov.u32 	%r21, %tid.x;
	mul.wide.u32 	%rd11, %r21, 4;
	add.s64 	%rd12, %rd2, %rd11;
	ld.global.f32 	%f43, [%rd12];
	ld.global.f32 	%f44, [%rd12+2048];
	mul.f32 	%f45, %f44, %f44;
	ld.global.f32 	%f46, [%rd12+4096];
	ld.global.f32 	%f47, [%rd12+6144];
	mul.f32 	%f48, %f47, %f47;
	ld.global.f32 	%f49, [%rd12+8192];
	ld.global.f32 	%f50, [%rd12+10240];
	mul.f32 	%f51, %f50, %f50;
	ld.global.f32 	%f52, [%rd12+12288];
	ld.global.f32 	%f53, [%rd12+14336];
	mul.f32 	%f54, %f53, %f53;
	ld.global.f32 	%f55, [%rd12+16384];
	ld.global.f32 	%f56, [%rd12+18432];
	mul.f32 	%f57, %f56, %f56;
	ld.global.f32 	%f58, [%rd12+20480];
	ld.global.f32 	%f59, [%rd12+22528];
	mul.f32 	%f60, %f59, %f59;
	ld.global.f32 	%f61, [%rd12+24576];
	ld.global.f32 	%f62, [%rd12+26624];
	mul.f32 	%f63, %f62, %f62;
	ld.global.f32 	%f64, [%rd12+28672];
	ld.global.f32 	%f65, [%rd12+30720];
	mul.f32 	%f66, %f65, %f65;
	fma.rn.f32 	%f67, %f43, %f43, %f45;
	fma.rn.f32 	%f68, %f46, %f46, %f48;
	fma.rn.f32 	%f69, %f49, %f49, %f51;
	fma.rn.f32 	%f70, %f52, %f52, %f54;
	fma.rn.f32 	%f71, %f55, %f55, %f57;
	fma.rn.f32 	%f72, %f58, %f58, %f60;
	fma.rn.f32 	%f73, %f61, %f61, %f63;
	fma.rn.f32 	%f74, %f64, %f64, %f66;
	add.f32 	%f75, %f67, %f68;
	add.f32 	%f76, %f69, %f70;
	add.f32 	%f77, %f71, %f72;
	add.f32 	%f78, %f73, %f74;
	add.f32 	%f79, %f75, %f76;
	add.f32 	%f80, %f77, %f78;
	add.f32 	%f398, %f79, %f80;
	add.s32 	%r22, %r51, -8192;
	setp.lt.u32 	%p3, %r22, 8192;
	mov.b32 	%r202, 8192;
	@%p3 bra 	$L__BB3_32;
	mov.b32 	%r202, 8192;
$L__BB3_30:
	add.s32 	%r54, %r21, %r202;
	mul.wide.u32 	%rd13, %r54, 4;
	add.s64 	%rd14, %rd2, %rd13;
	ld.global.f32 	%f81, [%rd14];
	ld.global.f32 	%f82, [%rd14+2048];
	ld.global.f32 	%f83, [%rd14+4096];
	mul.f32 	%f84, %f83, %f83;
	ld.global.f32 	%f85, [%rd14+6144];
	ld.global.f32 	%f86, [%rd14+8192];
	mul.f32 	%f87, %f86, %f86;
	ld.global.f32 	%f88, [%rd14+10240];
	ld.global.f32 	%f89, [%rd14+12288];
	mul.f32 	%f90, %f89, %f89;
	ld.global.f32 	%f91, [%rd14+14336];
	ld.global.f32 	%f92, [%rd14+16384];
	mul.f32 	%f93, %f92, %f92;
	ld.global.f32 	%f94, [%rd14+18432];
	ld.global.f32 	%f95, [%rd14+20480];
	mul.f32 	%f96, %f95, %f95;
	ld.global.f32 	%f97, [%rd14+22528];
	ld.global.f32 	%f98, [%rd14+24576];
	mul.f32 	%f99, %f98, %f98;
	ld.global.f32 	%f100, [%rd14+26624];
	ld.global.f32 	%f101, [%rd14+28672];
	mul.f32 	%f102, %f101, %f101;
	ld.global.f32 	%f103, [%rd14+30720];
	fma.rn.f32 	%f104, %f81, %f81, %f398;
	fma.rn.f32 	%f105, %f82, %f82, %f84;
	fma.rn.f32 	%f106, %f85, %f85, %f87;
	fma.rn.f32 	%f107, %f88, %f88, %f90;
	fma.rn.f32 	%f108, %f91, %f91, %f93;
	fma.rn.f32 	%f109, %f94, %f94, %f96;
	fma.rn.f32 	%f110, %f97, %f97, %f99;
	fma.rn.f32 	%f111, %f100, %f100, %f102;
	add.f32 	%f112, %f104, %f105;
	add.f32 	%f113, %f106, %f107;
	add.f32 	%f114, %f108, %f109;
	add.f32 	%f115, %f110, %f111;
	add.f32 	%f116, %f112, %f113;
	add.f32 	%f117, %f114, %f115;
	add.f32 	%f118, %f116, %f117;
	fma.rn.f32 	%f398, %f103, %f103, %f118;
	sub.s32 	%r55, %r51, %r202;
	setp.lt.u32 	%p4, %r55, 8192;
	@%p4 bra 	$L__BB3_46;
	add.s32 	%r202, %r202, 8192;
	setp.le.u32 	%p5, %r202, %r22;
	@%p5 bra 	$L__BB3_30;
$L__BB3_32:
	setp.le.u32 	%p6, %r51, %r202;
	sub.s32 	%r56, %r51, %r202;
	setp.ge.s32 	%p7, %r21, %r56;
	or.pred  	%p8, %p6, %p7;
	@%p8 bra 	$L__BB3_46;
	not.b32 	%r58, %r21;
	add.s32 	%r59, %r51, %r58;
	sub.s32 	%r60, %r59, %r202;
	shr.u32 	%r61, %r60, 9;
	add.s32 	%r26, %r61, 1;
	and.b32  	%r27, %r26, 15;
	setp.lt.u32 	%p9, %r60, 7680;
	mov.u32 	%r207, %r21;
	@%p9 bra 	$L__BB3_37;
	or.b32  	%r205, %r21, 4096;
	add.s32 	%r204, %r21, %r202;
	and.b32  	%r62, %r26, 16777200;
	neg.s32 	%r203, %r62;
$L__BB3_35:
	.pragma "nounroll";
	mul.wide.u32 	%rd15, %r204, 4;
	add.s64 	%rd16, %rd2, %rd15;
	ld.global.f32 	%f120, [%rd16];
	fma.rn.f32 	%f121, %f120, %f120, %f398;
	add.s32 	%r63, %r204, 512;
	mul.wide.u32 	%rd17, %r63, 4;
	add.s64 	%rd18, %rd2, %rd17;
	ld.global.f32 	%f122, [%rd18];
	fma.rn.f32 	%f123, %f122, %f122, %f121;
	add.s32 	%r64, %r204, 1024;
	mul.wide.u32 	%rd19, %r64, 4;
	add.s64 	%rd20, %rd2, %rd19;
	ld.global.f32 	%f124, [%rd20];
	fma.rn.f32 	%f125, %f124, %f124, %f123;
	add.s32 	%r65, %r204, 1536;
	mul.wide.u32 	%rd21, %r65, 4;
	add.s64 	%rd22, %rd2, %rd21;
	ld.global.f32 	%f126, [%rd22];
	fma.rn.f32 	%f127, %f126, %f126, %f125;
	add.s32 	%r66, %r204, 2048;
	mul.wide.u32 	%rd23, %r66, 4;
	add.s64 	%rd24, %rd2, %rd23;
	ld.global.f32 	%f128, [%rd24];
	fma.rn.f32 	%f129, %f128, %f128, %f127;
	add.s32 	%r67, %r204, 2560;
	mul.wide.u32 	%rd25, %r67, 4;
	add.s64 	%rd26, %rd2, %rd25;
	ld.global.f32 	%f130, [%rd26];
	fma.rn.f32 	%f131, %f130, %f130, %f129;
	add.s32 	%r68, %r204, 3072;
	mul.wide.u32 	%rd27, %r68, 4;
	add.s64 	%rd28, %rd2, %rd27;
	ld.global.f32 	%f132, [%rd28];
	fma.rn.f32 	%f133, %f132, %f132, %f131;
	add.s32 	%r69, %r204, 3584;
	mul.wide.u32 	%rd29, %r69, 4;
	add.s64 	%rd30, %rd2, %rd29;
	ld.global.f32 	%f134, [%rd30];
	fma.rn.f32 	%f135, %f134, %f134, %f133;
	add.s32 	%r70, %r204, 4096;
	mul.wide.u32 	%rd31, %r70, 4;
	add.s64 	%rd32, %rd2, %rd31;
	ld.global.f32 	%f136, [%rd32];
	fma.rn.f32 	%f137, %f136, %f136, %f135;
	add.s32 	%r71, %r204, 4608;
	mul.wide.u32 	%rd33, %r71, 4;
	add.s64 	%rd34, %rd2, %rd33;
	ld.global.f32 	%f138, [%rd34];
	fma.rn.f32 	%f139, %f138, %f138, %f137;
	add.s32 	%r72, %r204, 5120;
	mul.wide.u32 	%rd35, %r72, 4;
	add.s64 	%rd36, %rd2, %rd35;
	ld.global.f32 	%f140, [%rd36];
	fma.rn.f32 	%f141, %f140, %f140, %f139;
	add.s32 	%r73, %r204, 5632;
	mul.wide.u32 	%rd37, %r73, 4;
	add.s64 	%rd38, %rd2, %rd37;
	ld.global.f32 	%f142, [%rd38];
	fma.rn.f32 	%f143, %f142, %f142, %f141;
	add.s32 	%r74, %r204, 6144;
	mul.wide.u32 	%rd39, %r74, 4;
	add.s64 	%rd40, %rd2, %rd39;
	ld.global.f32 	%f144, [%rd40];
	fma.rn.f32 	%f145, %f144, %f144, %f143;
	add.s32 	%r75, %r204, 6656;
	mul.wide.u32 	%rd41, %r75, 4;
	add.s64 	%rd42, %rd2, %rd41;
	ld.global.f32 	%f146, [%rd42];
	fma.rn.f32 	%f147, %f146, %f146, %f145;
	add.s32 	%r76, %r204, 7168;
	mul.wide.u32 	%rd43, %r76, 4;
	add.s64 	%rd44, %rd2, %rd43;
	ld.global.f32 	%f148, [%rd44];
	fma.rn.f32 	%f149, %f148, %f148, %f147;
	add.s32 	%r77, %r204, 7680;
	mul.wide.u32 	%rd45, %r77, 4;
	add.s64 	%rd46, %rd2, %rd45;
	ld.global.f32 	%f150, [%rd46];
	fma.rn.f32 	%f398, %f150, %f150, %f149;
	add.s32 	%r205, %r205, 8192;
	add.s32 	%r204, %r204, 8192;
	add.s32 	%r203, %r203, 16;
	setp.ne.s32 	%p10, %r203, 0;
	@%p10 bra 	$L__BB3_35;
	add.s32 	%r207, %r205, -4096;
$L__BB3_37:
	setp.eq.s32 	%p11, %r27, 0;
	@%p11 bra 	$L__BB3_46;
	and.b32  	%r39, %r26, 7;
	setp.lt.u32 	%p12, %r27, 8;
	@%p12 bra 	$L__BB3_40;
	add.s32 	%r78, %r207, %r202;
	mul.wide.u32 	%rd47, %r78, 4;
	add.s64 	%rd48, %rd2, %rd47;
	ld.global.f32 	%f152, [%rd48];
	fma.rn.f32 	%f153, %f152, %f152, %f398;
	add.s32 	%r79, %r78, 512;
	mul.wide.u32 	%rd49, %r79, 4;
	add.s64 	%rd50, %rd2, %rd49;
	ld.global.f32 	%f154, [%rd50];
	fma.rn.f32 	%f155, %f154, %f154, %f153;
	add.s32 	%r80, %r78, 1024;
	mul.wide.u32 	%rd51, %r80, 4;
	add.s64 	%rd52, %rd2, %rd51;
	ld.global.f32 	%f156, [%rd52];
	fma.rn.f32 	%f157, %f156, %f156, %f155;
	add.s32 	%r81, %r78, 1536;
	mul.wide.u32 	%rd53, %r81, 4;
	add.s64 	%rd54, %rd2, %rd53;
	ld.global.f32 	%f158, [%rd54];
	fma.rn.f32 	%f159, %f158, %f158, %f157;
	add.s32 	%r82, %r78, 2048;
	mul.wide.u32 	%rd55, %r82, 4;
	add.s64 	%rd56, %rd2, %rd55;
	ld.global.f32 	%f160, [%rd56];
	fma.rn.f32 	%f161, %f160, %f160, %f159;
	add.s32 	%r83, %r78, 2560;
	mul.wide.u32 	%rd57, %r83, 4;
	add.s64 	%rd58, %rd2, %rd57;
	ld.global.f32 	%f162, [%rd58];
	fma.rn.f32 	%f163, %f162, %f162, %f161;
	add.s32 	%r84, %r78, 3072;
	mul.wide.u32 	%rd59, %r84, 4;
	add.s64 	%rd60, %rd2, %rd59;
	ld.global.f32 	%f164, [%rd60];
	fma.rn.f32 	%f165, %f164, %f164, %f163;
	add.s32 	%r85, %r78, 3584;
	mul.wide.u32 	%rd61, %r85, 4;
	add.s64 	%rd62, %rd2, %rd61;
	ld.global.f32 	%f166, [%rd62];
	fma.rn.f32 	%f398, %f166, %f166, %f165;
	add.s32 	%r207, %r207, 4096;
$L__BB3_40:
	setp.eq.s32 	%p13, %r39, 0;
	@%p13 bra 	$L__BB3_46;
	and.b32  	%r42, %r26, 3;
	setp.lt.u32 	%p14, %r39, 4;
	@%p14 bra 	$L__BB3_43;
	add.s32 	%r86, %r207, %r202;
	mul.wide.u32 	%rd63, %r86, 4;
	add.s64 	%rd64, %rd2, %rd63;
	ld.global.f32 	%f168, [%rd64];
	fma.rn.f32 	%f169, %f168, %f168, %f398;
	add.s32 	%r87, %r86, 512;
	mul.wide.u32 	%rd65, %r87, 4;
	add.s64 	%rd66, %rd2, %rd65;
	ld.global.f32 	%f170, [%rd66];
	fma.rn.f32 	%f171, %f170, %f170, %f169;
	add.s32 	%r88, %r86, 1024;
	mul.wide.u32 	%rd67, %r88, 4;
	add.s64 	%rd68, %rd2, %rd67;
	ld.global.f32 	%f172, [%rd68];
	fma.rn.f32 	%f173, %f172, %f172, %f171;
	add.s32 	%r89, %r86, 1536;
	mul.wide.u32 	%rd69, %r89, 4;
	add.s64 	%rd70, %rd2, %rd69;
	ld.global.f32 	%f174, [%rd70];
	fma.rn.f32 	%f398, %f174, %f174, %f173;
	add.s32 	%r207, %r207, 2048;
$L__BB3_43:
	setp.eq.s32 	%p15, %r42, 0;
	@%p15 bra 	$L__BB3_46;
	add.s32 	%r210, %r207, %r202;
	neg.s32 	%r209, %r42;
$L__BB3_45:
	.pragma "nounroll";
	mul.wide.u32 	%rd71, %r210, 4;
	add.s64 	%rd72, %rd2, %rd71;
	ld.global.f32 	%f175, [%rd72];
	fma.rn.f32 	%f398, %f175, %f175, %f398;
	add.s32 	%r210, %r210, 512;
	add.s32 	%r209, %r209, 1;
	setp.ne.s32 	%p16, %r209, 0;
	@%p16 bra 	$L__BB3_45;
$L__BB3_46:
	// begin inline asm
	mov.u32 %r90, %laneid;
	// end inline asm
	mov.b32 	%r92, %f398;
	mov.b32 	%r93, 1;
	mov.b32 	%r114, 31;
	mov.b32 	%r115, -1;
	// begin inline asm
	shfl.sync.down.b32 %r91, %r92, %r93, %r114, %r115;
	// end inline asm
	setp.gt.s32 	%p17, %r90, 30;
	mov.b32 	%f176, %r91;
	add.f32 	%f177, %f398, %f176;
	selp.f32 	%f178, %f398, %f177, %p17;
	mov.b32 	%r97, %f178;
	mov.b32 	%r98, 2;
	// begin inline asm
	shfl.sync.down.b32 %r96, %r97, %r98, %r114, %r115;
	// end inline asm
	setp.gt.s32 	%p18, %r90, 29;
	mov.b32 	%f179, %r96;
	add.f32 	%f180, %f178, %f179;
	selp.f32 	%f181, %f178, %f180, %p18;
	mov.b32 	%r102, %f181;
	mov.b32 	%r103, 4;
	// begin inline asm
	shfl.sync.down.b32 %r101, %r102, %r103, %r114, %r115;
	// end inline asm
	setp.gt.s32 	%p19, %r90, 27;
	mov.b32 	%f182, %r101;
	add.f32 	%f183, %f181, %f182;
	selp.f32 	%f184, %f181, %f183, %p19;
	mov.b32 	%r107, %f184;
	mov.b32 	%r108, 8;
	// begin inline asm
	shfl.sync.down.b32 %r106, %r107, %r108, %r114, %r115;
	// end inline asm
	setp.gt.s32 	%p20, %r90, 23;
	mov.b32 	%f185, %r106;
	add.f32 	%f186, %f184, %f185;
	selp.f32 	%f187, %f184, %f186, %p20;
	mov.b32 	%r112, %f187;
	mov.b32 	%r113, 16;
	// begin inline asm
	shfl.sync.down.b32 %r111, %r112, %r113, %r114, %r115;
	// end inline asm
	setp.gt.s32 	%p21, %r90, 15;
	mov.b32 	%f188, %r111;
	add.f32 	%f38, %f187, %f188;
	selp.f32 	%f399, %f187, %f38, %p21;
	setp.ne.s32 	%p22, %r90, 0;
	@%p22 bra 	$L__BB3_48;
	shr.u32 	%r116, %r21, 3;
	and.b32  	%r117, %r116, 124;
	mov.u32 	%r118, _ZZN3cub18CUB_300001_SM_10006detail6reduce28DeviceReduceSingleTileKernelINS2_10policy_hubIfjN4cuda3std3__44plusIfEEE10Policy1000EN6thrust24THRUST_300001_SM_1000_NS6detail15normal_iteratorINSD_10device_ptrIfEEEEPfjS9_ffNSD_6squareIfEEEEvT0_T1_T2_T3_T4_T6_E12temp_storage;
	add.s32 	%r119, %r118, %r117;
	st.shared.f32 	[%r119+16], %f38;
$L__BB3_48:
	bar.sync 	0;
	setp.ne.s32 	%p23, %r21, 0;
	@%p23 bra 	$L__BB3_50;
	ld.shared.f32 	%f189, [_ZZN3cub18CUB_300001_SM_10006detail6reduce28DeviceReduceSingleTileKernelINS2_10policy_hubIfjN4cuda3std3__44plusIfEEE10Policy1000EN6thrust24THRUST_300001_SM_1000_NS6detail15normal_iteratorINSD_10device_ptrIfEEEEPfjS9_ffNSD_6squareIfEEEEvT0_T1_T2_T3_T4_T6_E12temp_storage+20];
	add.f32 	%f190, %f399, %f189;
	ld.shared.f32 	%f191, [_ZZN3cub18CUB_300001_SM_10006detail6reduce28DeviceReduceSingleTileKernelINS2_10policy_hubIfjN4cuda3std3__44plusIfEEE10Policy1000EN6thrust24THRUST_300001_SM_1000_NS6detail15normal_iteratorINSD_10device_ptrIfEEEEPfjS9_ffNSD_6squareIfEEEEvT0_T1_T2_T3_T4_T6_E12temp_storage+24];
	add.f32 	%f192, %f190, %f191;
	ld.shared.f32 	%f193, [_ZZN3cub18CUB_300001_SM_10006detail6reduce28DeviceReduceSingleTileKernelINS2_10policy_hubIfjN4cuda3std3__44plusIfEEE10Policy1000EN6thrust24THRUST_300001_SM_1000_NS6detail15normal_iteratorINSD_10device_ptrIfEEEEPfjS9_ffNSD_6squareIfEEEEvT0_T1_T2_T3_T4_T6_E12temp_storage+28];
	add.f32 	%f194, %f192, %f193;
	ld.shared.f32 	%f195, [_ZZN3cub18CUB_300001_SM_10006detail6reduce28DeviceReduceSingleTileKernelINS2_10policy_hubIfjN4cuda3std3__44plusIfEEE10Policy1000EN6thrust24THRUST_300001_SM_1000_NS6detail15normal_iteratorINSD_10device_ptrIfEEEEPfjS9_ffNSD_6squareIfEEEEvT0_T1_T2_T3_T4_T6_E12temp_storage+32];
	add.f32 	%f196, %f194, %f195;
	ld.shared.f32 	%f197, [_ZZN3cub18CUB_300001_SM_10006detail6reduce28DeviceReduceSingleTileKernelINS2_10policy_hubIfjN4cuda3std3__44plusIfEEE10Policy1000EN6thrust24THRUST_300001_SM_1000_NS6detail15normal_iteratorINSD_10device_ptrIfEEEEPfjS9_ffNSD_6squareIfEEEEvT0_T1_T2_T3_T4_T6_E12temp_storage+36];
	add.f32 	%f198, %f196, %f197;
	ld.shared.f32 	%f199, [_ZZN3cub18CUB_300001_SM_10006detail6reduce28DeviceReduceSingleTileKernelINS2_10policy_hubIfjN4cuda3std3__44plusIfEEE10Policy1000EN6thrust24THRUST_300001_SM_1000_NS6detail15normal_iteratorINSD_10device_ptrIfEEEEPfjS9_ffNSD_6squareIfEEEEvT0_T1_T2_T3_T4_T6_E12temp_storage+40];
	add.f32 	%f200, %f198, %f199;
	ld.shared.f32 	%f201, [_ZZN3cub18CUB_300001_SM_10006detail6reduce28DeviceReduceSingleTileKernelINS2_10policy_hubIfjN4cuda3std3__44plusIfEEE10Policy1000EN6thrust24THRUST_300001_SM_1000_NS6detail15normal_iteratorINSD_10device_ptrIfEEEEPfjS9_ffNSD_6squareIfEEEEvT0_T1_T2_T3_T4_T6_E12temp_storage+44];
	add.f32 	%f202, %f200, %f201;
	ld.shared.f32 	%f203, [_ZZN3cub18CUB_300001_SM_10006detail6reduce28DeviceReduceSingleTileKernelINS2_10policy_hubIfjN4cuda3std3__44plusIfEEE10Policy1000EN6thrust24THRUST_300001_SM_1000_NS6detail15normal_iteratorINSD_10device_ptrIfEEEEPfjS9_ffNSD_6squareIfEEEEvT0_T1_T2_T3_T4_T6_E12temp_storage+48];
	add.f32 	%f204, %f202, %f203;
	ld.shared.f32 	%f205, [_ZZN3cub18CUB_300001_SM_10006detail6reduce28DeviceReduceSingleTileKernelINS2_10policy_hubIfjN4cuda3std3__44plusIfEEE10Policy1000EN6thrust24THRUST_300001_SM_1000_NS6detail15normal_iteratorINSD_10device_ptrIfEEEEPfjS9_ffNSD_6squareIfEEEEvT0_T1_T2_T3_T4_T6_E12temp_storage+52];
	add.f32 	%f206, %f204, %f205;
	ld.shared.f32 	%f207, [_ZZN3cub18CUB_300001_SM_10006detail6reduce28DeviceReduceSingleTileKernelINS2_10policy_hubIfjN4cuda3std3__44plusIfEEE10Policy1000EN6thrust24THRUST_300001_SM_1000_NS6detail15normal_iteratorINSD_10device_ptrIfEEEEPfjS9_ffNSD_6squareIfEEEEvT0_T1_T2_T3_T4_T6_E12temp_storage+56];
	add.f32 	%f208, %f206, %f207;
	ld.shared.f32 	%f209, [_ZZN3cub18CUB_300001_SM_10006detail6reduce28DeviceReduceSingleTileKernelINS2_10policy_hubIfjN4cuda3std3__44plusIfEEE10Policy1000EN6thrust24THRUST_300001_SM_1000_NS6detail15normal_iteratorINSD_10device_ptrIfEEEEPfjS9_ffNSD_6squareIfEEEEvT0_T1_T2_T3_T4_T6_E12temp_storage+60];
	add.f32 	%f210, %f208, %f209;
	ld.shared.f32 	%f211, [_ZZN3cub18CUB_300001_SM_10006detail6reduce28DeviceReduceSingleTileKernelINS2_10policy_hubIfjN4cuda3std3__44plusIfEEE10Policy1000EN6thrust24THRUST_300001_SM_1000_NS6detail15normal_iteratorINSD_10device_ptrIfEEEEPfjS9_ffNSD_6squareIfEEEEvT0_T1_T2_T3_T4_T6_E12temp_storage+64];
	add.f32 	%f212, %f210, %f211;
	ld.shared.f32 	%f213, [_ZZN3cub18CUB_300001_SM_10006detail6reduce28DeviceReduceSingleTileKernelINS2_10policy_hubIfjN4cuda3std3__44plusIfEEE10Policy1000EN6thrust24THRUST_300001_SM_1000_NS6detail15normal_iteratorINSD_10device_ptrIfEEEEPfjS9_ffNSD_6squareIfEEEEvT0_T1_T2_T3_T4_T6_E12temp_storage+68];
	add.f32 	%f214, %f212, %f213;
	ld.shared.f32 	%f215, [_ZZN3cub18CUB_300001_SM_10006detail6reduce28DeviceReduceSingleTileKernelINS2_10policy_hubIfjN4cuda3std3__44plusIfEEE10Policy1000EN6thrust24THRUST_300001_SM_1000_NS6detail15normal_iteratorINSD_10device_ptrIfEEEEPfjS9_ffNSD_6squareIfEEEEvT0_T1_T2_T3_T4_T6_E12temp_storage+72];
	add.f32 	%f216, %f214, %f215;
	ld.shared.f32 	%f217, [_ZZN3cub18CUB_300001_SM_10006detail6reduce28DeviceReduceSingleTileKernelINS2_10policy_hubIfjN4cuda3std3__44plusIfEEE10Policy1000EN6thrust24THRUST_300001_SM_1000_NS6detail15normal_iteratorINSD_10device_ptrIfEEEEPfjS9_ffNSD_6squareIfEEEEvT0_T1_T2_T3_T4_T6_E12temp_storage+76];
	add.f32 	%f399, %f216, %f217;
$L__BB3_50:
	mov.u32 	%r192, %tid.x;
	setp.ne.s32 	%p65, %r192, 0;
	@%p65 bra 	$L__BB3_52;
	add.f32 	%f377, %f42, %f399;
	st.global.f32 	[%rd1], %f377;
$L__BB3_52:
	ret;

}
	// .globl	_ZN3cub18CUB_300001_SM_10006detail6reduce18DeviceReduceKernelINS2_10policy_hubIfjN4cuda3std3__44plusIfEEE10Policy1000EN6thrust24THRUST_300001_SM_1000_NS6detail15normal_iteratorINSD_10device_ptrIfEEEEjS9_fNSD_6squareIfEEEEvT0_PT3_T1_NS0_13GridEvenShareISO_EET2_T4_
.visible .entry _ZN3cub18CUB_300001_SM_10006detail6reduce18DeviceReduceKernelINS2_10policy_hubIfjN4cuda3std3__44plusIfEEE10Policy1000EN6thrust24THRUST_300001_SM_1000_NS6detail15normal_iteratorINSD_10device_ptrIfEEEEjS9_fNSD_6squareIfEEEEvT0_PT3_T1_NS0_13GridEvenShareISO_EET2_T4_(
	.param .align 8 .b8 _ZN3cub18CUB_300001_SM_10006detail6reduce18DeviceReduceKernelINS2_10policy_hubIfjN4cuda3std3__44plusIfEEE10Policy1000EN6thrust24THRUST_300001_SM_1000_NS6detail15normal_iteratorINSD_10device_ptrIfEEEEjS9_fNSD_6squareIfEEEEvT0_PT3_T1_NS0_13GridEvenShareISO_EET2_T4__param_0[8],
	.param .u64 .ptr .align 1 _ZN3cub18CUB_300001_SM_10006detail6reduce18DeviceReduceKernelINS2_10policy_hubIfjN4cuda3std3__44plusIfEEE10Policy1000EN6thrust24THRUST_300001_SM_1000_NS6detail15normal_iteratorINSD_10device_ptrIfEEEEjS9_fNSD_6squareIfEEEEvT0_PT3_T1_NS0_13GridEvenShareISO_EET2_T4__param_1,
	.param .u32 _ZN3cub18CUB_300001_SM_10006detail6reduce18DeviceReduceKernelINS2_10policy_hubIfjN4cuda3std3__44plusIfEEE10Policy1000EN6thrust24THRUST_300001_SM_1000_NS6detail15normal_iteratorINSD_10device_ptrIfEEEEjS9_fNSD_6squareIfEEEEvT0_PT3_T1_NS0_13GridEvenShareISO_EET2_T4__param_2,
	.param .align 4 .b8 _ZN3cub18CUB_300001_SM_10006detail6reduce18DeviceReduceKernelINS2_10policy_hubIfjN4cuda3std3__44plusIfEEE10Policy1000EN6thrust24THRUST_300001_SM_1000_NS6detail15normal_iteratorINSD_10device_ptrIfEEEEjS9_fNSD_6squareIfEEEEvT0_PT3_T1_NS0_13GridEvenShareISO_EET2_T4__param_3[40],
	.param .align 1 .b8 _ZN3cub18CUB_300001_SM_10006detail6reduce18DeviceReduceKernelINS2_10policy_hubIfjN4cuda3std3__44plusIfEEE10Policy1000EN6thrust24THRUST_300001_SM_1000_NS6detail15normal_iteratorINSD_10device_ptrIfEEEEjS9_fNSD_6squareIfEEEEvT0_PT3_T1_NS0_13GridEvenShareISO_EET2_T4__param_4[1],
	.param .align 1 .b8 _ZN3cub18CUB_300001_SM_10006detail6reduce18DeviceReduceKernelINS2_10policy_hubIfjN4cuda3std3__44plusIfEEE10Policy1000EN6thrust24THRUST_300001_SM_1000_NS6detail15normal_iteratorINSD_10device_ptrIfEEEEjS9_fNSD_6squareIfEEEEvT0_PT3_T1_NS0_13GridEvenShareISO_EET2_T4__param_5[1]
)
.maxntid 512
{
	.reg .pred 	%p<65>;
	.reg .b16 	%rs<4>;
	.reg .b32 	%r<277>;
	.reg .b32 	%f<396>;
	.reg .b64 	%rd<129>;
	// demoted variable
	.shared .align 4 .b8 _ZZN3cub18CUB_300001_SM_10006detail6reduce18DeviceReduceKernelINS2_10policy_hubIfjN4cuda3std3__44plusIfEEE10Policy1000EN6thrust24THRUST_300001_SM_1000_NS6detail15normal_iteratorINSD_10device_ptrIfEEEEjS9_fNSD_6squareIfEEEEvT0_PT3_T1_NS0_13GridEvenShareISO_EET2_T4_E12temp_storage[84];
	ld.param.u32 	%r1, [_ZN3cub18CUB_300001_SM_10006detail6reduce18DeviceReduceKernelINS2_10policy_hubIfjN4cuda3std3__44plusIfEEE10Policy1000EN6thrust24THRUST_300001_SM_1000_NS6detail15normal_iteratorINSD_10device_ptrIfEEEEjS9_fNSD_6squareIfEEEEvT0_PT3_T1_NS0_13GridEvenShareISO_EET2_T4__param_3+20];
	ld.param.u32 	%r2, [_ZN3cub18CUB_300001_SM_10006detail6reduce18DeviceReduceKernelINS2_10policy_hubIfjN4cuda3std3__44plusIfEEE10Policy1000EN6thrust24THRUST_300001_SM_1000_NS6detail15normal_iteratorINSD_10device_ptrIfEEEEjS9_fNSD_6squareIfEEEEvT0_PT3_T1_NS0_13GridEvenShareISO_EET2_T4__param_3+24];
	ld.param.u64 	%rd3, [_ZN3cub18CUB_300001_SM_10006detail6reduce18DeviceReduceKernelINS2_10policy_hubIfjN4cuda3std3__44plusIfEEE10Policy1000EN6thrust24THRUST_300001_SM_1000_NS6detail15normal_iteratorINSD_10device_ptrIfEEEEjS9_fNSD_6squareIfEEEEvT0_PT3_T1_NS0_13GridEvenShareISO_EET2_T4__param_0];
	ld.param.u64 	%rd2, [_ZN3cub18CUB_300001_SM_10006detail6reduce18DeviceReduceKernelINS2_10policy_hubIfjN4cuda3std3__44plusIfEEE10Policy1000EN6thrust24THRUST_300001_SM_1000_NS6detail15normal_iteratorINSD_10device_ptrIfEEEEjS9_fNSD_6squareIfEEEEvT0_PT3_T1_NS0_13GridEvenShareISO_EET2_T4__param_1];
	cvta.to.global.u64 	%rd1, %rd3;
	mov.u32 	%r3, %ctaid.x;
	shl.b32 	%r4, %r2, 13;
	shl.b32 	%r268, %r3, 13;
	sub.s32 	%r6, %r1, %r268;
	setp.gt.u32 	%p1, %r6, 8191;
	@%p1 bra 	$L__BB4_26;
	mov.u32 	%r7, %tid.x;
	setp.ge.u32 	%p23, %r7, %r6;
	mov.f32 	%f384, 0f00000000;
	mov.u32 	%r259, %r7;
	@%p23 bra 	$L__BB4_3;
	add.s32 	%r153, %r268, %r7;
	mul.wide.u32 	%rd66, %r153, 4;
	add.s64 	%rd67, %rd1, %rd66;
	ld.global.f32 	%f217, [%rd67];
	mul.f32 	%f384, %f217, %f217;
	add.s32 	%r259, %r7, 512;
$L__BB4_3:
	setp.ge.u32 	%p24, %r259, %r6;
	@%p24 bra 	$L__BB4_17;
	not.b32 	%r154, %r259;
	add.s32 	%r155, %r1, %r154;
	sub.s32 	%r156, %r155, %r268;
	shr.u32 	%r157, %r156, 9;
	add.s32 	%r10, %r157, 1;
	and.b32  	%r11, %r10, 15;
	setp.lt.u32 	%p25, %r156, 7680;
	@%p25 bra 	$L__BB4_8;
	or.b32  	%r258, %r259, 4096;
	add.s32 	%r257, %r259, %r268;
	and.b32  	%r158, %r10, 16777200;
	neg.s32 	%r256, %r158;
$L__BB4_6:
	.pragma "nounroll";
	mul.wide.u32 	%rd68, %r257, 4;
	add.s64 	%rd69, %rd1, %rd68;
	ld.global.f32 	%f219, [%rd69];
	fma.rn.f32 	%f220, %f219, %f219, %f384;
	add.s32 	%r159, %r257, 512;
	mul.wide.u32 	%rd70, %r159, 4;
	add.s64 	%rd71, %rd1, %rd70;
	ld.global.f32 	%f221, [%rd71];
	fma.rn.f32 	%f222, %f221, %f221, %f220;
	add.s32 	%r160, %r257, 1024;
	mul.wide.u32 	%rd72, %r160, 4;
	add.s64 	%rd73, %rd1, %rd72;
	ld.global.f32 	%f223, [%rd73];
	fma.rn.f32 	%f224, %f223, %f223, %f222;
	add.s32 	%r161, %r257, 1536;
	mul.wide.u32 	%rd74, %r161, 4;
	add.s64 	%rd75, %rd1, %rd74;
	ld.global.f32 	%f225, [%rd75];
	fma.rn.f32 	%f226, %f225, %f225, %f224;
	add.s32 	%r162, %r257, 2048;
	mul.wide.u32 	%rd76, %r162, 4;
	add.s64 	%rd77, %rd1, %rd76;
	ld.global.f32 	%f227, [%rd77];
	fma.rn.f32 	%f228, %f227, %f227, %f226;
	add.s32 	%r163, %r257, 2560;
	mul.wide.u32 	%rd78, %r163, 4;
	add.s64 	%rd79, %rd1, %rd78;
	ld.global.f32 	%f229, [%rd79];
	fma.rn.f32 	%f230, %f229, %f229, %f228;
	add.s32 	%r164, %r257, 3072;
	mul.wide.u32 	%rd80, %r164, 4;
	add.s64 	%rd81, %rd1, %rd80;
	ld.global.f32 	%f231, [%rd81];
	fma.rn.f32 	%f232, %f231, %f231, %f230;
	add.s32 	%r165, %r257, 3584;
	mul.wide.u32 	%rd82, %r165, 4;
	add.s64 	%rd83, %rd1, %rd82;
	ld.global.f32 	%f233, [%rd83];
	fma.rn.f32 	%f234, %f233, %f233, %f232;
	add.s32 	%r166, %r257, 4096;
	mul.wide.u32 	%rd84, %r166, 4;
	add.s64 	%rd85, %rd1, %rd84;
	ld.global.f32 	%f235, [%rd85];
	fma.rn.f32 	%f236, %f235, %f235, %f234;
	add.s32 	%r167, %r257, 4608;
	mul.wide.u32 	%rd86, %r167, 4;
	add.s64 	%rd87, %rd1, %rd86;
	ld.global.f32 	%f237, [%rd87];
	fma.rn.f32 	%f238, %f237, %f237, %f236;
	add.s32 	%r168, %r257, 5120;
	mul.wide.u32 	%rd88, %r168, 4;
	add.s64 	%rd89, %rd1, %rd88;
	ld.global.f32 	%f239, [%rd89];
	fma.rn.f32 	%f240, %f239, %f239, %f238;
	add.s32 	%r169, %r257, 5632;
	mul.wide.u32 	%rd90, %r169, 4;
	add.s64 	%rd91, %rd1, %rd90;
	ld.global.f32 	%f241, [%rd91];
	fma.rn.f32 	%f242, %f241, %f241, %f240;
	add.s32 	%r170, %r257, 6144;
	mul.wide.u32 	%rd92, %r170, 4;
	add.s64 	%rd93, %rd1, %rd92;
	ld.global.f32 	%f243, [%rd93];
	fma.rn.f32 	%f244, %f243, %f243, %f242;
	add.s32 	%r171, %r257, 6656;
	mul.wide.u32 	%rd94, %r171, 4;
	add.s64 	%rd95, %rd1, %rd94;
	ld.global.f32 	%f245, [%rd95];
	fma.rn.f32 	%f246, %f245, %f245, %f244;
	add.s32 	%r172, %r257, 7168;
	mul.wide.u32 	%rd96, %r172, 4;
	add.s64 	%rd97, %rd1, %rd96;
	ld.global.f32 	%f247, [%rd97];
	fma.rn.f32 	%f248, %f247, %f247, %f246;
	add.s32 	%r173, %r257, 7680;
	mul.wide.u32 	%rd98, %r173, 4;
	add.s64 	%rd99, %rd1, %rd98;
	ld.global.f32 	%f249, [%rd99];
	fma.rn.f32 	%f384, %f249, %f249, %f248;
	add.s32 	%r258, %r258, 8192;
	add.s32 	%r257, %r257, 8192;
	add.s32 	%r256, %r256, 16;
	setp.ne.s32 	%p26, %r256, 0;
	@%p26 bra 	$L__BB4_6;
	add.s32 	%r259, %r258, -4096;
$L__BB4_8:
	setp.eq.s32 	%p27, %r11, 0;
	@%p27 bra 	$L__BB4_17;
	and.b32  	%r23, %r10, 7;
	setp.lt.u32 	%p28, %r11, 8;
	@%p28 bra 	$L__BB4_11;
	add.s32 	%r174, %r268, %r259;
	mul.wide.u32 	%rd100, %r174, 4;
	add.s64 	%rd101, %rd1, %rd100;
	ld.global.f32 	%f251, [%rd101];
	fma.rn.f32 	%f252, %f251, %f251, %f384;
	add.s32 	%r175, %r174, 512;
	mul.wide.u32 	%rd102, %r175, 4;
	add.s64 	%rd103, %rd1, %rd102;
	ld.global.f32 	%f253, [%rd103];
	fma.rn.f32 	%f254, %f253, %f253, %f252;
	add.s32 	%r176, %r174, 1024;
	mul.wide.u32 	%rd104, %r176, 4;
	add.s64 	%rd105, %rd1, %rd104;
	ld.global.f32 	%f255, [%rd105];
	fma.rn.f32 	%f256, %f255, %f255, %f254;
	add.s32 	%r177, %r174, 1536;
	mul.wide.u32 	%rd106, %r177, 4;
	add.s64 	%rd107, %rd1, %rd106;
	ld.global.f32 	%f257, [%rd107];
	fma.rn.f32 	%f258, %f257, %f257, %f256;
	add.s32 	%r178, %r174, 2048;
	mul.wide.u32 	%rd108, %r178, 4;
	add.s64 	%rd109, %rd1, %rd108;
	ld.global.f32 	%f259, [%rd109];
	fma.rn.f32 	%f260, %f259, %f259, %f258;
	add.s32 	%r179, %r174, 2560;
	mul.wide.u32 	%rd110, %r179, 4;
	add.s64 	%rd111, %rd1, %rd110;
	ld.global.f32 	%f261, [%rd111];
	fma.rn.f32 	%f262, %f261, %f261, %f260;
	add.s32 	%r180, %r174, 3072;
	mul.wide.u32 	%rd112, %r180, 4;
	add.s64 	%rd113, %rd1, %rd112;
	ld.global.f32 	%f263, [%rd113];
	fma.rn.f32 	%f264, %f263, %f263, %f262;
	add.s32 	%r181, %r174, 3584;
	mul.wide.u32 	%rd114, %r181, 4;
	add.s64 	%rd115, %rd1, %rd114;
	ld.global.f32 	%f265, [%rd115];
	fma.rn.f32 	%f384, %f265, %f265, %f264;
	add.s32 	%r259, %r259, 4096;
$L__BB4_11:
	setp.eq.s32 	%p29, %r23, 0;
	@%p29 bra 	$L__BB4_17;
	and.b32  	%r26, %r10, 3;
	setp.lt.u32 	%p30, %r23, 4;
	@%p30 bra 	$L__BB4_14;
	add.s32 	%r182, %r268, %r259;
	mul.wide.u32 	%rd116, %r182, 4;
	add.s64 	%rd117, %rd1, %rd116;
	ld.global.f32 	%f267, [%rd117];
	fma.rn.f32 	%f268, %f267, %f267, %f384;
	add.s32 	%r183, %r182, 512;
	mul.wide.u32 	%rd118, %r183, 4;
	add.s64 	%rd119, %rd1, %rd118;
	ld.global.f32 	%f269, [%rd119];
	fma.rn.f32 	%f270, %f269, %f269, %f268;
	add.s32 	%r184, %r182, 1024;
	mul.wide.u32 	%rd120, %r184, 4;
	add.s64 	%rd121, %rd1, %rd120;
	ld.global.f32 	%f271, [%rd121];
	fma.rn.f32 	%f272, %f271, %f271, %f270;
	add.s32 	%r185, %r182, 1536;
	mul.wide.u32 	%rd122, %r185, 4;
	add.s64 	%rd123, %rd1, %rd122;
	ld.global.f32 	%f273, [%rd123];
	fma.rn.f32 	%f384, %f273, %f273, %f272;
	add.s32 	%r259, %r259, 2048;
$L__BB4_14:
	setp.eq.s32 	%p31, %r26, 0;
	@%p31 bra 	$L__BB4_17;
	add.s32 	%r263, %r259, %r268;
	neg.s32 	%r262, %r26;
$L__BB4_16:
	.pragma "nounroll";
	mul.wide.u32 	%rd124, %r263, 4;
	add.s64 	%rd125, %rd1, %rd124;
	ld.global.f32 	%f274, [%rd125];
	fma.rn.f32 	%f384, %f274, %f274, %f384;
	add.s32 	%r263, %r263, 512;
	add.s32 	%r262, %r262, 1;
	setp.ne.s32 	%p32, %r262, 0;
	@%p32 bra 	$L__BB4_16;
$L__BB4_17:
	setp.lt.u32 	%p33, %r6, 512;
	@%p33 bra 	$L__BB4_22;
	// begin inline asm
	mov.u32 %r224, %laneid;
	// end inline asm
	mov.b32 	%r226, %f384;
	mov.b32 	%r227, 1;
	mov.b32 	%r248, 31;
	mov.b32 	%r249, -1;
	// begin inline asm
	shfl.sync.down.b32 %r225, %r226, %r227, %r248, %r249;
	// end inline asm
	setp.gt.s32 	%p57, %r224, 30;
	mov.b32 	%f333, %r225;
	add.f32 	%f334, %f384, %f333;
	selp.f32 	%f335, %f384, %f334, %p57;
	mov.b32 	%r231, %f335;
	mov.b32 	%r232, 2;
	// begin inline asm
	shfl.sync.down.b32 %r230, %r231, %r232, %r248, %r249;
	// end inline asm
	setp.gt.s32 	%p58, %r224, 29;
	mov.b32 	%f336, %r230;
	add.f32 	%f337, %f335, %f336;
	selp.f32 	%f338, %f335, %f337, %p58;
	mov.b32 	%r236, %f338;
	mov.b32 	%r237, 4;
	// begin inline asm
	shfl.sync.down.b32 %r235, %r236, %r237, %r248, %r249;
	// end inline asm
	setp.gt.s32 	%p59, %r224, 27;
	mov.b32 	%f339, %r235;
	add.f32 	%f340, %f338, %f339;
	selp.f32 	%f341, %f338, %f340, %p59;
	mov.b32 	%r241, %f341;
	mov.b32 	%r242, 8;
	// begin inline asm
	shfl.sync.down.b32 %r240, %r241, %r242, %r248, %r249;
	// end inline asm
	setp.gt.s32 	%p60, %r224, 23;
	mov.b32 	%f342, %r240;
	add.f32 	%f343, %f341, %f342;
	selp.f32 	%f344, %f341, %f343, %p60;
	mov.b32 	%r246, %f344;
	mov.b32 	%r247, 16;
	// begin inline asm
	shfl.sync.down.b32 %r245, %r246, %r247, %r248, %r249;
	// end inline asm
	setp.gt.s32 	%p61, %r224, 15;
	mov.b32 	%f345, %r245;
	add.f32 	%f16, %f344, %f345;
	selp.f32 	%f395, %f344, %f16, %p61;
	setp.ne.s32 	%p62, %r224, 0;
	@%p62 bra 	$L__BB4_20;
	shr.u32 	%r250, %r7, 3;
	and.b32  	%r251, %r250, 124;
	mov.u32 	%r252, _ZZN3cub18CUB_300001_SM_10006detail6reduce18DeviceReduceKernelINS2_10policy_hubIfjN4cuda3std3__44plusIfEEE10Policy1000EN6thrust24THRUST_300001_SM_1000_NS6detail15normal_iteratorINSD_10device_ptrIfEEEEjS9_fNSD_6squareIfEEEEvT0_PT3_T1_NS0_13GridEvenShareISO_EET2_T4_E12temp_storage;
	add.s32 	%r253, %r252, %r251;
	st.shared.f32 	[%r253+16], %f16;
$L__BB4_20:
	bar.sync 	0;
	setp.ne.s32 	%p63, %r7, 0;
	@%p63 bra 	$L__BB4_48;
	ld.shared.f32 	%f346, [_ZZN3cub18CUB_300001_SM_10006detail6reduce18DeviceReduceKernelINS2_10policy_hubIfjN4cuda3std3__44plusIfEEE10Policy1000EN6thrust24THRUST_300001_SM_1000_NS6detail15normal_iteratorINSD_10device_ptrIfEEEEjS9_fNSD_6squareIfEEEEvT0_PT3_T1_NS0_13GridEvenShareISO_EET2_T4_E12temp_storage+20];
	add.f32 	%f347, %f395, %f346;
	ld.shared.f32 	%f348, [_ZZN3cub18CUB_300001_SM_10006detail6reduce18DeviceReduceKernelINS2_10policy_hubIfjN4cuda3std3__44plusIfEEE10Policy1000EN6thrust24THRUST_300001_SM_1000_NS6detail15normal_iteratorINSD_10device_ptrIfEEEEjS9_fNSD_6squareIfEEEEvT0_PT3_T1_NS0_13GridEvenShareISO_EET2_T4_E12temp_storage+24];
	add.f32 	%f349, %f347, %f348;
	ld.shared.f32 	%f350, [_ZZN3cub18CUB_300001_SM_10006detail6reduce18DeviceReduceKernelINS2_10policy_hubIfjN4cuda3std3__44plusIfEEE10Policy1000EN6thrust24THRUST_300001_SM_1000_NS6detail15normal_iteratorINSD_10device_ptrIfEEEEjS9_fNSD_6squareIfEEEEvT0_PT3_T1_NS0_13GridEvenShareISO_EET2_T4_E12temp_storage+28];
	add.f32 	%f351, %f349, %f350;
	ld.shared.f32 	%f352, [_ZZN3cub18CUB_300001_SM_10006detail6reduce18DeviceReduceKernelINS2_10policy_hubIfjN4cuda3std3__44plusIfEEE10Policy1000EN6thrust24THRUST_300001_SM_1000_NS6detail15normal_iteratorINSD_10device_ptrIfEEEEjS9_fNSD_6squareIfEEEEvT0_PT3_T1_NS0_13GridEvenShareISO_EET2_T4_E12temp_storage+32];
	add.f32 	%f353, %f351, %f352;
	ld.shared.f32 	%f354, [_ZZN3cub18CUB_300001_SM_10006detail6reduce18DeviceReduceKernelINS2_10policy_hubIfjN4cuda3std3__44plusIfEEE10Policy1000EN6thrust24THRUST_300001_SM_1000_NS6detail15normal_iteratorINSD_10device_ptrIfEEEEjS9_fNSD_6squareIfEEEEvT0_PT3_T1_NS0_13GridEvenShareISO_EET2_T4_E12temp_storage+36];
	add.f32 	%f355, %f353, %f354;
	ld.shared.f32 	%f356, [_ZZN3cub18CUB_300001_SM_10006detail6reduce18DeviceReduceKernelINS2_10policy_hubIfjN4cuda3std3__44plusIfEEE10Policy1000EN6thrust24THRUST_300001_SM_1000_NS6detail15normal_iteratorINSD_10device_ptrIfEEEEjS9_fNSD_6squareIfEEEEvT0_PT3_T1_NS0_13GridEvenShareISO_EET2_T4_E12temp_storage+40];
	add.f32 	%f357, %f355, %f356;
	ld.shared.f32 	%f358, [_ZZN3cub18CUB_300001_SM_10006detail6reduce18DeviceReduceKernelINS2_10policy_hubIfjN4cuda3std3__44plusIfEEE10Policy1000EN6thrust24THRUST_300001_SM_1000_NS6detail15normal_iteratorINSD_10device_ptrIfEEEEjS9_fNSD_6squareIfEEEEvT0_PT3_T1_NS0_13GridEvenShareISO_EET2_T4_E12temp_storage+44];
	add.f32 	%f359, %f357, %f358;
	ld.shared.f32 	%f360, [_ZZN3cub18CUB_300001_SM_10006detail6reduce18DeviceReduceKernelINS2_10policy_hubIfjN4cuda3std3__44plusIfEEE10Policy1000EN6thrust24THRUST_300001_SM_1000_NS6detail15normal_iteratorINSD_10device_ptrIfEEEEjS9_fNSD_6squareIfEEEEvT0_PT3_T1_NS0_13GridEvenShareISO_EET2_T4_E12temp_storage+48];
	add.f32 	%f361, %f359, %f360;
	ld.shared.f32 	%f362, [_ZZN3cub18CUB_300001_SM_10006detail6reduce18DeviceReduceKernelINS2_10policy_hubIfjN4cuda3std3__44plusIfEEE10Policy1000EN6thrust24THRUST_300001_SM_1000_NS6detail15normal_iteratorINSD_10device_ptrIfEEEEjS9_fNSD_6squareIfEEEEvT0_PT3_T1_NS0_13GridEvenShareISO_EET2_T4_E12temp_storage+52];
	add.f32 	%f363, %f361, %f362;
	ld.shared.f32 	%f364, [_ZZN3cub18CUB_300001_SM_10006detail6reduce18DeviceReduceKernelINS2_10policy_hubIfjN4cuda3std3__44plusIfEEE10Policy1000EN6thrust24THRUST_300001_SM_1000_NS6detail15normal_iteratorINSD_10device_ptrIfEEEEjS9_fNSD_6squareIfEEEEvT0_PT3_T1_NS0_13GridEvenShareISO_EET2_T4_E12temp_storage+56];
	add.f32 	%f365, %f363, %f364;
	ld.shared.f32 	%f366, [_ZZN3cub18CUB_300001_SM_10006detail6reduce18DeviceReduceKernelINS2_10policy_hubIfjN4cuda3std3__44plusIfEEE10Policy1000EN6thrust24THRUST_300001_SM_1000_NS6detail15normal_iteratorINSD_10device_ptrIfEEEEjS9_fNSD_6squareIfEEEEvT0_PT3_T1_NS0_13GridEvenShareISO_EET2_T4_E12temp_storage+60];
	add.f32 	%f367, %f365, %f366;
	ld.shared.f32 	%f368, [_ZZN3cub18CUB_300001_SM_10006detail6reduce18DeviceReduceKernelINS2_10policy_hubIfjN4cuda3std3__44plusIfEEE10Policy1000EN6thrust24THRUST_300001_SM_1000_NS6detail15normal_iteratorINSD_10device_ptrIfEEEEjS9_fNSD_6squareIfEEEEvT0_PT3_T1_NS0_13GridEvenShareISO_EET2_T4_E12temp_storage+64];
	add.f32 	%f369, %f367, %f368;
	ld.shared.f32 	%f370, [_ZZN3cub18CUB_300001_SM_10006detail6reduce18DeviceReduceKernelINS2_10policy_hubIfjN4cuda3std3__44plusIfEEE10Policy1000EN6thrust24THRUST_300001_SM_1000_NS6detail15normal_iteratorINSD_10device_ptrIfEEEEjS9_fNSD_6squareIfEEEEvT0_PT3_T1_NS0_13GridEvenShareISO_EET2_T4_E12temp_storage+68];
	add.f32 	%f371, %f369, %f370;
	ld.shared.f32 	%f372, [_ZZN3cub18CUB_300001_SM_10006detail6reduce18DeviceReduceKernelINS2_10policy_hubIfjN4cuda3std3__44plusIfEEE10Policy1000EN6thrust24THRUST_300001_SM_1000_NS6detail15normal_iteratorINSD_10device_ptrIfEEEEjS9_fNSD_6squareIfEEEEvT0_PT3_T1_NS0_13GridEvenShareISO_EET2_T4_E12temp_storage+72];
	add.f32 	%f373, %f371, %f372;
	ld.shared.f32 	%f374, [_ZZN3cub18CUB_300001_SM_10006detail6reduce18DeviceReduceKernelINS2_10policy_hubIfjN4cuda3std3__44plusIfEEE10Policy1000EN6thrust24THRUST_300001_SM_1000_NS6detail15normal_iteratorINSD_10device_ptrIfEEEEjS9_fNSD_6squareIfEEEEvT0_PT3_T1_NS0_13GridEvenShareISO_EET2_T4_E12temp_storage+76];
	add.f32 	%f395, %f373, %f374;
	bra.uni 	$L__BB4_48;
$L__BB4_22:
	// begin inline asm
	mov.u32 %r186, %laneid;
	// end inline asm
	and.b32  	%r212, %r7, 992;
	add.s32 	%r213, %r212, 32;
	setp.gt.u32 	%p34, %r213, %r6;
	not.b32 	%r214, %r212;
	add.s32 	%r215, %r6, %r214;
	selp.b32 	%r210, %r215, 31, %p34;
	mov.b32 	%r188, %f384;
	mov.b32 	%r189, 1;
	mov.b32 	%r211, -1;
	// begin inline asm
	shfl.sync.down.b32 %r187, %r188, %r189, %r210, %r211;
	// end inline asm
	setp.lt.s32 	%p35, %r186, %r210;
	mov.b32 	%f275, %r187;
	add.f32 	%f276, %f384, %f275;
	selp.f32 	%f277, %f276, %f384, %p35;
	mov.b32 	%r193, %f277;
	mov.b32 	%r194, 2;
	// begin inline asm
	shfl.sync.down.b32 %r192, %r193, %r194, %r210, %r211;
	// end inline asm
	add.s32 	%r216, %r186, 2;
	setp.gt.s32 	%p36, %r216, %r210;
	mov.b32 	%f278, %r192;
	add.f32 	%f279, %f277, %f278;
	selp.f32 	%f280, %f277, %f279, %p36;
	mov.b32 	%r198, %f280;
	mov.b32 	%r199, 4;
	// begin inline asm
	shfl.sync.down.b32 %r197, %r198, %r199, %r210, %r211;
	// end inline asm
	add.s32 	%r217, %r186, 4;
	setp.gt.s32 	%p37, %r217, %r210;
	mov.b32 	%f281, %r197;
	add.f32 	%f282, %f280, %f281;
	selp.f32 	%f283, %f280, %f282, %p37;
	mov.b32 	%r203, %f283;
	mov.b32 	%r204, 8;
	// begin inline asm
	shfl.sync.down.b32 %r202, %r203, %r204, %r210, %r211;
	// end inline asm
	add.s32 	%r218, %r186, 8;
	setp.gt.s32 	%p38, %r218, %r210;
	mov.b32 	%f284, %r202;
	add.f32 	%f285, %f283, %f284;
	selp.f32 	%f286, %f283, %f285, %p38;
	mov.b32 	%r208, %f286;
	mov.b32 	%r209, 16;
	// begin inline asm
	shfl.sync.down.b32 %r207, %r208, %r209, %r210, %r211;
	// end inline asm
	add.s32 	%r219, %r186, 16;
	setp.gt.s32 	%p39, %r219, %r210;
	mov.b32 	%f287, %r207;
	add.f32 	%f288, %f286, %f287;
	selp.f32 	%f395, %f286, %f288, %p39;
	setp.ne.s32 	%p40, %r186, 0;
	@%p40 bra 	$L__BB4_24;
	shr.u32 	%r220, %r7, 3;
	and.b32  	%r221, %r220, 124;
	mov.u32 	%r222, _ZZN3cub18CUB_300001_SM_10006detail6reduce18DeviceReduceKernelINS2_10policy_hubIfjN4cuda3std3__44plusIfEEE10Policy1000EN6thrust24THRUST_300001_SM_1000_NS6detail15normal_iteratorINSD_10device_ptrIfEEEEjS9_fNSD_6squareIfEEEEvT0_PT3_T1_NS0_13GridEvenShareISO_EET2_T4_E12temp_storage;
	add.s32 	%r223, %r222, %r221;
	st.shared.f32 	[%r223+16], %f395;
$L__BB4_24:
	bar.sync 	0;
	setp.ne.s32 	%p41, %r7, 0;
	@%p41 bra 	$L__BB4_48;
	setp.gt.u32 	%p42, %r6, 32;
	ld.shared.f32 	%f289, [_ZZN3cub18CUB_300001_SM_10006detail6reduce18DeviceReduceKernelINS2_10policy_hubIfjN4cuda3std3__44plusIfEEE10Policy1000EN6thrust24THRUST_300001_SM_1000_NS6detail15normal_iteratorINSD_10device_ptrIfEEEEjS9_fNSD_6squareIfEEEEvT0_PT3_T1_NS0_13GridEvenShareISO_EET2_T4_E12temp_storage+20];
	add.f32 	%f290, %f395, %f289;
	selp.f32 	%f291, %f290, %f395, %p42;
	setp.gt.u32 	%p43, %r6, 64;
	ld.shared.f32 	%f292, [_ZZN3cub18CUB_300001_SM_10006detail6reduce18DeviceReduceKernelINS2_10policy_hubIfjN4cuda3std3__44plusIfEEE10Policy1000EN6thrust24THRUST_300001_SM_1000_NS6detail15normal_iteratorINSD_10device_ptrIfEEEEjS9_fNSD_6squareIfEEEEvT0_PT3_T1_NS0_13GridEvenShareISO_EET2_T4_E12temp_storage+24];
	add.f32 	%f293, %f292, %f291;
	selp.f32 	%f294, %f293, %f291, %p43;
	setp.gt.u32 	%p44, %r6, 96;
	ld.shared.f32 	%f295, [_ZZN3cub18CUB_300001_SM_10006detail6reduce18DeviceReduceKernelINS2_10policy_hubIfjN4cuda3std3__44plusIfEEE10Policy1000EN6thrust24THRUST_300001_SM_1000_NS6detail15normal_iteratorINSD_10device_ptrIfEEEEjS9_fNSD_6squareIfEEEEvT0_PT3_T1_NS0_13GridEvenShareISO_EET2_T4_E12temp_storage+28];
	add.f32 	%f296, %f295, %f294;
	selp.f32 	%f297, %f296, %f294, %p44;
	setp.gt.u32 	%p45, %r6, 128;
	ld.shared.f32 	%f298, [_ZZN3cub18CUB_300001_SM_10006detail6reduce18DeviceReduceKernelINS2_10policy_hubIfjN4cuda3std3__44plusIfEEE10Policy1000EN6thrust24THRUST_300001_SM_1000_NS6detail15normal_iteratorINSD_10device_ptrIfEEEEjS9_fNSD_6squareIfEEEEvT0_PT3_T1_NS0_13GridEvenShareISO_EET2_T4_E12temp_storage+32];
	add.f32 	%f299, %f298, %f297;
	selp.f32 	%f300, %f299, %f297, %p45;
	setp.gt.u32 	%p46, %r6, 160;
	ld.shared.f32 	%f301, [_ZZN3cub18CUB_300001_SM_10006detail6reduce18DeviceReduceKernelINS2_10policy_hubIfjN4cuda3std3__44plusIfEEE10Policy1000EN6thrust24THRUST_300001_SM_1000_NS6detail15normal_iteratorINSD_10device_ptrIfEEEEjS9_fNSD_6squareIfEEEEvT0_PT3_T1_NS0_13GridEvenShareISO_EET2_T4_E12temp_storage+36];
	add.f32 	%f302, %f301, %f300;
	selp.f32 	%f303, %f302, %f300, %p46;
	setp.gt.u32 	%p47, %r6, 192;
	ld.shared.f32 	%f304, [_ZZN3cub18CUB_300001_SM_10006detail6reduce18DeviceReduceKernelINS2_10policy_hubIfjN4cuda3std3__44plusIfEEE10Policy1000EN6thrust24THRUST_300001_SM_1000_NS6detail15normal_iteratorINSD_10device_ptrIfEEEEjS9_fNSD_6squareIfEEEEvT0_PT3_T1_NS0_13GridEvenShareISO_EET2_T4_E12temp_storage+40];
	add.f32 	%f305, %f304, %f303;
	selp.f32 	%f306, %f305, %f303, %p47;
	setp.gt.u32 	%p48, %r6, 224;
	ld.shared.f32 	%f307, [_ZZN3cub18CUB_300001_SM_10006detail6reduce18DeviceReduceKernelINS2_10policy_hubIfjN4cuda3std3__44plusIfEEE10Policy1000EN6thrust24THRUST_300001_SM_1000_NS6detail15normal_iteratorINSD_10device_ptrIfEEEEjS9_fNSD_6squareIfEEEEvT0_PT3_T1_NS0_13GridEvenShareISO_EET2_T4_E12temp_storage+44];
	add.f32 	%f308, %f307, %f306;
	selp.f32 	%f309, %f308, %f306, %p48;
	setp.gt.u32 	%p49, %r6, 256;
	ld.shared.f32 	%f310, [_ZZN3cub18CUB_300001_SM_10006detail6reduce18DeviceReduceKernelINS2_10policy_hubIfjN4cuda3std3__44plusIfEEE10Policy1000EN6thrust24THRUST_300001_SM_1000_NS6detail15normal_iteratorINSD_10device_ptrIfEEEEjS9_fNSD_6squareIfEEEEvT0_PT3_T1_NS0_13GridEvenShareISO_EET2_T4_E12temp_storage+48];
	add.f32 	%f311, %f310, %f309;
	selp.f32 	%f312, %f311, %f309, %p49;
	setp.gt.u32 	%p50, %r6, 288;
	ld.shared.f32 	%f313, [_ZZN3cub18CUB_300001_SM_10006detail6reduce18DeviceReduceKernelINS2_10policy_hubIfjN4cuda3std3__44plusIfEEE10Policy1000EN6thrust24THRUST_300001_SM_1000_NS6detail15normal_iteratorINSD_10device_ptrIfEEEEjS9_fNSD_6squareIfEEEEvT0_PT3_T1_NS0_13GridEvenShareISO_EET2_T4_E12temp_storage+52];
	add.f32 	%f314, %f313, %f312;
	selp.f32 	%f315, %f314, %f312, %p50;
	setp.gt.u32 	%p51, %r6, 320;
	ld.shared.f32 	%f316, [_ZZN3cub18CUB_300001_SM_10006detail6reduce18DeviceReduceKernelINS2_10policy_hubIfjN4cuda3std3__44plusIfEEE10Policy1000EN6thrust24THRUST_300001_SM_1000_NS6detail15normal_iteratorINSD_10device_ptrIfEEEEjS9_fNSD_6squareIfEEEEvT0_PT3_T1_NS0_13GridEvenShareISO_EET2_T4_E12temp_storage+56];
	add.f32 	%f317, %f316, %f315;
	selp.f32 	%f318, %f317, %f315, %p51;
	setp.gt.u32 	%p52, %r6, 352;
	ld.shared.f32 	%f319, [_ZZN3cub18CUB_300001_SM_10006detail6reduce18DeviceReduceKernelINS2_10policy_hubIfjN4cuda3std3__44plusIfEEE10Policy1000EN6thrust24THRUST_300001_SM_1000_NS6detail15normal_iteratorINSD_10device_ptrIfEEEEjS9_fNSD_6squareIfEEEEvT0_PT3_T1_NS0_13GridEvenShareISO_EET2_T4_E12temp_storage+60];
	add.f32 	%f320, %f319, %f318;
	selp.f32 	%f321, %f320, %f318, %p52;
	setp.gt.u32 	%p53, %r6, 384;
	ld.shared.f32 	%f322, [_ZZN3cub18CUB_300001_SM_10006detail6reduce18DeviceReduceKernelINS2_10policy_hubIfjN4cuda3std3__44plusIfEEE10Policy1000EN6thrust24THRUST_300001_SM_1000_NS6detail15normal_iteratorINSD_10device_ptrIfEEEEjS9_fNSD_6squareIfEEEEvT0_PT3_T1_NS0_13GridEvenShareISO_EET2_T4_E12temp_storage+64];
	add.f32 	%f323, %f322, %f321;
	selp.f32 	%f324, %f323, %f321, %p53;
	setp.gt.u32 	%p54, %r6, 416;
	ld.shared.f32 	%f325, [_ZZN3cub18CUB_300001_SM_10006detail6reduce18DeviceReduceKernelINS2_10policy_hubIfjN4cuda3std3__44plusIfEEE10Policy1000EN6thrust24THRUST_300001_SM_1000_NS6detail15normal_iteratorINSD_10device_ptrIfEEEEjS9_fNSD_6squareIfEEEEvT0_PT3_T1_NS0_13GridEvenShareISO_EET2_T4_E12temp_storage+68];
	add.f32 	%f326, %f325, %f324;
	selp.f32 	%f327, %f326, %f324, %p54;
	setp.gt.u32 	%p55, %r6, 448;
	ld.shared.f32 	%f328, [_ZZN3cub18CUB_300001_SM_10006detail6reduce18DeviceReduceKernelINS2_10policy_hubIfjN4cuda3std3__44plusIfEEE10Policy1000EN6thrust24THRUST_300001_SM_1000_NS6detail15normal_iteratorINSD_10device_ptrIfEEEEjS9_fNSD_6squareIfEEEEvT0_PT3_T1_NS0_13GridEvenShareISO_EET2_T4_E12temp_storage+72];
	add.f32 	%f329, %f328, %f327;
	selp.f32 	%f330, %f329, %f327, %p55;
	setp.gt.u32 	%p56, %r6, 480;
	ld.shared.f32 	%f331, [_ZZN3cub18CUB_300001_SM_10006detail6reduce18DeviceReduceKernelINS2_10policy_hubIfjN4cuda3std3__44plusIfEEE10Policy1000EN6thrust24THRUST_300001_SM_1000_NS6detail15normal_iteratorINSD_10device_ptrIfEEEEjS9_fNSD_6squareIfEEEEvT0_PT3_T1_NS0_13GridEvenShareISO_EET2_T4_E12temp_storage+76];
	add.f32 	%f332, %f331, %f330;
	selp.f32 	%f395, %f332, %f330, %p56;
	bra.uni 	$L__BB4_48;
$L__BB4_26:
	mov.u32 	%r35, %tid.x;
	add.s32 	%r73, %r35, %r268;
	mul.wide.u32 	%rd4, %r73, 4;
	add.s64 	%rd5, %rd1, %rd4;
	ld.global.f32 	%f41, [%rd5];
	ld.global.f32 	%f42, [%rd5+2048];
	mul.f32 	%f43, %f42, %f42;
	ld.global.f32 	%f44, [%rd5+4096];
	ld.global.f32 	%f45, [%rd5+6144];
	mul.f32 	%f46, %f45, %f45;
	ld.global.f32 	%f47, [%rd5+8192];
	ld.global.f32 	%f48, [%rd5+10240];
	mul.f32 	%f49, %f48, %f48;
	ld.global.f32 	%f50, [%rd5+12288];
	ld.global.f32 	%f51, [%rd5+14336];
	mul.f32 	%f52, %f51, %f51;
	ld.global.f32 	%f53, [%rd5+16384];
	ld.global.f32 	%f54, [%rd5+18432];
	mul.f32 	%f55, %f54, %f54;
	ld.global.f32 	%f56, [%rd5+20480];
	ld.global.f32 	%f57, [%rd5+22528];
	mul.f32 	%f58, %f57, %f57;
	ld.global.f32 	%f59, [%rd5+24576];
	ld.global.f32 	%f60, [%rd5+26624];
	mul.f32 	%f61, %f60, %f60;
	ld.global.f32 	%f62, [%rd5+28672];
	ld.global.f32 	%f63, [%rd5+30720];
	mul.f32 	%f64, %f63, %f63;
	fma.rn.f32 	%f65, %f41, %f41, %f43;
	fma.rn.f32 	%f66, %f44, %f44, %f46;
	fma.rn.f32 	%f67, %f47, %f47, %f49;
	fma.rn.f32 	%f68, %f50, %f50, %f52;
	fma.rn.f32 	%f69, %f53, %f53, %f55;
	fma.rn.f32 	%f70, %f56, %f56, %f58;
	fma.rn.f32 	%f71, %f59, %f59, %f61;
	fma.rn.f32 	%f72, %f62, %f62, %f64;
	add.f32 	%f73, %f65, %f66;
	add.f32 	%f74, %f67, %f68;
	add.f32 	%f75, %f69, %f70;
	add.f32 	%f76, %f71, %f72;
	add.f32 	%f77, %f73, %f74;
	add.f32 	%f78, %f75, %f76;
	add.f32 	%f394, %f77, %f78;
	setp.lt.u32 	%p2, %r6, %r4;
	@%p2 bra 	$L__BB4_44;
	add.s32 	%r36, %r1, -8192;
	add.s32 	%r37, %r4, %r268;
	not.b32 	%r75, %r35;
	add.s32 	%r76, %r75, %r1;
	sub.s32 	%r77, %r76, %r4;
	sub.s32 	%r265, %r77, %r268;
	add.s32 	%r78, %r37, %r35;
	add.s32 	%r264, %r78, 4096;
	mov.b32 	%r267, 0;
	mov.u32 	%r266, %r37;
$L__BB4_28:
	add.s32 	%r268, %r268, %r4;
	setp.gt.u32 	%p3, %r268, %r36;
	@%p3 bra 	$L__BB4_30;
	add.s32 	%r79, %r35, %r268;
	mul.wide.u32 	%rd6, %r79, 4;
	add.s64 	%rd7, %rd1, %rd6;
	ld.global.f32 	%f79, [%rd7];
	ld.global.f32 	%f80, [%rd7+2048];
	ld.global.f32 	%f81, [%rd7+4096];
	mul.f32 	%f82, %f81, %f81;
	ld.global.f32 	%f83, [%rd7+6144];
	ld.global.f32 	%f84, [%rd7+8192];
	mul.f32 	%f85, %f84, %f84;
	ld.global.f32 	%f86, [%rd7+10240];
	ld.global.f32 	%f87, [%rd7+12288];
	mul.f32 	%f88, %f87, %f87;
	ld.global.f32 	%f89, [%rd7+14336];
	ld.global.f32 	%f90, [%rd7+16384];
	mul.f32 	%f91, %f90, %f90;
	ld.global.f32 	%f92, [%rd7+18432];
	ld.global.f32 	%f93, [%rd7+20480];
	mul.f32 	%f94, %f93, %f93;
	ld.global.f32 	%f95, [%rd7+22528];
	ld.global.f32 	%f96, [%rd7+24576];
	mul.f32 	%f97, %f96, %f96;
	ld.global.f32 	%f98, [%rd7+26624];
	ld.global.f32 	%f99, [%rd7+28672];
	mul.f32 	%f100, %f99, %f99;
	ld.global.f32 	%f101, [%rd7+30720];
	fma.rn.f32 	%f102, %f79, %f79, %f394;
	fma.rn.f32 	%f103, %f80, %f80, %f82;
	fma.rn.f32 	%f104, %f83, %f83, %f85;
	fma.rn.f32 	%f105, %f86, %f86, %f88;
	fma.rn.f32 	%f106, %f89, %f89, %f91;
	fma.rn.f32 	%f107, %f92, %f92, %f94;
	fma.rn.f32 	%f108, %f95, %f95, %f97;
	fma.rn.f32 	%f109, %f98, %f98, %f100;
	add.f32 	%f110, %f102, %f103;
	add.f32 	%f111, %f104, %f105;
	add.f32 	%f112, %f106, %f107;
	add.f32 	%f113, %f108, %f109;
	add.f32 	%f114, %f110, %f111;
	add.f32 	%f115, %f112, %f113;
	add.f32 	%f116, %f114, %f115;
	fma.rn.f32 	%f394, %f101, %f101, %f116;
	sub.s32 	%r80, %r1, %r268;
	setp.lt.u32 	%p4, %r80, %r4;
	add.s32 	%r267, %r267, 1;
	add.s32 	%r266, %r266, %r4;
	sub.s32 	%r265, %r265, %r4;
	add.s32 	%r264, %r264, %r4;
	@%p4 bra 	$L__BB4_44;
	bra.uni 	$L__BB4_28;
$L__BB4_30:
	setp.le.u32 	%p5, %r1, %r268;
	sub.s32 	%r81, %r1, %r268;
	setp.ge.s32 	%p6, %r35, %r81;
	or.pred  	%p7, %p5, %p6;
	@%p7 bra 	$L__BB4_44;
	add.s32 	%r84, %r1, %r75;
	sub.s32 	%r85, %r84, %r37;
	mul.lo.s32 	%r86, %r2, %r267;
	shl.b32 	%r87, %r86, 13;
	sub.s32 	%r88, %r85, %r87;
	shr.u32 	%r89, %r88, 9;
	add.s32 	%r50, %r89, 1;
	and.b32  	%r51, %r50, 15;
	setp.lt.u32 	%p8, %r88, 7680;
	mov.u32 	%r273, %r35;
	@%p8 bra 	$L__BB4_35;
	or.b32  	%r271, %r35, 4096;
	shr.u32 	%r90, %r265, 9;
	add.s32 	%r91, %r90, 1;
	and.b32  	%r92, %r91, 16777200;
	neg.s32 	%r269, %r92;
$L__BB4_33:
	.pragma "nounroll";
	add.s32 	%r93, %r264, -4096;
	mul.wide.u32 	%rd8, %r93, 4;
	add.s64 	%rd9, %rd1, %rd8;
	ld.global.f32 	%f118, [%rd9];
	fma.rn.f32 	%f119, %f118, %f118, %f394;
	add.s32 	%r94, %r264, -3584;
	mul.wide.u32 	%rd10, %r94, 4;
	add.s64 	%rd11, %rd1, %rd10;
	ld.global.f32 	%f120, [%rd11];
	fma.rn.f32 	%f121, %f120, %f120, %f119;
	add.s32 	%r95, %r264, -3072;
	mul.wide.u32 	%rd12, %r95, 4;
	add.s64 	%rd13, %rd1, %rd12;
	ld.global.f32 	%f122, [%rd13];
	fma.rn.f32 	%f123, %f122, %f122, %f121;
	add.s32 	%r96, %r264, -2560;
	mul.wide.u32 	%rd14, %r96, 4;
	add.s64 	%rd15, %rd1, %rd14;
	ld.global.f32 	%f124, [%rd15];
	fma.rn.f32 	%f125, %f124, %f124, %f123;
	add.s32 	%r97, %r264, -2048;
	mul.wide.u32 	%rd16, %r97, 4;
	add.s64 	%rd17, %rd1, %rd16;
	ld.global.f32 	%f126, [%rd17];
	fma.rn.f32 	%f127, %f126, %f126, %f125;
	add.s32 	%r98, %r264, -1536;
	mul.wide.u32 	%rd18, %r98, 4;
	add.s64 	%rd19, %rd1, %rd18;
	ld.global.f32 	%f128, [%rd19];
	fma.rn.f32 	%f129, %f128, %f128, %f127;
	add.s32 	%r99, %r264, -1024;
	mul.wide.u32 	%rd20, %r99, 4;
	add.s64 	%rd21, %rd1, %rd20;
	ld.global.f32 	%f130, [%rd21];
	fma.rn.f32 	%f131, %f130, %f130, %f129;
	add.s32 	%r100, %r264, 3584;
	add.s32 	%r101, %r264, -512;
	mul.wide.u32 	%rd22, %r101, 4;
	add.s64 	%rd23, %rd1, %rd22;
	ld.global.f32 	%f132, [%rd23];
	fma.rn.f32 	%f133, %f132, %f132, %f131;
	mul.wide.u32 	%rd24, %r264, 4;
	add.s64 	%rd25, %rd1, %rd24;
	ld.global.f32 	%f134, [%rd25];
	fma.rn.f32 	%f135, %f134, %f134, %f133;
	add.s32 	%r102, %r264, 512;
	mul.wide.u32 	%rd26, %r102, 4;
	add.s64 	%rd27, %rd1, %rd26;
	ld.global.f32 	%f136, [%rd27];
	fma.rn.f32 	%f137, %f136, %f136, %f135;
	add.s32 	%r103, %r264, 1024;
	mul.wide.u32 	%rd28, %r103, 4;
	add.s64 	%rd29, %rd1, %rd28;
	ld.global.f32 	%f138, [%rd29];
	fma.rn.f32 	%f139, %f138, %f138, %f137;
	add.s32 	%r104, %r264, 1536;
	mul.wide.u32 	%rd30, %r104, 4;
	add.s64 	%rd31, %rd1, %rd30;
	ld.global.f32 	%f140, [%rd31];
	fma.rn.f32 	%f141, %f140, %f140, %f139;
	add.s32 	%r105, %r264, 2048;
	mul.wide.u32 	%rd32, %r105, 4;
	add.s64 	%rd33, %rd1, %rd32;
	ld.global.f32 	%f142, [%rd33];
	fma.rn.f32 	%f143, %f142, %f142, %f141;
	add.s32 	%r106, %r264, 2560;
	mul.wide.u32 	%rd34, %r106, 4;
	add.s64 	%rd35, %rd1, %rd34;
	ld.global.f32 	%f144, [%rd35];
	fma.rn.f32 	%f145, %f144, %f144, %f143;
	add.s32 	%r107, %r264, 3072;
	mul.wide.u32 	%rd36, %r107, 4;
	add.s64 	%rd37, %rd1, %rd36;
	ld.global.f32 	%f146, [%rd37];
	fma.rn.f32 	%f147, %f146, %f146, %f145;
	mul.wide.u32 	%rd38, %r100, 4;
	add.s64 	%rd39, %rd1, %rd38;
	ld.global.f32 	%f148, [%rd39];
	fma.rn.f32 	%f394, %f148, %f148, %f147;
	add.s32 	%r271, %r271, 8192;
	add.s32 	%r264, %r264, 8192;
	add.s32 	%r269, %r269, 16;
	setp.ne.s32 	%p9, %r269, 0;
	@%p9 bra 	$L__BB4_33;
	add.s32 	%r273, %r271, -4096;
$L__BB4_35:
	setp.eq.s32 	%p10, %r51, 0;
	@%p10 bra 	$L__BB4_44;
	and.b32  	%r62, %r50, 7;
	setp.lt.u32 	%p11, %r51, 8;
	@%p11 bra 	$L__BB4_38;
	add.s32 	%r108, %r273, %r268;
	mul.wide.u32 	%rd40, %r108, 4;
	add.s64 	%rd41, %rd1, %rd40;
	ld.global.f32 	%f150, [%rd41];
	fma.rn.f32 	%f151, %f150, %f150, %f394;
	add.s32 	%r109, %r108, 512;
	mul.wide.u32 	%rd42, %r109, 4;
	add.s64 	%rd43, %rd1, %rd42;
	ld.global.f32 	%f152, [%rd43];
	fma.rn.f32 	%f153, %f152, %f152, %f151;
	add.s32 	%r110, %r108, 1024;
	mul.wide.u32 	%rd44, %r110, 4;
	add.s64 	%rd45, %rd1, %rd44;
	ld.global.f32 	%f154, [%rd45];
	fma.rn.f32 	%f155, %f154, %f154, %f153;
	add.s32 	%r111, %r108, 1536;
	mul.wide.u32 	%rd46, %r111, 4;
	add.s64 	%rd47, %rd1, %rd46;
	ld.global.f32 	%f156, [%rd47];
	fma.rn.f32 	%f157, %f156, %f156, %f155;
	add.s32 	%r112, %r108, 2048;
	mul.wide.u32 	%rd48, %r112, 4;
	add.s64 	%rd49, %rd1, %rd48;
	ld.global.f32 	%f158, [%rd49];
	fma.rn.f32 	%f159, %f158, %f158, %f157;
	add.s32 	%r113, %r108, 2560;
	mul.wide.u32 	%rd50, %r113, 4;
	add.s64 	%rd51, %rd1, %rd50;
	ld.global.f32 	%f160, [%rd51];
	fma.rn.f32 	%f161, %f160, %f160, %f159;
	add.s32 	%r114, %r108, 3072;
	mul.wide.u32 	%rd52, %r114, 4;
	add.s64 	%rd53, %rd1, %rd52;
	ld.global.f32 	%f162, [%rd53];
	fma.rn.f32 	%f163, %f162, %f162, %f161;
	add.s32 	%r115, %r108, 3584;
	mul.wide.u32 	%rd54, %r115, 4;
	add.s64 	%rd55, %rd1, %rd54;
	ld.global.f32 	%f164, [%rd55];
	fma.rn.f32 	%f394, %f164, %f164, %f163;
	add.s32 	%r273, %r273, 4096;
$L__BB4_38:
	setp.eq.s32 	%p12, %r62, 0;
	@%p12 bra 	$L__BB4_44;
	setp.lt.u32 	%p13, %r62, 4;
	@%p13 bra 	$L__BB4_41;
	add.s32 	%r116, %r273, %r268;
	mul.wide.u32 	%rd56, %r116, 4;
	add.s64 	%rd57, %rd1, %rd56;
	ld.global.f32 	%f166, [%rd57];
	fma.rn.f32 	%f167, %f166, %f166, %f394;
	add.s32 	%r117, %r116, 512;
	mul.wide.u32 	%rd58, %r117, 4;
	add.s64 	%rd59, %rd1, %rd58;
	ld.global.f32 	%f168, [%rd59];
	fma.rn.f32 	%f169, %f168, %f168, %f167;
	add.s32 	%r118, %r116, 1024;
	mul.wide.u32 	%rd60, %r118, 4;
	add.s64 	%rd61, %rd1, %rd60;
	ld.global.f32 	%f170, [%rd61];
	fma.rn.f32 	%f171, %f170, %f170, %f169;
	add.s32 	%r119, %r116, 1536;
	mul.wide.u32 	%rd62, %r119, 4;
	add.s64 	%rd63, %rd1, %rd62;
	ld.global.f32 	%f172, [%rd63];
	fma.rn.f32 	%f394, %f172, %f172, %f171;
	add.s32 	%r273, %r273, 2048;
$L__BB4_41:
	and.b32  	%r120, %r50, 3;
	setp.eq.s32 	%p14, %r120, 0;
	@%p14 bra 	$L__BB4_44;
	add.s32 	%r276, %r273, %r266;
	cvt.u16.u32 	%rs1, %r265;
	shr.u16 	%rs2, %rs1, 9;
	add.s16 	%rs3, %rs2, 1;
	cvt.u32.u16 	%r121, %rs3;
	and.b32  	%r122, %r121, 3;
	neg.s32 	%r275, %r122;
$L__BB4_43:
	.pragma "nounroll";
	mul.wide.u32 	%rd64, %r276, 4;
	add.s64 	%rd65, %rd1, %rd64;
	ld.global.f32 	%f173, [%rd65];
	fma.rn.f32 	%f394, %f173, %f173, %f394;
	add.s32 	%r276, %r276, 512;
	add.s32 	%r275, %r275, 1;
	setp.ne.s32 	%p15, %r275, 0;
	@%p15 bra 	$L__BB4_43;
$L__BB4_44:
	// begin inline asm
	mov.u32 %r123, %laneid;
	// end inline asm
	mov.b32 	%r125, %f394;
	mov.b32 	%r126, 1;
	mov.b32 	%r147, 31;
	mov.b32 	%r148, -1;
	// begin inline asm
	shfl.sync.down.b32 %r124, %r125, %r126, %r147, %r148;
	// end inline asm
	setp.gt.s32 	%p16, %r123, 30;
	mov.b32 	%f174, %r124;
	add.f32 	%f175, %f394, %f174;
	selp.f32 	%f176, %f394, %f175, %p16;
	mov.b32 	%r130, %f176;
	mov.b32 	%r131, 2;
	// begin inline asm
	shfl.sync.down.b32 %r129, %r130, %r131, %r147, %r148;
	// end inline asm
	setp.gt.s32 	%p17, %r123, 29;
	mov.b32 	%f177, %r129;
	add.f32 	%f178, %f176, %f177;
	selp.f32 	%f179, %f176, %f178, %p17;
	mov.b32 	%r135, %f179;
	mov.b32 	%r136, 4;
	// begin inline asm
	shfl.sync.down.b32 %r134, %r135, %r136, %r147, %r148;
	// end inline asm
	setp.gt.s32 	%p18, %r123, 27;
	mov.b32 	%f180, %r134;
	add.f32 	%f181, %f179, %f180;
	selp.f32 	%f182, %f179, %f181, %p18;
	mov.b32 	%r140, %f182;
	mov.b32 	%r141, 8;
	// begin inline asm
	shfl.sync.down.b32 %r139, %r140, %r141, %r147, %r148;
	// end inline asm
	setp.gt.s32 	%p19, %r123, 23;
	mov.b32 	%f183, %r139;
	add.f32 	%f184, %f182, %f183;
	selp.f32 	%f185, %f182, %f184, %p19;
	mov.b32 	%r145, %f185;
	mov.b32 	%r146, 16;
	// begin inline asm
	shfl.sync.down.b32 %r144, %r145, %r146, %r147, %r148;
	// end inline asm
	setp.gt.s32 	%p20, %r123, 15;
	mov.b32 	%f186, %r144;
	add.f32 	%f37, %f185, %f186;
	selp.f32 	%f395, %f185, %f37, %p20;
	setp.ne.s32 	%p21, %r123, 0;
	@%p21 bra 	$L__BB4_46;
	shr.u32 	%r149, %r35, 3;
	and.b32  	%r150, %r149, 124;
	mov.u32 	%r151, _ZZN3cub18CUB_300001_SM_10006detail6reduce18DeviceReduceKernelINS2_10policy_hubIfjN4cuda3std3__44plusIfEEE10Policy1000EN6thrust24THRUST_300001_SM_1000_NS6detail15normal_iteratorINSD_10device_ptrIfEEEEjS9_fNSD_6squareIfEEEEvT0_PT3_T1_NS0_13GridEvenShareISO_EET2_T4_E12temp_storage;
	add.s32 	%r152, %r151, %r150;
	st.shared.f32 	[%r152+16], %f37;
$L__BB4_46:
	bar.sync 	0;
	setp.ne.s32 	%p22, %r35, 0;
	@%p22 bra 	$L__BB4_48;
	ld.shared.f32 	%f187, [_ZZN3cub18CUB_300001_SM_10006detail6reduce18DeviceReduceKernelINS2_10policy_hubIfjN4cuda3std3__44plusIfEEE10Policy1000EN6thrust24THRUST_300001_SM_1000_NS6detail15normal_iteratorINSD_10device_ptrIfEEEEjS9_fNSD_6squareIfEEEEvT0_PT3_T1_NS0_13GridEvenShareISO_EET2_T4_E12temp_storage+20];
	add.f32 	%f188, %f395, %f187;
	ld.shared.f32 	%f189, [_ZZN3cub18CUB_300001_SM_10006detail6reduce18DeviceReduceKernelINS2_10policy_hubIfjN4cuda3std3__44plusIfEEE10Policy1000EN6thrust24THRUST_300001_SM_1000_NS6detail15normal_iteratorINSD_10device_ptrIfEEEEjS9_fNSD_6squareIfEEEEvT0_PT3_T1_NS0_13GridEvenShareISO_EET2_T4_E12temp_storage+24];
	add.f32 	%f190, %f188, %f189;
	ld.shared.f32 	%f191, [_ZZN3cub18CUB_300001_SM_10006detail6reduce18DeviceReduceKernelINS2_10policy_hubIfjN4cuda3std3__44plusIfEEE10Policy1000EN6thrust24THRUST_300001_SM_1000_NS6detail15normal_iteratorINSD_10device_ptrIfEEEEjS9_fNSD_6squareIfEEEEvT0_PT3_T1_NS0_13GridEvenShareISO_EET2_T4_E12temp_storage+28];
	add.f32 	%f192, %f190, %f191;
	ld.shared.f32 	%f193, [_ZZN3cub18CUB_300001_SM_10006detail6reduce18DeviceReduceKernelINS2_10policy_hubIfjN4cuda3std3__44plusIfEEE10Policy1000EN6thrust24THRUST_300001_SM_1000_NS6detail15normal_iteratorINSD_10device_ptrIfEEEEjS9_fNSD_6squareIfEEEEvT0_PT3_T1_NS0_13GridEvenShareISO_EET2_T4_E12temp_storage+32];
	add.f32 	%f194, %f192, %f193;
	ld.shared.f32 	%f195, [_ZZN3cub18CUB_300001_SM_10006detail6reduce18DeviceReduceKernelINS2_10policy_hubIfjN4cuda3std3__44plusIfEEE10Policy1000EN6thrust24THRUST_300001_SM_1000_NS6detail15normal_iteratorINSD_10device_ptrIfEEEEjS9_fNSD_6squareIfEEEEvT0_PT3_T1_NS0_13GridEvenShareISO_EET2_T4_E12temp_storage+36];
	add.f32 	%f196, %f194, %f195;
	ld.shared.f32 	%f197, [_ZZN3cub18CUB_300001_SM_10006detail6reduce18DeviceReduceKernelINS2_10policy_hubIfjN4cuda3std3__44plusIfEEE10Policy1000EN6thrust24THRUST_300001_SM_1000_NS6detail15normal_iteratorINSD_10device_ptrIfEEEEjS9_fNSD_6squareIfEEEEvT0_PT3_T1_NS0_13GridEvenShareISO_EET2_T4_E12temp_storage+40];
	add.f32 	%f198, %f196, %f197;
	ld.shared.f32 	%f199, [_ZZN3cub18CUB_300001_SM_10006detail6reduce18DeviceReduceKernelINS2_10policy_hubIfjN4cuda3std3__44plusIfEEE10Policy1000EN6thrust24THRUST_300001_SM_1000_NS6detail15normal_iteratorINSD_10device_ptrIfEEEEjS9_fNSD_6squareIfEEEEvT0_PT3_T1_NS0_13GridEvenShareISO_EET2_T4_E12temp_storage+44];
	add.f32 	%f200, %f198, %f199;
	ld.shared.f32 	%f201, [_ZZN3cub18CUB_300001_SM_10006detail6reduce18DeviceReduceKernelINS2_10policy_hubIfjN4cuda3std3__44plusIfEEE10Policy1000EN6thrust24THRUST_300001_SM_1000_NS6detail15normal_iteratorINSD_10device_ptrIfEEEEjS9_fNSD_6squareIfEEEEvT0_PT3_T1_NS0_13GridEvenShareISO_EET2_T4_E12temp_storage+48];
	add.f32 	%f202, %f200, %f201;
	ld.shared.f32 	%f203, [_ZZN3cub18CUB_300001_SM_10006detail6reduce18DeviceReduceKernelINS2_10policy_hubIfjN4cuda3std3__44plusIfEEE10Policy1000EN6thrust24THRUST_300001_SM_1000_NS6detail15normal_iteratorINSD_10device_ptrIfEEEEjS9_fNSD_6squareIfEEEEvT0_PT3_T1_NS0_13GridEvenShareISO_EET2_T4_E12temp_storage+52];
	add.f32 	%f204, %f202, %f203;
	ld.shared.f32 	%f205, [_ZZN3cub18CUB_300001_SM_10006detail6reduce18DeviceReduceKernelINS2_10policy_hubIfjN4cuda3std3__44plusIfEEE10Policy1000EN6thrust24THRUST_300001_SM_1000_NS6detail15normal_iteratorINSD_10device_ptrIfEEEEjS9_fNSD_6squareIfEEEEvT0_PT3_T1_NS0_13GridEvenShareISO_EET2_T4_E12temp_storage+56];
	add.f32 	%f206, %f204, %f205;
	ld.shared.f32 	%f207, [_ZZN3cub18CUB_300001_SM_10006detail6reduce18DeviceReduceKernelINS2_10policy_hubIfjN4cuda3std3__44plusIfEEE10Policy1000EN6thrust24THRUST_300001_SM_1000_NS6detail15normal_iteratorINSD_10device_ptrIfEEEEjS9_fNSD_6squareIfEEEEvT0_PT3_T1_NS0_13GridEvenShareISO_EET2_T4_E12temp_storage+60];
	add.f32 	%f208, %f206, %f207;
	ld.shared.f32 	%f209, [_ZZN3cub18CUB_300001_SM_10006detail6reduce18DeviceReduceKernelINS2_10policy_hubIfjN4cuda3std3__44plusIfEEE10Policy1000EN6thrust24THRUST_300001_SM_1000_NS6detail15normal_iteratorINSD_10device_ptrIfEEEEjS9_fNSD_6squareIfEEEEvT0_PT3_T1_NS0_13GridEvenShareISO_EET2_T4_E12temp_storage+64];
	add.f32 	%f210, %f208, %f209;
	ld.shared.f32 	%f211, [_ZZN3cub18CUB_300001_SM_10006detail6reduce18DeviceReduceKernelINS2_10policy_hubIfjN4cuda3std3__44plusIfEEE10Policy1000EN6thrust24THRUST_300001_SM_1000_NS6detail15normal_iteratorINSD_10device_ptrIfEEEEjS9_fNSD_6squareIfEEEEvT0_PT3_T1_NS0_13GridEvenShareISO_EET2_T4_E12temp_storage+68];
	add.f32 	%f212, %f210, %f211;
	ld.shared.f32 	%f213, [_ZZN3cub18CUB_300001_SM_10006detail6reduce18DeviceReduceKernelINS2_10policy_hubIfjN4cuda3std3__44plusIfEEE10Policy1000EN6thrust24THRUST_300001_SM_1000_NS6detail15normal_iteratorINSD_10device_ptrIfEEEEjS9_fNSD_6squareIfEEEEvT0_PT3_T1_NS0_13GridEvenShareISO_EET2_T4_E12temp_storage+72];
	add.f32 	%f214, %f212, %f213;
	ld.shared.f32 	%f215, [_ZZN3cub18CUB_300001_SM_10006detail6reduce18DeviceReduceKernelINS2_10policy_hubIfjN4cuda3std3__44plusIfEEE10Policy1000EN6thrust24THRUST_300001_SM_1000_NS6detail15normal_iteratorINSD_10device_ptrIfEEEEjS9_fNSD_6squareIfEEEEvT0_PT3_T1_NS0_13GridEvenShareISO_EET2_T4_E12temp_storage+76];
	add.f32 	%f395, %f214, %f215;
$L__BB4_48:
	mov.u32 	%r254, %tid.x;
	setp.ne.s32 	%p64, %r254, 0;
	@%p64 bra 	$L__BB4_50;
	cvta.to.global.u64 	%rd126, %rd2;
	mul.wide.u32 	%rd127, %r3, 4;
	add.s64 	%rd128, %rd126, %rd127;
	st.global.f32 	[%rd128], %f395;
$L__BB4_50:
	ret;

}
	// .globl	_ZN3cub18CUB_300001_SM_10006detail6reduce28DeviceReduceSingleTileKernelINS2_10policy_hubIfjN4cuda3std3__44plusIfEEE10Policy1000EPfSC_iS9_ffNS7_10__identityEEEvT0_T1_T2_T3_T4_T6_
.visible .entry _ZN3cub18CUB_300001_SM_10006detail6reduce28DeviceReduceSingleTileKernelINS2_10policy_hubIfjN4cuda3std3__44plusIfEEE10Policy1000EPfSC_iS9_ffNS7_10__identityEEEvT0_T1_T2_T3_T4_T6_(
	.param .u64 .ptr .align 1 _ZN3cub18CUB_300001_SM_10006detail6reduce28DeviceReduceSingleTileKernelINS2_10policy_hubIfjN4cuda3std3__44plusIfEEE10Policy1000EPfSC_iS9_ffNS7_10__identityEEEvT0_T1_T2_T3_T4_T6__param_0,
	.param .u64 .ptr .align 1 _ZN3cub18CUB_300001_SM_10006detail6reduce28DeviceReduceSingleTileKernelINS2_10policy_hubIfjN4cuda3std3__44plusIfEEE10Policy1000EPfSC_iS9_ffNS7_10__identityEEEvT0_T1_T2_T3_T4_T6__param_1,
	.param .u32 _ZN3cub18CUB_300001_SM_10006detail6reduce28DeviceReduceSingleTileKernelINS2_10policy_hubIfjN4cuda3std3__44plusIfEEE10Policy1000EPfSC_iS9_ffNS7_10__identityEEEvT0_T1_T2_T3_T4_T6__param_2,
	.param .align 1 .b8 _ZN3cub18CUB_300001_SM_10006detail6reduce28DeviceReduceSingleTileKernelINS2_10policy_hubIfjN4cuda3std3__44plusIfEEE10Policy1000EPfSC_iS9_ffNS7_10__identityEEEvT0_T1_T2_T3_T4_T6__param_3[1],
	.param .f32 _ZN3cub18CUB_300001_SM_10006detail6reduce28DeviceReduceSingleTileKernelINS2_10policy_hubIfjN4cuda3std3__44plusIfEEE10Policy1000EPfSC_iS9_ffNS7_10__identityEEEvT0_T1_T2_T3_T4_T6__param_4,
	.param .align 1 .b8 _ZN3cub18CUB_300001_SM_10006detail6reduce28DeviceReduceSingleTileKernelINS2_10policy_hubIfjN4cuda3std3__44plusIfEEE10Policy1000EPfSC_iS9_ffNS7_10__identityEEEvT0_T1_T2_T3_T4_T6__param_5[1]
)
.maxntid 512
.minnctapersm 1
{
	.reg .pred 	%p<113>;
	.reg .b32 	%r<407>;
	.reg .b32 	%f<531>;
	.reg .b64 	%rd<133>;
	// demoted variable
	.shared .align 4 .b8 _ZZN3cub18CUB_300001_SM_10006detail6reduce28DeviceReduceSingleTileKernelINS2_10policy_hubIfjN4cuda3std3__44plusIfEEE10Policy1000EPfSC_iS9_ffNS7_10__identityEEEvT0_T1_T2_T3_T4_T6_E12temp_storage[84];
	ld.param.u64 	%rd16, [_ZN3cub18CUB_300001_SM_10006detail6reduce28DeviceReduceSingleTileKernelINS2_10policy_hubIfjN4cuda3std3__44plusIfEEE10Policy1000EPfSC_iS9_ffNS7_10__identityEEEvT0_T1_T2_T3_T4_T6__param_0];
	ld.param.u64 	%rd17, [_ZN3cub18CUB_300001_SM_10006detail6reduce28DeviceReduceSingleTileKernelINS2_10policy_hubIfjN4cuda3std3__44plusIfEEE10Policy1000EPfSC_iS9_ffNS7_10__identityEEEvT0_T1_T2_T3_T4_T6__param_1];
	ld.param.u32 	%r67, [_ZN3cub18CUB_300001_SM_10006detail6reduce28DeviceReduceSingleTileKernelINS2_10policy_hubIfjN4cuda3std3__44plusIfEEE10Policy1000EPfSC_iS9_ffNS7_10__identityEEEvT0_T1_T2_T3_T4_T6__param_2];
	ld.param.f32 	%f58, [_ZN3cub18CUB_300001_SM_10006detail6reduce28DeviceReduceSingleTileKernelINS2_10policy_hubIfjN4cuda3std3__44plusIfEEE10Policy1000EPfSC_iS9_ffNS7_10__identityEEEvT0_T1_T2_T3_T4_T6__param_4];
	cvta.to.global.u64 	%rd1, %rd17;
	setp.ne.s32 	%p1, %r67, 0;
	@%p1 bra 	$L__BB5_3;
	mov.u32 	%r380, %tid.x;
	setp.ne.s32 	%p112, %r380, 0;
	@%p112 bra 	$L__BB5_74;
	st.global.f32 	[%rd1], %f58;
	bra.uni 	$L__BB5_74;
$L__BB5_3:
	and.b64  	%rd18, %rd16, 7;
	setp.ne.s64 	%p2, %rd18, 0;
	@%p2 bra 	$L__BB5_38;
	setp.gt.s32 	%p57, %r67, 8191;
	@%p57 bra 	$L__BB5_22;
	mov.u32 	%r1, %tid.x;
	setp.ge.s32 	%p74, %r1, %r67;
	mov.f32 	%f509, 0f00000000;
	mov.u32 	%r384, %r1;
	@%p74 bra 	$L__BB5_7;
	mul.wide.u32 	%rd121, %r1, 4;
	add.s64 	%rd120, %rd16, %rd121;
	// begin inline asm
	ld.global.nc.u32 %r300, [%rd120];
	// end inline asm
	mov.b32 	%f509, %r300;
	add.s32 	%r384, %r1, 512;
$L__BB5_7:
	setp.ge.s32 	%p75, %r384, %r67;
	@%p75 bra 	$L__BB5_13;
	not.b32 	%r301, %r384;
	add.s32 	%r4, %r67, %r301;
	and.b32  	%r302, %r4, 1536;
	setp.eq.s32 	%p76, %r302, 1536;
	@%p76 bra 	$L__BB5_11;
	mul.wide.u32 	%rd122, %r384, 4;
	add.s64 	%rd129, %rd16, %rd122;
	shr.u32 	%r303, %r4, 9;
	add.s32 	%r304, %r303, 1;
	and.b32  	%r305, %r304, 3;
	neg.s32 	%r382, %r305;
$L__BB5_10:
	.pragma "nounroll";
	// begin inline asm
	ld.global.nc.u32 %r306, [%rd129];
	// end inline asm
	mov.b32 	%f395, %r306;
	add.f32 	%f509, %f509, %f395;
	add.s32 	%r384, %r384, 512;
	add.s64 	%rd129, %rd129, 2048;
	add.s32 	%r382, %r382, 1;
	setp.ne.s32 	%p77, %r382, 0;
	@%p77 bra 	$L__BB5_10;
$L__BB5_11:
	setp.lt.u32 	%p78, %r4, 1536;
	@%p78 bra 	$L__BB5_13;
$L__BB5_12:
	mul.wide.s32 	%rd128, %r384, 4;
	add.s64 	%rd124, %rd16, %rd128;
	// begin inline asm
	ld.global.nc.u32 %r307, [%rd124];
	// end inline asm
	mov.b32 	%f396, %r307;
	add.f32 	%f397, %f509, %f396;
	add.s64 	%rd125, %rd124, 2048;
	// begin inline asm
	ld.global.nc.u32 %r308, [%rd125];
	// end inline asm
	mov.b32 	%f398, %r308;
	add.f32 	%f399, %f397, %f398;
	add.s64 	%rd126, %rd124, 4096;
	// begin inline asm
	ld.global.nc.u32 %r309, [%rd126];
	// end inline asm
	mov.b32 	%f400, %r309;
	add.f32 	%f401, %f399, %f400;
	add.s64 	%rd127, %rd124, 6144;
	// begin inline asm
	ld.global.nc.u32 %r310, [%rd127];
	// end inline asm
	mov.b32 	%f402, %r310;
	add.f32 	%f509, %f401, %f402;
	add.s32 	%r384, %r384, 2048;
	setp.lt.s32 	%p79, %r384, %r67;
	@%p79 bra 	$L__BB5_12;
$L__BB5_13:
	setp.lt.s32 	%p80, %r67, 512;
	@%p80 bra 	$L__BB5_18;
	// begin inline asm
	mov.u32 %r349, %laneid;
	// end inline asm
	mov.b32 	%r351, %f509;
	mov.b32 	%r352, 1;
	mov.b32 	%r373, 31;
	mov.b32 	%r374, -1;
	// begin inline asm
	shfl.sync.down.b32 %r350, %r351, %r352, %r373, %r374;
	// end inline asm
	setp.gt.s32 	%p104, %r349, 30;
	mov.b32 	%f461, %r350;
	add.f32 	%f462, %f509, %f461;
	selp.f32 	%f463, %f509, %f462, %p104;
	mov.b32 	%r356, %f463;
	mov.b32 	%r357, 2;
	// begin inline asm
	shfl.sync.down.b32 %r355, %r356, %r357, %r373, %r374;
	// end inline asm
	setp.gt.s32 	%p105, %r349, 29;
	mov.b32 	%f464, %r355;
	add.f32 	%f465, %f463, %f464;
	selp.f32 	%f466, %f463, %f465, %p105;
	mov.b32 	%r361, %f466;
	mov.b32 	%r362, 4;
	// begin inline asm
	shfl.sync.down.b32 %r360, %r361, %r362, %r373, %r374;
	// end inline asm
	setp.gt.s32 	%p106, %r349, 27;
	mov.b32 	%f467, %r360;
	add.f32 	%f468, %f466, %f467;
	selp.f32 	%f469, %f466, %f468, %p106;
	mov.b32 	%r366, %f469;
	mov.b32 	%r367, 8;
	// begin inline asm
	shfl.sync.down.b32 %r365, %r366, %r367, %r373, %r374;
	// end inline asm
	setp.gt.s32 	%p107, %r349, 23;
	mov.b32 	%f470, %r365;
	add.f32 	%f471, %f469, %f470;
	selp.f32 	%f472, %f469, %f471, %p107;
	mov.b32 	%r371, %f472;
	mov.b32 	%r372, 16;
	// begin inline asm
	shfl.sync.down.b32 %r370, %r371, %r372, %r373, %r374;
	// end inline asm
	setp.gt.s32 	%p108, %r349, 15;
	mov.b32 	%f473, %r370;
	add.f32 	%f10, %f472, %f473;
	selp.f32 	%f530, %f472, %f10, %p108;
	setp.ne.s32 	%p109, %r349, 0;
	@%p109 bra 	$L__BB5_16;
	shr.u32 	%r375, %r1, 3;
	and.b32  	%r376, %r375, 124;
	mov.u32 	%r377, _ZZN3cub18CUB_300001_SM_10006detail6reduce28DeviceReduceSingleTileKernelINS2_10policy_hubIfjN4cuda3std3__44plusIfEEE10Policy1000EPfSC_iS9_ffNS7_10__identityEEEvT0_T1_T2_T3_T4_T6_E12temp_storage;
	add.s32 	%r378, %r377, %r376;
	st.shared.f32 	[%r378+16], %f10;
$L__BB5_16:
	bar.sync 	0;
	setp.ne.s32 	%p110, %r1, 0;
	@%p110 bra 	$L__BB5_72;
	ld.shared.f32 	%f474, [_ZZN3cub18CUB_300001_SM_10006detail6reduce28DeviceReduceSingleTileKernelINS2_10policy_hubIfjN4cuda3std3__44plusIfEEE10Policy1000EPfSC_iS9_ffNS7_10__identityEEEvT0_T1_T2_T3_T4_T6_E12temp_storage+20];
	add.f32 	%f475, %f530, %f474;
	ld.shared.f32 	%f476, [_ZZN3cub18CUB_300001_SM_10006detail6reduce28DeviceReduceSingleTileKernelINS2_10policy_hubIfjN4cuda3std3__44plusIfEEE10Policy1000EPfSC_iS9_ffNS7_10__identityEEEvT0_T1_T2_T3_T4_T6_E12temp_storage+24];
	add.f32 	%f477, %f475, %f476;
	ld.shared.f32 	%f478, [_ZZN3cub18CUB_300001_SM_10006detail6reduce28DeviceReduceSingleTileKernelINS2_10policy_hubIfjN4cuda3std3__44plusIfEEE10Policy1000EPfSC_iS9_ffNS7_10__identityEEEvT0_T1_T2_T3_T4_T6_E12temp_storage+28];
	add.f32 	%f479, %f477, %f478;
	ld.shared.f32 	%f480, [_ZZN3cub18CUB_300001_SM_10006detail6reduce28DeviceReduceSingleTileKernelINS2_10policy_hubIfjN4cuda3std3__44plusIfEEE10Policy1000EPfSC_iS9_ffNS7_10__identityEEEvT0_T1_T2_T3_T4_T6_E12temp_storage+32];
	add.f32 	%f481, %f479, %f480;
	ld.shared.f32 	%f482, [_ZZN3cub18CUB_300001_SM_10006detail6reduce28DeviceReduceSingleTileKernelINS2_10policy_hubIfjN4cuda3std3__44plusIfEEE10Policy1000EPfSC_iS9_ffNS7_10__identityEEEvT0_T1_T2_T3_T4_T6_E12temp_storage+36];
	add.f32 	%f483, %f481, %f482;
	ld.shared.f32 	%f484, [_ZZN3cub18CUB_300001_SM_10006detail6reduce28DeviceReduceSingleTileKernelINS2_10policy_hubIfjN4cuda3std3__44plusIfEEE10Policy1000EPfSC_iS9_ffNS7_10__identityEEEvT0_T1_T2_T3_T4_T6_E12temp_storage+40];
	add.f32 	%f485, %f483, %f484;
	ld.shared.f32 	%f486, [_ZZN3cub18CUB_300001_SM_10006detail6reduce28DeviceReduceSingleTileKernelINS2_10policy_hubIfjN4cuda3std3__44plusIfEEE10Policy1000EPfSC_iS9_ffNS7_10__identityEEEvT0_T1_T2_T3_T4_T6_E12temp_storage+44];
	add.f32 	%f487, %f485, %f486;
	ld.shared.f32 	%f488, [_ZZN3cub18CUB_300001_SM_10006detail6reduce28DeviceReduceSingleTileKernelINS2_10policy_hubIfjN4cuda3std3__44plusIfEEE10Policy1000EPfSC_iS9_ffNS7_10__identityEEEvT0_T1_T2_T3_T4_T6_E12temp_storage+48];
	add.f32 	%f489, %f487, %f488;
	ld.shared.f32 	%f490, [_ZZN3cub18CUB_300001_SM_10006detail6reduce28DeviceReduceSingleTileKernelINS2_10policy_hubIfjN4cuda3std3__44plusIfEEE10Policy1000EPfSC_iS9_ffNS7_10__identityEEEvT0_T1_T2_T3_T4_T6_E12temp_storage+52];
	add.f32 	%f491, %f489, %f490;
	ld.shared.f32 	%f492, [_ZZN3cub18CUB_300001_SM_10006detail6reduce28DeviceReduceSingleTileKernelINS2_10policy_hubIfjN4cuda3std3__44plusIfEEE10Policy1000EPfSC_iS9_ffNS7_10__identityEEEvT0_T1_T2_T3_T4_T6_E12temp_storage+56];
	add.f32 	%f493, %f491, %f492;
	ld.shared.f32 	%f494, [_ZZN3cub18CUB_300001_SM_10006detail6reduce28DeviceReduceSingleTileKernelINS2_10policy_hubIfjN4cuda3std3__44plusIfEEE10Policy1000EPfSC_iS9_ffNS7_10__identityEEEvT0_T1_T2_T3_T4_T6_E12temp_storage+60];
	add.f32 	%f495, %f493, %f494;
	ld.shared.f32 	%f496, [_ZZN3cub18CUB_300001_SM_10006detail6reduce28DeviceReduceSingleTileKernelINS2_10policy_hubIfjN4cuda3std3__44plusIfEEE10Policy1000EPfSC_iS9_ffNS7_10__identityEEEvT0_T1_T2_T3_T4_T6_E12temp_storage+64];
	add.f32 	%f497, %f495, %f496;
	ld.shared.f32 	%f498, [_ZZN3cub18CUB_300001_SM_10006detail6reduce28DeviceReduceSingleTileKernelINS2_10policy_hubIfjN4cuda3std3__44plusIfEEE10Policy1000EPfSC_iS9_ffNS7_10__identityEEEvT0_T1_T2_T3_T4_T6_E12temp_storage+68];
	add.f32 	%f499, %f497, %f498;
	ld.shared.f32 	%f500, [_ZZN3cub18CUB_300001_SM_10006detail6reduce28DeviceReduceSingleTileKernelINS2_10policy_hubIfjN4cuda3std3__44plusIfEEE10Policy1000EPfSC_iS9_ffNS7_10__identityEEEvT0_T1_T2_T3_T4_T6_E12temp_storage+72];
	add.f32 	%f501, %f499, %f500;
	ld.shared.f32 	%f502, [_ZZN3cub18CUB_300001_SM_10006detail6reduce28DeviceReduceSingleTileKernelINS2_10policy_hubIfjN4cuda3std3__44plusIfEEE10Policy1000EPfSC_iS9_ffNS7_10__identityEEEvT0_T1_T2_T3_T4_T6_E12temp_storage+76];
	add.f32 	%f530, %f501, %f502;
	bra.uni 	$L__BB5_72;
$L__BB5_18:
	// begin inline asm
	mov.u32 %r311, %laneid;
	// end inline asm
	and.b32  	%r337, %r1, 992;
	add.s32 	%r338, %r337, 32;
	setp.gt.s32 	%p81, %r338, %r67;
	not.b32 	%r339, %r337;
	add.s32 	%r340, %r67, %r339;
	selp.b32 	%r335, %r340, 31, %p81;
	mov.b32 	%r313, %f509;
	mov.b32 	%r314, 1;
	mov.b32 	%r336, -1;
	// begin inline asm
	shfl.sync.down.b32 %r312, %r313, %r314, %r335, %r336;
	// end inline asm
	setp.lt.s32 	%p82, %r311, %r335;
	mov.b32 	%f403, %r312;
	add.f32 	%f404, %f509, %f403;
	selp.f32 	%f405, %f404, %f509, %p82;
	mov.b32 	%r318, %f405;
	mov.b32 	%r319, 2;
	// begin inline asm
	shfl.sync.down.b32 %r317, %r318, %r319, %r335, %r336;
	// end inline asm
	add.s32 	%r341, %r311, 2;
	setp.gt.s32 	%p83, %r341, %r335;
	mov.b32 	%f406, %r317;
	add.f32 	%f407, %f405, %f406;
	selp.f32 	%f408, %f405, %f407, %p83;
	mov.b32 	%r323, %f408;
	mov.b32 	%r324, 4;
	// begin inline asm
	shfl.sync.down.b32 %r322, %r323, %r324, %r335, %r336;
	// end inline asm
	add.s32 	%r342, %r311, 4;
	setp.gt.s32 	%p84, %r342, %r335;
	mov.b32 	%f409, %r322;
	add.f32 	%f410, %f408, %f409;
	selp.f32 	%f411, %f408, %f410, %p84;
	mov.b32 	%r328, %f411;
	mov.b32 	%r329, 8;
	// begin inline asm
	shfl.sync.down.b32 %r327, %r328, %r329, %r335, %r336;
	// end inline asm
	add.s32 	%r343, %r311, 8;
	setp.gt.s32 	%p85, %r343, %r335;
	mov.b32 	%f412, %r327;
	add.f32 	%f413, %f411, %f412;
	selp.f32 	%f414, %f411, %f413, %p85;
	mov.b32 	%r333, %f414;
	mov.b32 	%r334, 16;
	// begin inline asm
	shfl.sync.down.b32 %r332, %r333, %r334, %r335, %r336;
	// end inline asm
	add.s32 	%r344, %r311, 16;
	setp.gt.s32 	%p86, %r344, %r335;
	mov.b32 	%f415, %r332;
	add.f32 	%f416, %f414, %f415;
	selp.f32 	%f530, %f414, %f416, %p86;
	setp.ne.s32 	%p87, %r311, 0;
	@%p87 bra 	$L__BB5_20;
	shr.u32 	%r345, %r1, 3;
	and.b32  	%r346, %r345, 124;
	mov.u32 	%r347, _ZZN3cub18CUB_300001_SM_10006detail6reduce28DeviceReduceSingleTileKernelINS2_10policy_hubIfjN4cuda3std3__44plusIfEEE10Policy1000EPfSC_iS9_ffNS7_10__identityEEEvT0_T1_T2_T3_T4_T6_E12temp_storage;
	add.s32 	%r348, %r347, %r346;
	st.shared.f32 	[%r348+16], %f530;
$L__BB5_20:
	bar.sync 	0;
	setp.ne.s32 	%p88, %r1, 0;
	@%p88 bra 	$L__BB5_72;
	setp.gt.s32 	%p89, %r67, 32;
	ld.shared.f32 	%f417, [_ZZN3cub18CUB_300001_SM_10006detail6reduce28DeviceReduceSingleTileKernelINS2_10policy_hubIfjN4cuda3std3__44plusIfEEE10Policy1000EPfSC_iS9_ffNS7_10__identityEEEvT0_T1_T2_T3_T4_T6_E12temp_storage+20];
	add.f32 	%f418, %f530, %f417;
	selp.f32 	%f419, %f418, %f530, %p89;
	setp.gt.s32 	%p90, %r67, 64;
	ld.shared.f32 	%f420, [_ZZN3cub18CUB_300001_SM_10006detail6reduce28DeviceReduceSingleTileKernelINS2_10policy_hubIfjN4cuda3std3__44plusIfEEE10Policy1000EPfSC_iS9_ffNS7_10__identityEEEvT0_T1_T2_T3_T4_T6_E12temp_storage+24];
	add.f32 	%f421, %f420, %f419;
	selp.f32 	%f422, %f421, %f419, %p90;
	setp.gt.s32 	%p91, %r67, 96;
	ld.shared.f32 	%f423, [_ZZN3cub18CUB_300001_SM_10006detail6reduce28DeviceReduceSingleTileKernelINS2_10policy_hubIfjN4cuda3std3__44plusIfEEE10Policy1000EPfSC_iS9_ffNS7_10__identityEEEvT0_T1_T2_T3_T4_T6_E12temp_storage+28];
	add.f32 	%f424, %f423, %f422;
	selp.f32 	%f425, %f424, %f422, %p91;
	setp.gt.s32 	%p92, %r67, 128;
	ld.shared.f32 	%f426, [_ZZN3cub18CUB_300001_SM_10006detail6reduce28DeviceReduceSingleTileKernelINS2_10policy_hubIfjN4cuda3std3__44plusIfEEE10Policy1000EPfSC_iS9_ffNS7_10__identityEEEvT0_T1_T2_T3_T4_T6_E12temp_storage+32];
	add.f32 	%f427, %f426, %f425;
	selp.f32 	%f428, %f427, %f425, %p92;
	setp.gt.s32 	%p93, %r67, 160;
	ld.shared.f32 	%f429, [_ZZN3cub18CUB_300001_SM_10006detail6reduce28DeviceReduceSingleTileKernelINS2_10policy_hubIfjN4cuda3std3__44plusIfEEE10Policy1000EPfSC_iS9_ffNS7_10__identityEEEvT0_T1_T2_T3_T4_T6_E12temp_storage+36];
	add.f32 	%f430, %f429, %f428;
	selp.f32 	%f431, %f430, %f428, %p93;
	setp.gt.s32 	%p94, %r67, 192;
	ld.shared.f32 	%f432, [_ZZN3cub18CUB_300001_SM_10006detail6reduce28DeviceReduceSingleTileKernelINS2_10policy_hubIfjN4cuda3std3__44plusIfEEE10Policy1000EPfSC_iS9_ffNS7_10__identityEEEvT0_T1_T2_T3_T4_T6_E12temp_storage+40];
	add.f32 	%f433, %f432, %f431;
	selp.f32 	%f434, %f433, %f431, %p94;
	setp.gt.s32 	%p95, %r67, 224;
	ld.shared.f32 	%f435, [_ZZN3cub18CUB_300001_SM_10006detail6reduce28DeviceReduceSingleTileKernelINS2_10policy_hubIfjN4cuda3std3__44plusIfEEE10Policy1000EPfSC_iS9_ffNS7_10__identityEEEvT0_T1_T2_T3_T4_T6_E12temp_storage+44];
	add.f32 	%f436, %f435, %f434;
	selp.f32 	%f437, %f436, %f434, %p95;
	setp.gt.s32 	%p96, %r67, 256;
	ld.shared.f32 	%f438, [_ZZN3cub18CUB_300001_SM_10006detail6reduce28DeviceReduceSingleTileKernelINS2_10policy_hubIfjN4cuda3std3__44plusIfEEE10Policy1000EPfSC_iS9_ffNS7_10__identityEEEvT0_T1_T2_T3_T4_T6_E12temp_storage+48];
	add.f32 	%f439, %f438, %f437;
	selp.f32 	%f440, %f439, %f437, %p96;
	setp.gt.s32 	%p97, %r67, 288;
	ld.shared.f32 	%f441, [_ZZN3cub18CUB_300001_SM_10006detail6reduce28DeviceReduceSingleTileKernelINS2_10policy_hubIfjN4cuda3std3__44plusIfEEE10Policy1000EPfSC_iS9_ffNS7_10__identityEEEvT0_T1_T2_T3_T4_T6_E12temp_storage+52];
	add.f32 	%f442, %f441, %f440;
	selp.f32 	%f443, %f442, %f440, %p97;
	setp.gt.s32 	%p98, %r67, 320;
	ld.shared.f32 	%f444, [_ZZN3cub18CUB_300001_SM_10006detail6reduce28DeviceReduceSingleTileKernelINS2_10policy_hubIfjN4cuda3std3__44plusIfEEE10Policy1000EPfSC_iS9_ffNS7_10__identityEEEvT0_T1_T2_T3_T4_T6_E12temp_storage+56];
	add.f32 	%f445, %f444, %f443;
	selp.f32 	%f446, %f445, %f443, %p98;
	setp.gt.s32 	%p99, %r67, 352;
	ld.shared.f32 	%f447, [_ZZN3cub18CUB_300001_SM_10006detail6reduce28DeviceReduceSingleTileKernelINS2_10policy_hubIfjN4cuda3std3__44plusIfEEE10Policy1000EPfSC_iS9_ffNS7_10__identityEEEvT0_T1_T2_T3_T4_T6_E12temp_storage+60];
	add.f32 	%f448, %f447, %f446;
	selp.f32 	%f449, %f448, %f446, %p99;
	setp.gt.s32 	%p100, %r67, 384;
	ld.shared.f32 	%f450, [_ZZN3cub18CUB_300001_SM_10006detail6reduce28DeviceReduceSingleTileKernelINS2_10policy_hubIfjN4cuda3std3__44plusIfEEE10Policy1000EPfSC_iS9_ffNS7_10__identityEEEvT0_T1_T2_T3_T4_T6_E12temp_storage+64];
	add.f32 	%f451, %f450, %f449;
	selp.f32 	%f452, %f451, %f449, %p100;
	setp.gt.s32 	%p101, %r67, 416;
	ld.shared.f32 	%f453, [_ZZN3cub18CUB_300001_SM_10006detail6reduce28DeviceReduceSingleTileKernelINS2_10policy_hubIfjN4cuda3std3__44plusIfEEE10Policy1000EPfSC_iS9_ffNS7_10__identityEEEvT0_T1_T2_T3_T4_T6_E12temp_storage+68];
	add.f32 	%f454, %f453, %f452;
	selp.f32 	%f455, %f454, %f452, %p101;
	setp.gt.s32 	%p102, %r67, 448;
	ld.shared.f32 	%f456, [_ZZN3cub18CUB_300001_SM_10006detail6reduce28DeviceReduceSingleTileKernelINS2_10policy_hubIfjN4cuda3std3__44plusIfEEE10Policy1000EPfSC_iS9_ffNS7_10__identityEEEvT0_T1_T2_T3_T4_T6_E12temp_storage+72];
	add.f32 	%f457, %f456, %f455;
	selp.f32 	%f458, %f457, %f455, %p102;
	setp.gt.s32 	%p103, %r67, 480;
	ld.shared.f32 	%f459, [_ZZN3cub18CUB_300001_SM_10006detail6reduce28DeviceReduceSingleTileKernelINS2_10policy_hubIfjN4cuda3std3__44plusIfEEE10Policy1000EPfSC_iS9_ffNS7_10__identityEEEvT0_T1_T2_T3_T4_T6_E12temp_storage+76];
	add.f32 	%f460, %f459, %f458;
	selp.f32 	%f530, %f460, %f458, %p103;
	bra.uni 	$L__BB5_72;
$L__BB5_22:
	mov.u32 	%r13, %tid.x;
	shl.b32 	%r224, %r13, 1;
	mul.wide.u32 	%rd90, %r224, 4;
	add.s64 	%rd75, %rd16, %rd90;
	// begin inline asm
	ld.global.nc.u64 %rd74, [%rd75];
	// end inline asm
	mov.b64 	{%r225, %r226}, %rd74;
	mov.b32 	%f281, %r226;
	mov.b32 	%f282, %r225;
	add.s64 	%rd77, %rd75, 4096;
	// begin inline asm
	ld.global.nc.u64 %rd76, [%rd77];
	// end inline asm
	mov.b64 	{%r227, %r228}, %rd76;
	mov.b32 	%f283, %r228;
	mov.b32 	%f284, %r227;
	add.s64 	%rd79, %rd75, 8192;
	// begin inline asm
	ld.global.nc.u64 %rd78, [%rd79];
	// end inline asm
	mov.b64 	{%r229, %r230}, %rd78;
	mov.b32 	%f285, %r230;
	mov.b32 	%f286, %r229;
	add.s64 	%rd81, %rd75, 12288;
	// begin inline asm
	ld.global.nc.u64 %rd80, [%rd81];
	// end inline asm
	mov.b64 	{%r231, %r232}, %rd80;
	mov.b32 	%f287, %r232;
	mov.b32 	%f288, %r231;
	add.s64 	%rd83, %rd75, 16384;
	// begin inline asm
	ld.global.nc.u64 %rd82, [%rd83];
	// end inline asm
	mov.b64 	{%r233, %r234}, %rd82;
	mov.b32 	%f289, %r234;
	mov.b32 	%f290, %r233;
	add.s64 	%rd85, %rd75, 20480;
	// begin inline asm
	ld.global.nc.u64 %rd84, [%rd85];
	// end inline asm
	mov.b64 	{%r235, %r236}, %rd84;
	mov.b32 	%f291, %r236;
	mov.b32 	%f292, %r235;
	add.s64 	%rd87, %rd75, 24576;
	// begin inline asm
	ld.global.nc.u64 %rd86, [%rd87];
	// end inline asm
	mov.b64 	{%r237, %r238}, %rd86;
	mov.b32 	%f293, %r238;
	mov.b32 	%f294, %r237;
	add.s64 	%rd89, %rd75, 28672;
	// begin inline asm
	ld.global.nc.u64 %rd88, [%rd89];
	// end inline asm
	mov.b64 	{%r239, %r240}, %rd88;
	mov.b32 	%f295, %r240;
	mov.b32 	%f296, %r239;
	add.f32 	%f297, %f282, %f281;
	add.f32 	%f298, %f284, %f283;
	add.f32 	%f299, %f286, %f285;
	add.f32 	%f300, %f288, %f287;
	add.f32 	%f301, %f290, %f289;
	add.f32 	%f302, %f292, %f291;
	add.f32 	%f303, %f294, %f293;
	add.f32 	%f304, %f296, %f295;
	add.f32 	%f305, %f297, %f298;
	add.f32 	%f306, %f299, %f300;
	add.f32 	%f307, %f301, %f302;
	add.f32 	%f308, %f303, %f304;
	add.f32 	%f309, %f305, %f306;
	add.f32 	%f310, %f307, %f308;
	add.f32 	%f516, %f309, %f310;
	setp.lt.u32 	%p58, %r67, 16384;
	mov.b32 	%r387, 8192;
	@%p58 bra 	$L__BB5_26;
	add.s32 	%r14, %r67, -8192;
	mov.b32 	%r387, 8192;
$L__BB5_24:
	mul.wide.s32 	%rd107, %r387, 4;
	add.s64 	%rd92, %rd75, %rd107;
	// begin inline asm
	ld.global.nc.u64 %rd91, [%rd92];
	// end inline asm
	mov.b64 	{%r242, %r243}, %rd91;
	mov.b32 	%f311, %r243;
	mov.b32 	%f312, %r242;
	add.s64 	%rd94, %rd92, 4096;
	// begin inline asm
	ld.global.nc.u64 %rd93, [%rd94];
	// end inline asm
	mov.b64 	{%r244, %r245}, %rd93;
	mov.b32 	%f313, %r245;
	mov.b32 	%f314, %r244;
	add.s64 	%rd96, %rd92, 8192;
	// begin inline asm
	ld.global.nc.u64 %rd95, [%rd96];
	// end inline asm
	mov.b64 	{%r246, %r247}, %rd95;
	mov.b32 	%f315, %r247;
	mov.b32 	%f316, %r246;
	add.s64 	%rd98, %rd92, 12288;
	// begin inline asm
	ld.global.nc.u64 %rd97, [%rd98];
	// end inline asm
	mov.b64 	{%r248, %r249}, %rd97;
	mov.b32 	%f317, %r249;
	mov.b32 	%f318, %r248;
	add.s64 	%rd100, %rd92, 16384;
	// begin inline asm
	ld.global.nc.u64 %rd99, [%rd100];
	// end inline asm
	mov.b64 	{%r250, %r251}, %rd99;
	mov.b32 	%f319, %r251;
	mov.b32 	%f320, %r250;
	add.s64 	%rd102, %rd92, 20480;
	// begin inline asm
	ld.global.nc.u64 %rd101, [%rd102];
	// end inline asm
	mov.b64 	{%r252, %r253}, %rd101;
	mov.b32 	%f321, %r253;
	mov.b32 	%f322, %r252;
	add.s64 	%rd104, %rd92, 24576;
	// begin inline asm
	ld.global.nc.u64 %rd103, [%rd104];
	// end inline asm
	mov.b64 	{%r254, %r255}, %rd103;
	mov.b32 	%f323, %r255;
	mov.b32 	%f324, %r254;
	add.s64 	%rd106, %rd92, 28672;
	// begin inline asm
	ld.global.nc.u64 %rd105, [%rd106];
	// end inline asm
	mov.b64 	{%r256, %r257}, %rd105;
	mov.b32 	%f325, %r257;
	mov.b32 	%f326, %r256;
	add.f32 	%f327, %f516, %f312;
	add.f32 	%f328, %f311, %f314;
	add.f32 	%f329, %f313, %f316;
	add.f32 	%f330, %f315, %f318;
	add.f32 	%f331, %f317, %f320;
	add.f32 	%f332, %f319, %f322;
	add.f32 	%f333, %f321, %f324;
	add.f32 	%f334, %f323, %f326;
	add.f32 	%f335, %f327, %f328;
	add.f32 	%f336, %f329, %f330;
	add.f32 	%f337, %f331, %f332;
	add.f32 	%f338, %f333, %f334;
	add.f32 	%f339, %f335, %f336;
	add.f32 	%f340, %f337, %f338;
	add.f32 	%f341, %f339, %f340;
	add.f32 	%f516, %f341, %f325;
	sub.s32 	%r258, %r67, %r387;
	setp.lt.s32 	%p59, %r258, 8192;
	@%p59 bra 	$L__BB5_34;
	add.s32 	%r387, %r387, 8192;
	setp.le.s32 	%p60, %r387, %r14;
	@%p60 bra 	$L__BB5_24;
$L__BB5_26:
	setp.le.s32 	%p61, %r67, %r387;
	@%p61 bra 	$L__BB5_34;
	sub.s32 	%r18, %r67, %r387;
	setp.ge.s32 	%p62, %r13, %r18;
	@%p62 bra 	$L__BB5_34;
	not.b32 	%r259, %r13;
	add.s32 	%r260, %r67, %r259;
	sub.s32 	%r19, %r260, %r387;
	and.b32  	%r261, %r19, 1536;
	setp.eq.s32 	%p63, %r261, 1536;
	mov.u32 	%r391, %r13;
	@%p63 bra 	$L__BB5_31;
	add.s32 	%r389, %r13, %r387;
	shr.u32 	%r262, %r19, 9;
	add.s32 	%r263, %r262, 1;
	and.b32  	%r264, %r263, 3;
	neg.s32 	%r388, %r264;
	mov.u32 	%r391, %r13;
$L__BB5_30:
	.pragma "nounroll";
	mul.wide.u32 	%rd109, %r389, 4;
	add.s64 	%rd108, %rd16, %rd109;
	// begin inline asm
	ld.global.nc.u32 %r265, [%rd108];
	// end inline asm
	mov.b32 	%f343, %r265;
	add.f32 	%f516, %f516, %f343;
	add.s32 	%r391, %r391, 512;
	add.s32 	%r389, %r389, 512;
	add.s32 	%r388, %r388, 1;
	setp.ne.s32 	%p64, %r388, 0;
	@%p64 bra 	$L__BB5_30;
$L__BB5_31:
	setp.lt.u32 	%p65, %r19, 1536;
	@%p65 bra 	$L__BB5_34;
	cvt.u64.u32 	%rd110, %r391;
	cvt.u64.u32 	%rd111, %r387;
	add.s64 	%rd112, %rd110, %rd111;
	shl.b64 	%rd113, %rd112, 2;
	add.s64 	%rd114, %rd113, %rd16;
	add.s64 	%rd130, %rd114, 4096;
	add.s32 	%r392, %r391, %r387;
$L__BB5_33:
	mul.wide.u32 	%rd119, %r392, 4;
	add.s64 	%rd115, %rd16, %rd119;
	// begin inline asm
	ld.global.nc.u32 %r266, [%rd115];
	// end inline asm
	mov.b32 	%f344, %r266;
	add.f32 	%f345, %f516, %f344;
	add.s64 	%rd116, %rd130, -2048;
	// begin inline asm
	ld.global.nc.u32 %r267, [%rd116];
	// end inline asm
	mov.b32 	%f346, %r267;
	add.f32 	%f347, %f345, %f346;
	// begin inline asm
	ld.global.nc.u32 %r268, [%rd130];
	// end inline asm
	mov.b32 	%f348, %r268;
	add.f32 	%f349, %f347, %f348;
	add.s64 	%rd118, %rd130, 2048;
	// begin inline asm
	ld.global.nc.u32 %r269, [%rd118];
	// end inline asm
	mov.b32 	%f350, %r269;
	add.f32 	%f516, %f349, %f350;
	add.s32 	%r391, %r391, 2048;
	add.s64 	%rd130, %rd130, 8192;
	add.s32 	%r392, %r392, 2048;
	setp.lt.s32 	%p66, %r391, %r18;
	@%p66 bra 	$L__BB5_33;
$L__BB5_34:
	// begin inline asm
	mov.u32 %r270, %laneid;
	// end inline asm
	mov.b32 	%r272, %f516;
	mov.b32 	%r273, 1;
	mov.b32 	%r294, 31;
	mov.b32 	%r295, -1;
	// begin inline asm
	shfl.sync.down.b32 %r271, %r272, %r273, %r294, %r295;
	// end inline asm
	setp.gt.s32 	%p67, %r270, 30;
	mov.b32 	%f351, %r271;
	add.f32 	%f352, %f516, %f351;
	selp.f32 	%f353, %f516, %f352, %p67;
	mov.b32 	%r277, %f353;
	mov.b32 	%r278, 2;
	// begin inline asm
	shfl.sync.down.b32 %r276, %r277, %r278, %r294, %r295;
	// end inline asm
	setp.gt.s32 	%p68, %r270, 29;
	mov.b32 	%f354, %r276;
	add.f32 	%f355, %f353, %f354;
	selp.f32 	%f356, %f353, %f355, %p68;
	mov.b32 	%r282, %f356;
	mov.b32 	%r283, 4;
	// begin inline asm
	shfl.sync.down.b32 %r281, %r282, %r283, %r294, %r295;
	// end inline asm
	setp.gt.s32 	%p69, %r270, 27;
	mov.b32 	%f357, %r281;
	add.f32 	%f358, %f356, %f357;
	selp.f32 	%f359, %f356, %f358, %p69;
	mov.b32 	%r287, %f359;
	mov.b32 	%r288, 8;
	// begin inline asm
	shfl.sync.down.b32 %r286, %r287, %r288, %r294, %r295;
	// end inline asm
	setp.gt.s32 	%p70, %r270, 23;
	mov.b32 	%f360, %r286;
	add.f32 	%f361, %f359, %f360;
	selp.f32 	%f362, %f359, %f361, %p70;
	mov.b32 	%r292, %f362;
	mov.b32 	%r293, 16;
	// begin inline asm
	shfl.sync.down.b32 %r291, %r292, %r293, %r294, %r295;
	// end inline asm
	setp.gt.s32 	%p71, %r270, 15;
	mov.b32 	%f363, %r291;
	add.f32 	%f26, %f362, %f363;
	selp.f32 	%f530, %f362, %f26, %p71;
	setp.ne.s32 	%p72, %r270, 0;
	@%p72 bra 	$L__BB5_36;
	shr.u32 	%r296, %r13, 3;
	and.b32  	%r297, %r296, 124;
	mov.u32 	%r298, _ZZN3cub18CUB_300001_SM_10006detail6reduce28DeviceReduceSingleTileKernelINS2_10policy_hubIfjN4cuda3std3__44plusIfEEE10Policy1000EPfSC_iS9_ffNS7_10__identityEEEvT0_T1_T2_T3_T4_T6_E12temp_storage;
	add.s32 	%r299, %r298, %r297;
	st.shared.f32 	[%r299+16], %f26;
$L__BB5_36:
	bar.sync 	0;
	setp.ne.s32 	%p73, %r13, 0;
	@%p73 bra 	$L__BB5_72;
	ld.shared.f32 	%f364, [_ZZN3cub18CUB_300001_SM_10006detail6reduce28DeviceReduceSingleTileKernelINS2_10policy_hubIfjN4cuda3std3__44plusIfEEE10Policy1000EPfSC_iS9_ffNS7_10__identityEEEvT0_T1_T2_T3_T4_T6_E12temp_storage+20];
	add.f32 	%f365, %f530, %f364;
	ld.shared.f32 	%f366, [_ZZN3cub18CUB_300001_SM_10006detail6reduce28DeviceReduceSingleTileKernelINS2_10policy_hubIfjN4cuda3std3__44plusIfEEE10Policy1000EPfSC_iS9_ffNS7_10__identityEEEvT0_T1_T2_T3_T4_T6_E12temp_storage+24];
	add.f32 	%f367, %f365, %f366;
	ld.shared.f32 	%f368, [_ZZN3cub18CUB_300001_SM_10006detail6reduce28DeviceReduceSingleTileKernelINS2_10policy_hubIfjN4cuda3std3__44plusIfEEE10Policy1000EPfSC_iS9_ffNS7_10__identityEEEvT0_T1_T2_T3_T4_T6_E12temp_storage+28];
	add.f32 	%f369, %f367, %f368;
	ld.shared.f32 	%f370, [_ZZN3cub18CUB_300001_SM_10006detail6reduce28DeviceReduceSingleTileKernelINS2_10policy_hubIfjN4cuda3std3__44plusIfEEE10Policy1000EPfSC_iS9_ffNS7_10__identityEEEvT0_T1_T2_T3_T4_T6_E12temp_storage+32];
	add.f32 	%f371, %f369, %f370;
	ld.shared.f32 	%f372, [_ZZN3cub18CUB_300001_SM_10006detail6reduce28DeviceReduceSingleTileKernelINS2_10policy_hubIfjN4cuda3std3__44plusIfEEE10Policy1000EPfSC_iS9_ffNS7_10__identityEEEvT0_T1_T2_T3_T4_T6_E12temp_storage+36];
	add.f32 	%f373, %f371, %f372;
	ld.shared.f32 	%f374, [_ZZN3cub18CUB_300001_SM_10006detail6reduce28DeviceReduceSingleTileKernelINS2_10policy_hubIfjN4cuda3std3__44plusIfEEE10Policy1000EPfSC_iS9_ffNS7_10__identityEEEvT0_T1_T2_T3_T4_T6_E12temp_storage+40];
	add.f32 	%f375, %f373, %f374;
	ld.shared.f32 	%f376, [_ZZN3cub18CUB_300001_SM_10006detail6reduce28DeviceReduceSingleTileKernelINS2_10policy_hubIfjN4cuda3std3__44plusIfEEE10Policy1000EPfSC_iS9_ffNS7_10__identityEEEvT0_T1_T2_T3_T4_T6_E12temp_storage+44];
	add.f32 	%f377, %f375, %f376;
	ld.shared.f32 	%f378, [_ZZN3cub18CUB_300001_SM_10006detail6reduce28DeviceReduceSingleTileKernelINS2_10policy_hubIfjN4cuda3std3__44plusIfEEE10Policy1000EPfSC_iS9_ffNS7_10__identityEEEvT0_T1_T2_T3_T4_T6_E12temp_storage+48];
	add.f32 	%f379, %f377, %f378;
	ld.shared.f32 	%f380, [_ZZN3cub18CUB_300001_SM_10006detail6reduce28DeviceReduceSingleTileKernelINS2_10policy_hubIfjN4cuda3std3__44plusIfEEE10Policy1000EPfSC_iS9_ffNS7_10__identityEEEvT0_T1_T2_T3_T4_T6_E12temp_storage+52];
	add.f32 	%f381, %f379, %f380;
	ld.shared.f32 	%f382, [_ZZN3cub18CUB_300001_SM_10006detail6reduce28DeviceReduceSingleTileKernelINS2_10policy_hubIfjN4cuda3std3__44plusIfEEE10Policy1000EPfSC_iS9_ffNS7_10__identityEEEvT0_T1_T2_T3_T4_T6_E12temp_storage+56];
	add.f32 	%f383, %f381, %f382;
	ld.shared.f32 	%f384, [_ZZN3cub18CUB_300001_SM_10006detail6reduce28DeviceReduceSingleTileKernelINS2_10policy_hubIfjN4cuda3std3__44plusIfEEE10Policy1000EPfSC_iS9_ffNS7_10__identityEEEvT0_T1_T2_T3_T4_T6_E12temp_storage+60];
	add.f32 	%f385, %f383, %f384;
	ld.shared.f32 	%f386, [_ZZN3cub18CUB_300001_SM_10006detail6reduce28DeviceReduceSingleTileKernelINS2_10policy_hubIfjN4cuda3std3__44plusIfEEE10Policy1000EPfSC_iS9_ffNS7_10__identityEEEvT0_T1_T2_T3_T4_T6_E12temp_storage+64];
	add.f32 	%f387, %f385, %f386;
	ld.shared.f32 	%f388, [_ZZN3cub18CUB_300001_SM_10006detail6reduce28DeviceReduceSingleTileKernelINS2_10policy_hubIfjN4cuda3std3__44plusIfEEE10Policy1000EPfSC_iS9_ffNS7_10__identityEEEvT0_T1_T2_T3_T4_T6_E12temp_storage+68];
	add.f32 	%f389, %f387, %f388;
	ld.shared.f32 	%f390, [_ZZN3cub18CUB_300001_SM_10006detail6reduce28DeviceReduceSingleTileKernelINS2_10policy_hubIfjN4cuda3std3__44plusIfEEE10Policy1000EPfSC_iS9_ffNS7_10__identityEEEvT0_T1_T2_T3_T4_T6_E12temp_storage+72];
	add.f32 	%f391, %f389, %f390;
	ld.shared.f32 	%f392, [_ZZN3cub18CUB_300001_SM_10006detail6reduce28DeviceReduceSingleTileKernelINS2_10policy_hubIfjN4cuda3std3__44plusIfEEE10Policy1000EPfSC_iS9_ffNS7_10__identityEEEvT0_T1_T2_T3_T4_T6_E12temp_storage+76];
	add.f32 	%f530, %f391, %f392;
	bra.uni 	$L__BB5_72;
$L__BB5_38:
	setp.gt.s32 	%p3, %r67, 8191;
	@%p3 bra 	$L__BB5_56;
	mov.u32 	%r34, %tid.x;
	setp.ge.s32 	%p20, %r34, %r67;
	mov.f32 	%f522, 0f00000000;
	mov.u32 	%r397, %r34;
	@%p20 bra 	$L__BB5_41;
	mul.wide.u32 	%rd66, %r34, 4;
	add.s64 	%rd65, %rd16, %rd66;
	// begin inline asm
	ld.global.nc.u32 %r144, [%rd65];
	// end inline asm
	mov.b32 	%f522, %r144;
	add.s32 	%r397, %r34, 512;
$L__BB5_41:
	setp.ge.s32 	%p21, %r397, %r67;
	@%p21 bra 	$L__BB5_47;
	not.b32 	%r145, %r397;
	add.s32 	%r37, %r67, %r145;
	and.b32  	%r146, %r37, 1536;
	setp.eq.s32 	%p22, %r146, 1536;
	@%p22 bra 	$L__BB5_45;
	mul.wide.u32 	%rd67, %r397, 4;
	add.s64 	%rd131, %rd16, %rd67;
	shr.u32 	%r147, %r37, 9;
	add.s32 	%r148, %r147, 1;
	and.b32  	%r149, %r148, 3;
	neg.s32 	%r395, %r149;
$L__BB5_44:
	.pragma "nounroll";
	// begin inline asm
	ld.global.nc.u32 %r150, [%rd131];
	// end inline asm
	mov.b32 	%f173, %r150;
	add.f32 	%f522, %f522, %f173;
	add.s32 	%r397, %r397, 512;
	add.s64 	%rd131, %rd131, 2048;
	add.s32 	%r395, %r395, 1;
	setp.ne.s32 	%p23, %r395, 0;
	@%p23 bra 	$L__BB5_44;
$L__BB5_45:
	setp.lt.u32 	%p24, %r37, 1536;
	@%p24 bra 	$L__BB5_47;
$L__BB5_46:
	mul.wide.s32 	%rd73, %r397, 4;
	add.s64 	%rd69, %rd16, %rd73;
	// begin inline asm
	ld.global.nc.u32 %r151, [%rd69];
	// end inline asm
	mov.b32 	%f174, %r151;
	add.f32 	%f175, %f522, %f174;
	add.s64 	%rd70, %rd69, 2048;
	// begin inline asm
	ld.global.nc.u32 %r152, [%rd70];
	// end inline asm
	mov.b32 	%f176, %r152;
	add.f32 	%f177, %f175, %f176;
	add.s64 	%rd71, %rd69, 4096;
	// begin inline asm
	ld.global.nc.u32 %r153, [%rd71];
	// end inline asm
	mov.b32 	%f178, %r153;
	add.f32 	%f179, %f177, %f178;
	add.s64 	%rd72, %rd69, 6144;
	// begin inline asm
	ld.global.nc.u32 %r154, [%rd72];
	// end inline asm
	mov.b32 	%f180, %r154;
	add.f32 	%f522, %f179, %f180;
	add.s32 	%r397, %r397, 2048;
	setp.lt.s32 	%p25, %r397, %r67;
	@%p25 bra 	$L__BB5_46;
$L__BB5_47:
	setp.lt.s32 	%p26, %r67, 512;
	@%p26 bra 	$L__BB5_52;
	// begin inline asm
	mov.u32 %r193, %laneid;
	// end inline asm
	mov.b32 	%r195, %f522;
	mov.b32 	%r196, 1;
	mov.b32 	%r217, 31;
	mov.b32 	%r218, -1;
	// begin inline asm
	shfl.sync.down.b32 %r194, %r195, %r196, %r217, %r218;
	// end inline asm
	setp.gt.s32 	%p50, %r193, 30;
	mov.b32 	%f239, %r194;
	add.f32 	%f240, %f522, %f239;
	selp.f32 	%f241, %f522, %f240, %p50;
	mov.b32 	%r200, %f241;
	mov.b32 	%r201, 2;
	// begin inline asm
	shfl.sync.down.b32 %r199, %r200, %r201, %r217, %r218;
	// end inline asm
	setp.gt.s32 	%p51, %r193, 29;
	mov.b32 	%f242, %r199;
	add.f32 	%f243, %f241, %f242;
	selp.f32 	%f244, %f241, %f243, %p51;
	mov.b32 	%r205, %f244;
	mov.b32 	%r206, 4;
	// begin inline asm
	shfl.sync.down.b32 %r204, %r205, %r206, %r217, %r218;
	// end inline asm
	setp.gt.s32 	%p52, %r193, 27;
	mov.b32 	%f245, %r204;
	add.f32 	%f246, %f244, %f245;
	selp.f32 	%f247, %f244, %f246, %p52;
	mov.b32 	%r210, %f247;
	mov.b32 	%r211, 8;
	// begin inline asm
	shfl.sync.down.b32 %r209, %r210, %r211, %r217, %r218;
	// end inline asm
	setp.gt.s32 	%p53, %r193, 23;
	mov.b32 	%f248, %r209;
	add.f32 	%f249, %f247, %f248;
	selp.f32 	%f250, %f247, %f249, %p53;
	mov.b32 	%r215, %f250;
	mov.b32 	%r216, 16;
	// begin inline asm
	shfl.sync.down.b32 %r214, %r215, %r216, %r217, %r218;
	// end inline asm
	setp.gt.s32 	%p54, %r193, 15;
	mov.b32 	%f251, %r214;
	add.f32 	%f38, %f250, %f251;
	selp.f32 	%f530, %f250, %f38, %p54;
	setp.ne.s32 	%p55, %r193, 0;
	@%p55 bra 	$L__BB5_50;
	shr.u32 	%r219, %r34, 3;
	and.b32  	%r220, %r219, 124;
	mov.u32 	%r221, _ZZN3cub18CUB_300001_SM_10006detail6reduce28DeviceReduceSingleTileKernelINS2_10policy_hubIfjN4cuda3std3__44plusIfEEE10Policy1000EPfSC_iS9_ffNS7_10__identityEEEvT0_T1_T2_T3_T4_T6_E12temp_storage;
	add.s32 	%r222, %r221, %r220;
	st.shared.f32 	[%r222+16], %f38;
$L__BB5_50:
	bar.sync 	0;
	setp.ne.s32 	%p56, %r34, 0;
	@%p56 bra 	$L__BB5_72;
	ld.shared.f32 	%f252, [_ZZN3cub18CUB_300001_SM_10006detail6reduce28DeviceReduceSingleTileKernelINS2_10policy_hubIfjN4cuda3std3__44plusIfEEE10Policy1000EPfSC_iS9_ffNS7_10__identityEEEvT0_T1_T2_T3_T4_T6_E12temp_storage+20];
	add.f32 	%f253, %f530, %f252;
	ld.shared.f32 	%f254, [_ZZN3cub18CUB_300001_SM_10006detail6reduce28DeviceReduceSingleTileKernelINS2_10policy_hubIfjN4cuda3std3__44plusIfEEE10Policy1000EPfSC_iS9_ffNS7_10__identityEEEvT0_T1_T2_T3_T4_T6_E12temp_storage+24];
	add.f32 	%f255, %f253, %f254;
	ld.shared.f32 	%f256, [_ZZN3cub18CUB_300001_SM_10006detail6reduce28DeviceReduceSingleTileKernelINS2_10policy_hubIfjN4cuda3std3__44plusIfEEE10Policy1000EPfSC_iS9_ffNS7_10__identityEEEvT0_T1_T2_T3_T4_T6_E12temp_storage+28];
	add.f32 	%f257, %f255, %f256;
	ld.shared.f32 	%f258, [_ZZN3cub18CUB_300001_SM_10006detail6reduce28DeviceReduceSingleTileKernelINS2_10policy_hubIfjN4cuda3std3__44plusIfEEE10Policy1000EPfSC_iS9_ffNS7_10__identityEEEvT0_T1_T2_T3_T4_T6_E12temp_storage+32];
	add.f32 	%f259, %f257, %f258;
	ld.shared.f32 	%f260, [_ZZN3cub18CUB_300001_SM_10006detail6reduce28DeviceReduceSingleTileKernelINS2_10policy_hubIfjN4cuda3std3__44plusIfEEE10Policy1000EPfSC_iS9_ffNS7_10__identityEEEvT0_T1_T2_T3_T4_T6_E12temp_storage+36];
	add.f32 	%f261, %f259, %f260;
	ld.shared.f32 	%f262, [_ZZN3cub18CUB_300001_SM_10006detail6reduce28DeviceReduceSingleTileKernelINS2_10policy_hubIfjN4cuda3std3__44plusIfEEE10Policy1000EPfSC_iS9_ffNS7_10__identityEEEvT0_T1_T2_T3_T4_T6_E12temp_storage+40];
	add.f32 	%f263, %f261, %f262;
	ld.shared.f32 	%f264, [_ZZN3cub18CUB_300001_SM_10006detail6reduce28DeviceReduceSingleTileKernelINS2_10policy_hubIfjN4cuda3std3__44plusIfEEE10Policy1000EPfSC_iS9_ffNS7_10__identityEEEvT0_T1_T2_T3_T4_T6_E12temp_storage+44];
	add.f32 	%f265, %f263, %f264;
	ld.shared.f32 	%f266, [_ZZN3cub18CUB_300001_SM_10006detail6reduce28DeviceReduceSingleTileKernelINS2_10policy_hubIfjN4cuda3std3__44plusIfEEE10Policy1000EPfSC_iS9_ffNS7_10__identityEEEvT0_T1_T2_T3_T4_T6_E12temp_storage+48];
	add.f32 	%f267, %f265, %f266;
	ld.shared.f32 	%f268, [_ZZN3cub18CUB_300001_SM_10006detail6reduce28DeviceReduceSingleTileKernelINS2_10policy_hubIfjN4cuda3std3__44plusIfEEE10Policy1000EPfSC_iS9_ffNS7_10__identityEEEvT0_T1_T2_T3_T4_T6_E12temp_storage+52];
	add.f32 	%f269, %f267, %f268;
	ld.shared.f32 	%f270, [_ZZN3cub18CUB_300001_SM_10006detail6reduce28DeviceReduceSingleTileKernelINS2_10policy_hubIfjN4cuda3std3__44plusIfEEE10Policy1000EPfSC_iS9_ffNS7_10__identityEEEvT0_T1_T2_T3_T4_T6_E12temp_storage+56];
	add.f32 	%f271, %f269, %f270;
	ld.shared.f32 	%f272, [_ZZN3cub18CUB_300001_SM_10006detail6reduce28DeviceReduceSingleTileKernelINS2_10policy_hubIfjN4cuda3std3__44plusIfEEE10Policy1000EPfSC_iS9_ffNS7_10__identityEEEvT0_T1_T2_T3_T4_T6_E12temp_storage+60];
	add.f32 	%f273, %f271, %f272;
	ld.shared.f32 	%f274, [_ZZN3cub18CUB_300001_SM_10006detail6reduce28DeviceReduceSingleTileKernelINS2_10policy_hubIfjN4cuda3std3__44plusIfEEE10Policy1000EPfSC_iS9_ffNS7_10__identityEEEvT0_T1_T2_T3_T4_T6_E12temp_storage+64];
	add.f32 	%f275, %f273, %f274;
	ld.shared.f32 	%f276, [_ZZN3cub18CUB_300001_SM_10006detail6reduce28DeviceReduceSingleTileKernelINS2_10policy_hubIfjN4cuda3std3__44plusIfEEE10Policy1000EPfSC_iS9_ffNS7_10__identityEEEvT0_T1_T2_T3_T4_T6_E12temp_storage+68];
	add.f32 	%f277, %f275, %f276;
	ld.shared.f32 	%f278, [_ZZN3cub18CUB_300001_SM_10006detail6reduce28DeviceReduceSingleTileKernelINS2_10policy_hubIfjN4cuda3std3__44plusIfEEE10Policy1000EPfSC_iS9_ffNS7_10__identityEEEvT0_T1_T2_T3_T4_T6_E12temp_storage+72];
	add.f32 	%f279, %f277, %f278;
	ld.shared.f32 	%f280, [_ZZN3cub18CUB_300001_SM_10006detail6reduce28DeviceReduceSingleTileKernelINS2_10policy_hubIfjN4cuda3std3__44plusIfEEE10Policy1000EPfSC_iS9_ffNS7_10__identityEEEvT0_T1_T2_T3_T4_T6_E12temp_storage+76];
	add.f32 	%f530, %f279, %f280;
	bra.uni 	$L__BB5_72;
$L__BB5_52:
	// begin inline asm
	mov.u32 %r155, %laneid;
	// end inline asm
	and.b32  	%r181, %r34, 992;
	add.s32 	%r182, %r181, 32;
	setp.gt.s32 	%p27, %r182, %r67;
	not.b32 	%r183, %r181;
	add.s32 	%r184, %r67, %r183;
	selp.b32 	%r179, %r184, 31, %p27;
	mov.b32 	%r157, %f522;
	mov.b32 	%r158, 1;
	mov.b32 	%r180, -1;
	// begin inline asm
	shfl.sync.down.b32 %r156, %r157, %r158, %r179, %r180;
	// end inline asm
	setp.lt.s32 	%p28, %r155, %r179;
	mov.b32 	%f181, %r156;
	add.f32 	%f182, %f522, %f181;
	selp.f32 	%f183, %f182, %f522, %p28;
	mov.b32 	%r162, %f183;
	mov.b32 	%r163, 2;
	// begin inline asm
	shfl.sync.down.b32 %r161, %r162, %r163, %r179, %r180;
	// end inline asm
	add.s32 	%r185, %r155, 2;
	setp.gt.s32 	%p29, %r185, %r179;
	mov.b32 	%f184, %r161;
	add.f32 	%f185, %f183, %f184;
	selp.f32 	%f186, %f183, %f185, %p29;
	mov.b32 	%r167, %f186;
	mov.b32 	%r168, 4;
	// begin inline asm
	shfl.sync.down.b32 %r166, %r167, %r168, %r179, %r180;
	// end inline asm
	add.s32 	%r186, %r155, 4;
	setp.gt.s32 	%p30, %r186, %r179;
	mov.b32 	%f187, %r166;
	add.f32 	%f188, %f186, %f187;
	selp.f32 	%f189, %f186, %f188, %p30;
	mov.b32 	%r172, %f189;
	mov.b32 	%r173, 8;
	// begin inline asm
	shfl.sync.down.b32 %r171, %r172, %r173, %r179, %r180;
	// end inline asm
	add.s32 	%r187, %r155, 8;
	setp.gt.s32 	%p31, %r187, %r179;
	mov.b32 	%f190, %r171;
	add.f32 	%f191, %f189, %f190;
	selp.f32 	%f192, %f189, %f191, %p31;
	mov.b32 	%r177, %f192;
	mov.b32 	%r178, 16;
	// begin inline asm
	shfl.sync.down.b32 %r176, %r177, %r178, %r179, %r180;
	// end inline asm
	add.s32 	%r188, %r155, 16;
	setp.gt.s32 	%p32, %r188, %r179;
	mov.b32 	%f193, %r176;
	add.f32 	%f194, %f192, %f193;
	selp.f32 	%f530, %f192, %f194, %p32;
	setp.ne.s32 	%p33, %r155, 0;
	@%p33 bra 	$L__BB5_54;
	shr.u32 	%r189, %r34, 3;
	and.b32  	%r190, %r189, 124;
	mov.u32 	%r191, _ZZN3cub18CUB_300001_SM_10006detail6reduce28DeviceReduceSingleTileKernelINS2_10policy_hubIfjN4cuda3std3__44plusIfEEE10Policy1000EPfSC_iS9_ffNS7_10__identityEEEvT0_T1_T2_T3_T4_T6_E12temp_storage;
	add.s32 	%r192, %r191, %r190;
	st.shared.f32 	[%r192+16], %f530;
$L__BB5_54:
	bar.sync 	0;
	setp.ne.s32 	%p34, %r34, 0;
	@%p34 bra 	$L__BB5_72;
	setp.gt.s32 	%p35, %r67, 32;
	ld.shared.f32 	%f195, [_ZZN3cub18CUB_300001_SM_10006detail6reduce28DeviceReduceSingleTileKernelINS2_10policy_hubIfjN4cuda3std3__44plusIfEEE10Policy1000EPfSC_iS9_ffNS7_10__identityEEEvT0_T1_T2_T3_T4_T6_E12temp_storage+20];
	add.f32 	%f196, %f530, %f195;
	selp.f32 	%f197, %f196, %f530, %p35;
	setp.gt.s32 	%p36, %r67, 64;
	ld.shared.f32 	%f198, [_ZZN3cub18CUB_300001_SM_10006detail6reduce28DeviceReduceSingleTileKernelINS2_10policy_hubIfjN4cuda3std3__44plusIfEEE10Policy1000EPfSC_iS9_ffNS7_10__identityEEEvT0_T1_T2_T3_T4_T6_E12temp_storage+24];
	add.f32 	%f199, %f198, %f197;
	selp.f32 	%f200, %f199, %f197, %p36;
	setp.gt.s32 	%p37, %r67, 96;
	ld.shared.f32 	%f201, [_ZZN3cub18CUB_300001_SM_10006detail6reduce28DeviceReduceSingleTileKernelINS2_10policy_hubIfjN4cuda3std3__44plusIfEEE10Policy1000EPfSC_iS9_ffNS7_10__identityEEEvT0_T1_T2_T3_T4_T6_E12temp_storage+28];
	add.f32 	%f202, %f201, %f200;
	selp.f32 	%f203, %f202, %f200, %p37;
	setp.gt.s32 	%p38, %r67, 128;
	ld.shared.f32 	%f204, [_ZZN3cub18CUB_300001_SM_10006detail6reduce28DeviceReduceSingleTileKernelINS2_10policy_hubIfjN4cuda3std3__44plusIfEEE10Policy1000EPfSC_iS9_ffNS7_10__identityEEEvT0_T1_T2_T3_T4_T6_E12temp_storage+32];
	add.f32 	%f205, %f204, %f203;
	selp.f32 	%f206, %f205, %f203, %p38;
	setp.gt.s32 	%p39, %r67, 160;
	ld.shared.f32 	%f207, [_ZZN3cub18CUB_300001_SM_10006detail6reduce28DeviceReduceSingleTileKernelINS2_10policy_hubIfjN4cuda3std3__44plusIfEEE10Policy1000EPfSC_iS9_ffNS7_10__identityEEEvT0_T1_T2_T3_T4_T6_E12temp_storage+36];
	add.f32 	%f208, %f207, %f206;
	selp.f32 	%f209, %f208, %f206, %p39;
	setp.gt.s32 	%p40, %r67, 192;
	ld.shared.f32 	%f210, [_ZZN3cub18CUB_300001_SM_10006detail6reduce28DeviceReduceSingleTileKernelINS2_10policy_hubIfjN4cuda3std3__44plusIfEEE10Policy1000EPfSC_iS9_ffNS7_10__identityEEEvT0_T1_T2_T3_T4_T6_E12temp_storage+40];
	add.f32 	%f211, %f210, %f209;
	selp.f32 	%f212, %f211, %f209, %p40;
	setp.gt.s32 	%p41, %r67, 224;
	ld.shared.f32 	%f213, [_ZZN3cub18CUB_300001_SM_10006detail6reduce28DeviceReduceSingleTileKernelINS2_10policy_hubIfjN4cuda3std3__44plusIfEEE10Policy1000EPfSC_iS9_ffNS7_10__identityEEEvT0_T1_T2_T3_T4_T6_E12temp_storage+44];
	add.f32 	%f214, %f213, %f212;
	selp.f32 	%f215, %f214, %f212, %p41;
	setp.gt.s32 	%p42, %r67, 256;
	ld.shared.f32 	%f216, [_ZZN3cub18CUB_300001_SM_10006detail6reduce28DeviceReduceSingleTileKernelINS2_10policy_hubIfjN4cuda3std3__44plusIfEEE10Policy1000EPfSC_iS9_ffNS7_10__identityEEEvT0_T1_T2_T3_T4_T6_E12temp_storage+48];
	add.f32 	%f217, %f216, %f215;
	selp.f32 	%f218, %f217, %f215, %p42;
	setp.gt.s32 	%p43, %r67, 288;
	ld.shared.f32 	%f219, [_ZZN3cub18CUB_300001_SM_10006detail6reduce28DeviceReduceSingleTileKernelINS2_10policy_hubIfjN4cuda3std3__44plusIfEEE10Policy1000EPfSC_iS9_ffNS7_10__identityEEEvT0_T1_T2_T3_T4_T6_E12temp_storage+52];
	add.f32 	%f220, %f219, %f218;
	selp.f32 	%f221, %f220, %f218, %p43;
	setp.gt.s32 	%p44, %r67, 320;
	ld.shared.f32 	%f222, [_ZZN3cub18CUB_300001_SM_10006detail6reduce28DeviceReduceSingleTileKernelINS2_10policy_hubIfjN4cuda3std3__44plusIfEEE10Policy1000EPfSC_iS9_ffNS7_10__identityEEEvT0_T1_T2_T3_T4_T6_E12temp_storage+56];
	add.f32 	%f223, %f222, %f221;
	selp.f32 	%f224, %f223, %f221, %p44;
	setp.gt.s32 	%p45, %r67, 352;
	ld.shared.f32 	%f225, [_ZZN3cub18CUB_300001_SM_10006detail6reduce28DeviceReduceSingleTileKernelINS2_10policy_hubIfjN4cuda3std3__44plusIfEEE10Policy1000EPfSC_iS9_ffNS7_10__identityEEEvT0_T1_T2_T3_T4_T6_E12temp_storage+60];
	add.f32 	%f226, %f225, %f224;
	selp.f32 	%f227, %f226, %f224, %p45;
	setp.gt.s32 	%p46, %r67, 384;
	ld.shared.f32 	%f228, [_ZZN3cub18CUB_300001_SM_10006detail6reduce28DeviceReduceSingleTileKernelINS2_10policy_hubIfjN4cuda3std3__44plusIfEEE10Policy1000EPfSC_iS9_ffNS7_10__identityEEEvT0_T1_T2_T3_T4_T6_E12temp_storage+64];
	add.f32 	%f229, %f228, %f227;
	selp.f32 	%f230, %f229, %f227, %p46;
	setp.gt.s32 	%p47, %r67, 416;
	ld.shared.f32 	%f231, [_ZZN3cub18CUB_300001_SM_10006detail6reduce28DeviceReduceSingleTileKernelINS2_10policy_hubIfjN4cuda3std3__44plusIfEEE10Policy1000EPfSC_iS9_ffNS7_10__identityEEEvT0_T1_T2_T3_T4_T6_E12temp_storage+68];
	add.f32 	%f232, %f231, %f230;
	selp.f32 	%f233, %f232, %f230, %p47;
	setp.gt.s32 	%p48, %r67, 448;
	ld.shared.f32 	%f234, [_ZZN3cub18CUB_300001_SM_10006detail6reduce28DeviceReduceSingleTileKernelINS2_10policy_hubIfjN4cuda3std3__44plusIfEEE10Policy1000EPfSC_iS9_ffNS7_10__identityEEEvT0_T1_T2_T3_T4_T6_E12temp_storage+72];
	add.f32 	%f235, %f234, %f233;
	selp.f32 	%f236, %f235, %f233, %p48;
	setp.gt.s32 	%p49, %r67, 480;
	ld.shared.f32 	%f237, [_ZZN3cub18CUB_300001_SM_10006detail6reduce28DeviceReduceSingleTileKernelINS2_10policy_hubIfjN4cuda3std3__44plusIfEEE10Policy1000EPfSC_iS9_ffNS7_10__identityEEEvT0_T1_T2_T3_T4_T6_E12temp_storage+76];
	add.f32 	%f238, %f237, %f236;
	selp.f32 	%f530, %f238, %f236, %p49;
	bra.uni 	$L__BB5_72;
$L__BB5_56:
	mov.u32 	%r46, %tid.x;
	mul.wide.u32 	%rd35, %r46, 4;
	add.s64 	%rd19, %rd16, %rd35;
	// begin inline asm
	ld.global.nc.u32 %r68, [%rd19];
	// end inline asm
	mov.b32 	%f59, %r68;
	add.s64 	%rd20, %rd19, 2048;
	// begin inline asm
	ld.global.nc.u32 %r69, [%rd20];
	// end inline asm
	mov.b32 	%f60, %r69;
	add.s64 	%rd21, %rd19, 4096;
	// begin inline asm
	ld.global.nc.u32 %r70, [%rd21];
	// end inline asm
	mov.b32 	%f61, %r70;
	add.s64 	%rd22, %rd19, 6144;
	// begin inline asm
	ld.global.nc.u32 %r71, [%rd22];
	// end inline asm
	mov.b32 	%f62, %r71;
	add.s64 	%rd23, %rd19, 8192;
	// begin inline asm
	ld.global.nc.u32 %r72, [%rd23];
	// end inline asm
	mov.b32 	%f63, %r72;
	add.s64 	%rd24, %rd19, 10240;
	// begin inline asm
	ld.global.nc.u32 %r73, [%rd24];
	// end inline asm
	mov.b32 	%f64, %r73;
	add.s64 	%rd25, %rd19, 12288;
	// begin inline asm
	ld.global.nc.u32 %r74, [%rd25];
	// end inline asm
	mov.b32 	%f65, %r74;
	add.s64 	%rd26, %rd19, 14336;
	// begin inline asm
	ld.global.nc.u32 %r75, [%rd26];
	// end inline asm
	mov.b32 	%f66, %r75;
	add.s64 	%rd27, %rd19, 16384;
	// begin inline asm
	ld.global.nc.u32 %r76, [%rd27];
	// end inline asm
	mov.b32 	%f67, %r76;
	add.s64 	%rd28, %rd19, 18432;
	// begin inline asm
	ld.global.nc.u32 %r77, [%rd28];
	// end inline asm
	mov.b32 	%f68, %r77;
	add.s64 	%rd29, %rd19, 20480;
	// begin inline asm
	ld.global.nc.u32 %r78, [%rd29];
	// end inline asm
	mov.b32 	%f69, %r78;
	add.s64 	%rd30, %rd19, 22528;
	// begin inline asm
	ld.global.nc.u32 %r79, [%rd30];
	// end inline asm
	mov.b32 	%f70, %r79;
	add.s64 	%rd31, %rd19, 24576;
	// begin inline asm
	ld.global.nc.u32 %r80, [%rd31];
	// end inline asm
	mov.b32 	%f71, %r80;
	add.s64 	%rd32, %rd19, 26624;
	// begin inline asm
	ld.global.nc.u32 %r81, [%rd32];
	// end inline asm
	mov.b32 	%f72, %r81;
	add.s64 	%rd33, %rd19, 28672;
	// begin inline asm
	ld.global.nc.u32 %r82, [%rd33];
	// end inline asm
	mov.b32 	%f73, %r82;
	add.s64 	%rd34, %rd19, 30720;
	// begin inline asm
	ld.global.nc.u32 %r83, [%rd34];
	// end inline asm
	mov.b32 	%f74, %r83;
	add.f32 	%f75, %f59, %f60;
	add.f32 	%f76, %f61, %f62;
	add.f32 	%f77, %f63, %f64;
	add.f32 	%f78, %f65, %f66;
	add.f32 	%f79, %f67, %f68;
	add.f32 	%f80, %f69, %f70;
	add.f32 	%f81, %f71, %f72;
	add.f32 	%f82, %f73, %f74;
	add.f32 	%f83, %f75, %f76;
	add.f32 	%f84, %f77, %f78;
	add.f32 	%f85, %f79, %f80;
	add.f32 	%f86, %f81, %f82;
	add.f32 	%f87, %f83, %f84;
	add.f32 	%f88, %f85, %f86;
	add.f32 	%f529, %f87, %f88;
	setp.lt.u32 	%p4, %r67, 16384;
	mov.b32 	%r400, 8192;
	@%p4 bra 	$L__BB5_60;
	add.s32 	%r47, %r67, -8192;
	mov.b32 	%r400, 8192;
$L__BB5_58:
	mul.wide.s32 	%rd52, %r400, 4;
	add.s64 	%rd36, %rd19, %rd52;
	// begin inline asm
	ld.global.nc.u32 %r86, [%rd36];
	// end inline asm
	mov.b32 	%f89, %r86;
	add.s64 	%rd37, %rd36, 2048;
	// begin inline asm
	ld.global.nc.u32 %r87, [%rd37];
	// end inline asm
	mov.b32 	%f90, %r87;
	add.s64 	%rd38, %rd36, 4096;
	// begin inline asm
	ld.global.nc.u32 %r88, [%rd38];
	// end inline asm
	mov.b32 	%f91, %r88;
	add.s64 	%rd39, %rd36, 6144;
	// begin inline asm
	ld.global.nc.u32 %r89, [%rd39];
	// end inline asm
	mov.b32 	%f92, %r89;
	add.s64 	%rd40, %rd36, 8192;
	// begin inline asm
	ld.global.nc.u32 %r90, [%rd40];
	// end inline asm
	mov.b32 	%f93, %r90;
	add.s64 	%rd41, %rd36, 10240;
	// begin inline asm
	ld.global.nc.u32 %r91, [%rd41];
	// end inline asm
	mov.b32 	%f94, %r91;
	add.s64 	%rd42, %rd36, 12288;
	// begin inline asm
	ld.global.nc.u32 %r92, [%rd42];
	// end inline asm
	mov.b32 	%f95, %r92;
	add.s64 	%rd43, %rd36, 14336;
	// begin inline asm
	ld.global.nc.u32 %r93, [%rd43];
	// end inline asm
	mov.b32 	%f96, %r93;
	add.s64 	%rd44, %rd36, 16384;
	// begin inline asm
	ld.global.nc.u32 %r94, [%rd44];
	// end inline asm
	mov.b32 	%f97, %r94;
	add.s64 	%rd45, %rd36, 18432;
	// begin inline asm
	ld.global.nc.u32 %r95, [%rd45];
	// end inline asm
	mov.b32 	%f98, %r95;
	add.s64 	%rd46, %rd36, 20480;
	// begin inline asm
	ld.global.nc.u32 %r96, [%rd46];
	// end inline asm
	mov.b32 	%f99, %r96;
	add.s64 	%rd47, %rd36, 22528;
	// begin inline asm
	ld.global.nc.u32 %r97, [%rd47];
	// end inline asm
	mov.b32 	%f100, %r97;
	add.s64 	%rd48, %rd36, 24576;
	// begin inline asm
	ld.global.nc.u32 %r98, [%rd48];
	// end inline asm
	mov.b32 	%f101, %r98;
	add.s64 	%rd49, %rd36, 26624;
	// begin inline asm
	ld.global.nc.u32 %r99, [%rd49];
	// end inline asm
	mov.b32 	%f102, %r99;
	add.s64 	%rd50, %rd36, 28672;
	// begin inline asm
	ld.global.nc.u32 %r100, [%rd50];
	// end inline asm
	mov.b32 	%f103, %r100;
	add.s64 	%rd51, %rd36, 30720;
	// begin inline asm
	ld.global.nc.u32 %r101, [%rd51];
	// end inline asm
	mov.b32 	%f104, %r101;
	add.f32 	%f105, %f529, %f89;
	add.f32 	%f106, %f90, %f91;
	add.f32 	%f107, %f92, %f93;
	add.f32 	%f108, %f94, %f95;
	add.f32 	%f109, %f96, %f97;
	add.f32 	%f110, %f98, %f99;
	add.f32 	%f111, %f100, %f101;
	add.f32 	%f112, %f102, %f103;
	add.f32 	%f113, %f105, %f106;
	add.f32 	%f114, %f107, %f108;
	add.f32 	%f115, %f109, %f110;
	add.f32 	%f116, %f111, %f112;
	add.f32 	%f117, %f113, %f114;
	add.f32 	%f118, %f115, %f116;
	add.f32 	%f119, %f117, %f118;
	add.f32 	%f529, %f119, %f104;
	sub.s32 	%r102, %r67, %r400;
	setp.lt.s32 	%p5, %r102, 8192;
	@%p5 bra 	$L__BB5_68;
	add.s32 	%r400, %r400, 8192;
	setp.le.s32 	%p6, %r400, %r47;
	@%p6 bra 	$L__BB5_58;
$L__BB5_60:
	setp.le.s32 	%p7, %r67, %r400;
	@%p7 bra 	$L__BB5_68;
	sub.s32 	%r51, %r67, %r400;
	setp.ge.s32 	%p8, %r46, %r51;
	@%p8 bra 	$L__BB5_68;
	not.b32 	%r103, %r46;
	add.s32 	%r104, %r67, %r103;
	sub.s32 	%r52, %r104, %r400;
	and.b32  	%r105, %r52, 1536;
	setp.eq.s32 	%p9, %r105, 1536;
	mov.u32 	%r404, %r46;
	@%p9 bra 	$L__BB5_65;
	add.s32 	%r402, %r46, %r400;
	shr.u32 	%r106, %r52, 9;
	add.s32 	%r107, %r106, 1;
	and.b32  	%r108, %r107, 3;
	neg.s32 	%r401, %r108;
	mov.u32 	%r404, %r46;
$L__BB5_64:
	.pragma "nounroll";
	mul.wide.u32 	%rd54, %r402, 4;
	add.s64 	%rd53, %rd16, %rd54;
	// begin inline asm
	ld.global.nc.u32 %r109, [%rd53];
	// end inline asm
	mov.b32 	%f121, %r109;
	add.f32 	%f529, %f529, %f121;
	add.s32 	%r404, %r404, 512;
	add.s32 	%r402, %r402, 512;
	add.s32 	%r401, %r401, 1;
	setp.ne.s32 	%p10, %r401, 0;
	@%p10 bra 	$L__BB5_64;
$L__BB5_65:
	setp.lt.u32 	%p11, %r52, 1536;
	@%p11 bra 	$L__BB5_68;
	cvt.u64.u32 	%rd55, %r404;
	cvt.u64.u32 	%rd56, %r400;
	add.s64 	%rd57, %rd55, %rd56;
	shl.b64 	%rd58, %rd57, 2;
	add.s64 	%rd59, %rd58, %rd16;
	add.s64 	%rd132, %rd59, 4096;
	add.s32 	%r405, %r404, %r400;
$L__BB5_67:
	mul.wide.u32 	%rd64, %r405, 4;
	add.s64 	%rd60, %rd16, %rd64;
	// begin inline asm
	ld.global.nc.u32 %r110, [%rd60];
	// end inline asm
	mov.b32 	%f122, %r110;
	add.f32 	%f123, %f529, %f122;
	add.s64 	%rd61, %rd132, -2048;
	// begin inline asm
	ld.global.nc.u32 %r111, [%rd61];
	// end inline asm
	mov.b32 	%f124, %r111;
	add.f32 	%f125, %f123, %f124;
	// begin inline asm
	ld.global.nc.u32 %r112, [%rd132];
	// end inline asm
	mov.b32 	%f126, %r112;
	add.f32 	%f127, %f125, %f126;
	add.s64 	%rd63, %rd132, 2048;
	// begin inline asm
	ld.global.nc.u32 %r113, [%rd63];
	// end inline asm
	mov.b32 	%f128, %r113;
	add.f32 	%f529, %f127, %f128;
	add.s32 	%r404, %r404, 2048;
	add.s64 	%rd132, %rd132, 8192;
	add.s32 	%r405, %r405, 2048;
	setp.lt.s32 	%p12, %r404, %r51;
	@%p12 bra 	$L__BB5_67;
$L__BB5_68:
	// begin inline asm
	mov.u32 %r114, %laneid;
	// end inline asm
	mov.b32 	%r116, %f529;
	mov.b32 	%r117, 1;
	mov.b32 	%r138, 31;
	mov.b32 	%r139, -1;
	// begin inline asm
	shfl.sync.down.b32 %r115, %r116, %r117, %r138, %r139;
	// end inline asm
	setp.gt.s32 	%p13, %r114, 30;
	mov.b32 	%f129, %r115;
	add.f32 	%f130, %f529, %f129;
	selp.f32 	%f131, %f529, %f130, %p13;
	mov.b32 	%r121, %f131;
	mov.b32 	%r122, 2;
	// begin inline asm
	shfl.sync.down.b32 %r120, %r121, %r122, %r138, %r139;
	// end inline asm
	setp.gt.s32 	%p14, %r114, 29;
	mov.b32 	%f132, %r120;
	add.f32 	%f133, %f131, %f132;
	selp.f32 	%f134, %f131, %f133, %p14;
	mov.b32 	%r126, %f134;
	mov.b32 	%r127, 4;
	// begin inline asm
	shfl.sync.down.b32 %r125, %r126, %r127, %r138, %r139;
	// end inline asm
	setp.gt.s32 	%p15, %r114, 27;
	mov.b32 	%f135, %r125;
	add.f32 	%f136, %f134, %f135;
	selp.f32 	%f137, %f134, %f136, %p15;
	mov.b32 	%r131, %f137;
	mov.b32 	%r132, 8;
	// begin inline asm
	shfl.sync.down.b32 %r130, %r131, %r132, %r138, %r139;
	// end inline asm
	setp.gt.s32 	%p16, %r114, 23;
	mov.b32 	%f138, %r130;
	add.f32 	%f139, %f137, %f138;
	selp.f32 	%f140, %f137, %f139, %p16;
	mov.b32 	%r136, %f140;
	mov.b32 	%r137, 16;
	// begin inline asm
	shfl.sync.down.b32 %r135, %r136, %r137, %r138, %r139;
	// end inline asm
	setp.gt.s32 	%p17, %r114, 15;
	mov.b32 	%f141, %r135;
	add.f32 	%f54, %f140, %f141;
	selp.f32 	%f530, %f140, %f54, %p17;
	setp.ne.s32 	%p18, %r114, 0;
	@%p18 bra 	$L__BB5_70;
	shr.u32 	%r140, %r46, 3;
	and.b32  	%r141, %r140, 124;
	mov.u32 	%r142, _ZZN3cub18CUB_300001_SM_10006detail6reduce28DeviceReduceSingleTileKernelINS2_10policy_hubIfjN4cuda3std3__44plusIfEEE10Policy1000EPfSC_iS9_ffNS7_10__identityEEEvT0_T1_T2_T3_T4_T6_E12temp_storage;
	add.s32 	%r143, %r142, %r141;
	st.shared.f32 	[%r143+16], %f54;
$L__BB5_70:
	bar.sync 	0;
	setp.ne.s32 	%p19, %r46, 0;
	@%p19 bra 	$L__BB5_72;
	ld.shared.f32 	%f142, [_ZZN3cub18CUB_300001_SM_10006detail6reduce28DeviceReduceSingleTileKernelINS2_10policy_hubIfjN4cuda3std3__44plusIfEEE10Policy1000EPfSC_iS9_ffNS7_10__identityEEEvT0_T1_T2_T3_T4_T6_E12temp_storage+20];
	add.f32 	%f143, %f530, %f142;
	ld.shared.f32 	%f144, [_ZZN3cub18CUB_300001_SM_10006detail6reduce28DeviceReduceSingleTileKernelINS2_10policy_hubIfjN4cuda3std3__44plusIfEEE10Policy1000EPfSC_iS9_ffNS7_10__identityEEEvT0_T1_T2_T3_T4_T6_E12temp_storage+24];
	add.f32 	%f145, %f143, %f144;
	ld.shared.f32 	%f146, [_ZZN3cub18CUB_300001_SM_10006detail6reduce28DeviceReduceSingleTileKernelINS2_10policy_hubIfjN4cuda3std3__44plusIfEEE10Policy1000EPfSC_iS9_ffNS7_10__identityEEEvT0_T1_T2_T3_T4_T6_E12temp_storage+28];
	add.f32 	%f147, %f145, %f146;
	ld.shared.f32 	%f148, [_ZZN3cub18CUB_300001_SM_10006detail6reduce28DeviceReduceSingleTileKernelINS2_10policy_hubIfjN4cuda3std3__44plusIfEEE10Policy1000EPfSC_iS9_ffNS7_10__identityEEEvT0_T1_T2_T3_T4_T6_E12temp_storage+32];
	add.f32 	%f149, %f147, %f148;
	ld.shared.f32 	%f150, [_ZZN3cub18CUB_300001_SM_10006detail6reduce28DeviceReduceSingleTileKernelINS2_10policy_hubIfjN4cuda3std3__44plusIfEEE10Policy1000EPfSC_iS9_ffNS7_10__identityEEEvT0_T1_T2_T3_T4_T6_E12temp_storage+36];
	add.f32 	%f151, %f149, %f150;
	ld.shared.f32 	%f152, [_ZZN3cub18CUB_300001_SM_10006detail6reduce28DeviceReduceSingleTileKernelINS2_10policy_hubIfjN4cuda3std3__44plusIfEEE10Policy1000EPfSC_iS9_ffNS7_10__identityEEEvT0_T1_T2_T3_T4_T6_E12temp_storage+40];
	add.f32 	%f153, %f151, %f152;
	ld.shared.f32 	%f154, [_ZZN3cub18CUB_300001_SM_10006detail6reduce28DeviceReduceSingleTileKernelINS2_10policy_hubIfjN4cuda3std3__44plusIfEEE10Policy1000EPfSC_iS9_ffNS7_10__identityEEEvT0_T1_T2_T3_T4_T6_E12temp_storage+44];
	add.f32 	%f155, %f153, %f154;
	ld.shared.f32 	%f156, [_ZZN3cub18CUB_300001_SM_10006detail6reduce28DeviceReduceSingleTileKernelINS2_10policy_hubIfjN4cuda3std3__44plusIfEEE10Policy1000EPfSC_iS9_ffNS7_10__identityEEEvT0_T1_T2_T3_T4_T6_E12temp_storage+48];
	add.f32 	%f157, %f155, %f156;
	ld.shared.f32 	%f158, [_ZZN3cub18CUB_300001_SM_10006detail6reduce28DeviceReduceSingleTileKernelINS2_10policy_hubIfjN4cuda3std3__44plusIfEEE10Policy1000EPfSC_iS9_ffNS7_10__identityEEEvT0_T1_T2_T3_T4_T6_E12temp_storage+52];
	add.f32 	%f159, %f157, %f158;
	ld.shared.f32 	%f160, [_ZZN3cub18CUB_300001_SM_10006detail6reduce28DeviceReduceSingleTileKernelINS2_10policy_hubIfjN4cuda3std3__44plusIfEEE10Policy1000EPfSC_iS9_ffNS7_10__identityEEEvT0_T1_T2_T3_T4_T6_E12temp_storage+56];
	add.f32 	%f161, %f159, %f160;
	ld.shared.f32 	%f162, [_ZZN3cub18CUB_300001_SM_10006detail6reduce28DeviceReduceSingleTileKernelINS2_10policy_hubIfjN4cuda3std3__44plusIfEEE10Policy1000EPfSC_iS9_ffNS7_10__identityEEEvT0_T1_T2_T3_T4_T6_E12temp_storage+60];
	add.f32 	%f163, %f161, %f162;
	ld.shared.f32 	%f164, [_ZZN3cub18CUB_300001_SM_10006detail6reduce28DeviceReduceSingleTileKernelINS2_10policy_hubIfjN4cuda3std3__44plusIfEEE10Policy1000EPfSC_iS9_ffNS7_10__identityEEEvT0_T1_T2_T3_T4_T6_E12temp_storage+64];
	add.f32 	%f165, %f163, %f164;
	ld.shared.f32 	%f166, [_ZZN3cub18CUB_300001_SM_10006detail6reduce28DeviceReduceSingleTileKernelINS2_10policy_hubIfjN4cuda3std3__44plusIfEEE10Policy1000EPfSC_iS9_ffNS7_10__identityEEEvT0_T1_T2_T3_T4_T6_E12temp_storage+68];
	add.f32 	%f167, %f165, %f166;
	ld.shared.f32 	%f168, [_ZZN3cub18CUB_300001_SM_10006detail6reduce28DeviceReduceSingleTileKernelINS2_10policy_hubIfjN4cuda3std3__44plusIfEEE10Policy1000EPfSC_iS9_ffNS7_10__identityEEEvT0_T1_T2_T3_T4_T6_E12temp_storage+72];
	add.f32 	%f169, %f167, %f168;
	ld.shared.f32 	%f170, [_ZZN3cub18CUB_300001_SM_10006detail6reduce28DeviceReduceSingleTileKernelINS2_10policy_hubIfjN4cuda3std3__44plusIfEEE10Policy1000EPfSC_iS9_ffNS7_10__identityEEEvT0_T1_T2_T3_T4_T6_E12temp_storage+76];
	add.f32 	%f530, %f169, %f170;
$L__BB5_72:
	mov.u32 	%r379, %tid.x;
	setp.ne.s32 	%p111, %r379, 0;
	@%p111 bra 	$L__BB5_74;
	add.f32 	%f503, %f58, %f530;
	st.global.f32 	[%rd1], %f503;
$L__BB5_74:
	ret;

}
	// .globl	_ZN3cub18CUB_300001_SM_10006detail6reduce28DeviceReduceSingleTileKernelINS2_10policy_hubIfyN4cuda3std3__44plusIfEEE10Policy1000EN6thrust24THRUST_300001_SM_1000_NS6detail15normal_iteratorINSD_10device_ptrIfEEEEPfyS9_ffNSD_6squareIfEEEEvT0_T1_T2_T3_T4_T6_
.visible .entry _ZN3cub18CUB_300001_SM_10006detail6reduce28DeviceReduceSingleTileKernelINS2_10policy_hubIfyN4cuda3std3__44plusIfEEE10Policy1000EN6thrust24THRUST_300001_SM_1000_NS6detail15normal_iteratorINSD_10device_ptrIfEEEEPfyS9_ffNSD_6squareIfEEEEvT0_T1_T2_T3_T4_T6_(
	.param .align 8 .b8 _ZN3cub18CUB_300001_SM_10006detail6reduce28DeviceReduceSingleTileKernelINS2_10policy_hubIfyN4cuda3std3__44plusIfEEE10Policy1000EN6thrust24THRUST_300001_SM_1000_NS6detail15normal_iteratorINSD_10device_ptrIfEEEEPfyS9_ffNSD_6squareIfEEEEvT0_T1_T2_T3_T4_T6__param_0[8],
	.param .u64 .ptr .align 1 _ZN3cub18CUB_300001_SM_10006detail6reduce28DeviceReduceSingleTileKernelINS2_10policy_hubIfyN4cuda3std3__44plusIfEEE10Policy1000EN6thrust24THRUST_300001_SM_1000_NS6detail15normal_iteratorINSD_10device_ptrIfEEEEPfyS9_ffNSD_6squareIfEEEEvT0_T1_T2_T3_T4_T6__param_1,
	.param .u64 _ZN3cub18CUB_300001_SM_10006detail6reduce28DeviceReduceSingleTileKernelINS2_10policy_hubIfyN4cuda3std3__44plusIfEEE10Policy1000EN6thrust24THRUST_300001_SM_1000_NS6detail15normal_iteratorINSD_10device_ptrIfEEEEPfyS9_ffNSD_6squareIfEEEEvT0_T1_T2_T3_T4_T6__param_2,
	.param .align 1 .b8 _ZN3cub18CUB_300001_SM_10006detail6reduce28DeviceReduceSingleTileKernelINS2_10policy_hubIfyN4cuda3std3__44plusIfEEE10Policy1000EN6thrust24THRUST_300001_SM_1000_NS6detail15normal_iteratorINSD_10device_ptrIfEEEEPfyS9_ffNSD_6squareIfEEEEvT0_T1_T2_T3_T4_T6__param_3[1],
	.param .f32 _ZN3cub18CUB_300001_SM_10006detail6reduce28DeviceReduceSingleTileKernelINS2_10policy_hubIfyN4cuda3std3__44plusIfEEE10Policy1000EN6thrust24THRUST_300001_SM_1000_NS6detail15normal_iteratorINSD_10device_ptrIfEEEEPfyS9_ffNSD_6squareIfEEEEvT0_T1_T2_T3_T4_T6__param_4,
	.param .align 1 .b8 _ZN3cub18CUB_300001_SM_10006detail6reduce28DeviceReduceSingleTileKernelINS2_10policy_hubIfyN4cuda3std3__44plusIfEEE10Policy1000EN6thrust24THRUST_300001_SM_1000_NS6detail15normal_iteratorINSD_10device_ptrIfEEEEPfyS9_ffNSD_6squareIfEEEEvT0_T1_T2_T3_T4_T6__param_5[1]
)
.maxntid 256
.minnctapersm 1
{
	.reg .pred 	%p<59>;
	.reg .b32 	%r<171>;
	.reg .b32 	%f<344>;
	.reg .b64 	%rd<56>;
	// demoted variable
	.shared .align 4 .b8 _ZZN3cub18CUB_300001_SM_10006detail6reduce28DeviceReduceSingleTileKernelINS2_10policy_hubIfyN4cuda3std3__44plusIfEEE10Policy1000EN6thrust24THRUST_300001_SM_1000_NS6detail15normal_iteratorINSD_10device_ptrIfEEEEPfyS9_ffNSD_6squareIfEEEEvT0_T1_T2_T3_T4_T6_E12temp_storage[44];
	ld.param.u64 	%rd18, [_ZN3cub18CUB_300001_SM_10006detail6reduce28DeviceReduceSingleTileKernelINS2_10policy_hubIfyN4cuda3std3__44plusIfEEE10Policy1000EN6thrust24THRUST_300001_SM_1000_NS6detail15normal_iteratorINSD_10device_ptrIfEEEEPfyS9_ffNSD_6squareIfEEEEvT0_T1_T2_T3_T4_T6__param_0];
	ld.param.u64 	%rd20, [_ZN3cub18CUB_300001_SM_10006detail6reduce28DeviceReduceSingleTileKernelINS2_10policy_hubIfyN4cuda3std3__44plusIfEEE10Policy1000EN6thrust24THRUST_300001_SM_1000_NS6detail15normal_iteratorINSD_10device_ptrIfEEEEPfyS9_ffNSD_6squareIfEEEEvT0_T1_T2_T3_T4_T6__param_1];
	ld.param.u64 	%rd19, [_ZN3cub18CUB_300001_SM_10006detail6reduce28DeviceReduceSingleTileKernelINS2_10policy_hubIfyN4cuda3std3__44plusIfEEE10Policy1000EN6thrust24THRUST_300001_SM_1000_NS6detail15normal_iteratorINSD_10device_ptrIfEEEEPfyS9_ffNSD_6squareIfEEEEvT0_T1_T2_T3_T4_T6__param_2];
	ld.param.f32 	%f42, [_ZN3cub18CUB_300001_SM_10006detail6reduce28DeviceReduceSingleTileKernelINS2_10policy_hubIfyN4cuda3std3__44plusIfEEE10Policy1000EN6thrust24THRUST_300001_SM_1000_NS6detail15normal_iteratorINSD_10device_ptrIfEEEEPfyS9_ffNSD_6squareIfEEEEvT0_T1_T2_T3_T4_T6__param_4];
	cvta.to.global.u64 	%rd1, %rd20;
	setp.ne.s64 	%p1, %rd19, 0;
	@%p1 bra 	$L__BB6_3;
	mov.u32 	%r156, %tid.x;
	setp.ne.s32 	%p58, %r156, 0;
	@%p58 bra 	$L__BB6_51;
	st.global.f32 	[%rd1], %f42;
	bra.uni 	$L__BB6_51;
$L__BB6_3:
	cvta.to.global.u64 	%rd2, %rd18;
	setp.gt.u64 	%p2, %rd19, 4095;
	@%p2 bra 	$L__BB6_28;
	cvt.u32.u64 	%r1, %rd19;
	mov.u32 	%r2, %tid.x;
	setp.ge.u32 	%p24, %r2, %r1;
	mov.f32 	%f331, 0f00000000;
	mov.u32 	%r160, %r2;
	@%p24 bra 	$L__BB6_6;
	mul.wide.u32 	%rd41, %r2, 4;
	add.s64 	%rd42, %rd2, %rd41;
	ld.global.f32 	%f203, [%rd42];
	mul.f32 	%f331, %f203, %f203;
	add.s32 	%r160, %r2, 256;
$L__BB6_6:
	setp.ge.u32 	%p25, %r160, %r1;
	@%p25 bra 	$L__BB6_19;
	not.b32 	%r83, %r160;
	add.s32 	%r84, %r83, %r1;
	shr.u32 	%r85, %r84, 8;
	add.s32 	%r5, %r85, 1;
	and.b32  	%r6, %r5, 15;
	setp.lt.u32 	%p26, %r84, 3840;
	@%p26 bra 	$L__BB6_10;
	and.b32  	%r86, %r5, 33554416;
	neg.s32 	%r158, %r86;
	mul.wide.u32 	%rd43, %r160, 4;
	add.s64 	%rd44, %rd43, %rd2;
	add.s64 	%rd51, %rd44, 8192;
$L__BB6_9:
	.pragma "nounroll";
	ld.global.f32 	%f205, [%rd51+-8192];
	fma.rn.f32 	%f206, %f205, %f205, %f331;
	ld.global.f32 	%f207, [%rd51+-7168];
	fma.rn.f32 	%f208, %f207, %f207, %f206;
	ld.global.f32 	%f209, [%rd51+-6144];
	fma.rn.f32 	%f210, %f209, %f209, %f208;
	ld.global.f32 	%f211, [%rd51+-5120];
	fma.rn.f32 	%f212, %f211, %f211, %f210;
	ld.global.f32 	%f213, [%rd51+-4096];
	fma.rn.f32 	%f214, %f213, %f213, %f212;
	ld.global.f32 	%f215, [%rd51+-3072];
	fma.rn.f32 	%f216, %f215, %f215, %f214;
	ld.global.f32 	%f217, [%rd51+-2048];
	fma.rn.f32 	%f218, %f217, %f217, %f216;
	ld.global.f32 	%f219, [%rd51+-1024];
	fma.rn.f32 	%f220, %f219, %f219, %f218;
	ld.global.f32 	%f221, [%rd51];
	fma.rn.f32 	%f222, %f221, %f221, %f220;
	ld.global.f32 	%f223, [%rd51+1024];
	fma.rn.f32 	%f224, %f223, %f223, %f222;
	ld.global.f32 	%f225, [%rd51+2048];
	fma.rn.f32 	%f226, %f225, %f225, %f224;
	ld.global.f32 	%f227, [%rd51+3072];
	fma.rn.f32 	%f228, %f227, %f227, %f226;
	ld.global.f32 	%f229, [%rd51+4096];
	fma.rn.f32 	%f230, %f229, %f229, %f228;
	ld.global.f32 	%f231, [%rd51+5120];
	fma.rn.f32 	%f232, %f231, %f231, %f230;
	ld.global.f32 	%f233, [%rd51+6144];
	fma.rn.f32 	%f234, %f233, %f233, %f232;
	ld.global.f32 	%f235, [%rd51+7168];
	fma.rn.f32 	%f331, %f235, %f235, %f234;
	add.s32 	%r160, %r160, 4096;
	add.s32 	%r158, %r158, 16;
	add.s64 	%rd51, %rd51, 16384;
	setp.ne.s32 	%p27, %r158, 0;
	@%p27 bra 	$L__BB6_9;
$L__BB6_10:
	setp.eq.s32 	%p28, %r6, 0;
	@%p28 bra 	$L__BB6_19;
	and.b32  	%r13, %r5, 7;
	setp.lt.u32 	%p29, %r6, 8;
	@%p29 bra 	$L__BB6_13;
	mul.wide.s32 	%rd45, %r160, 4;
	add.s64 	%rd46, %rd2, %rd45;
	ld.global.f32 	%f237, [%rd46];
	fma.rn.f32 	%f238, %f237, %f237, %f331;
	ld.global.f32 	%f239, [%rd46+1024];
	fma.rn.f32 	%f240, %f239, %f239, %f238;
	ld.global.f32 	%f241, [%rd46+2048];
	fma.rn.f32 	%f242, %f241, %f241, %f240;
	ld.global.f32 	%f243, [%rd46+3072];
	fma.rn.f32 	%f244, %f243, %f243, %f242;
	ld.global.f32 	%f245, [%rd46+4096];
	fma.rn.f32 	%f246, %f245, %f245, %f244;
	ld.global.f32 	%f247, [%rd46+5120];
	fma.rn.f32 	%f248, %f247, %f247, %f246;
	ld.global.f32 	%f249, [%rd46+6144];
	fma.rn.f32 	%f250, %f249, %f249, %f248;
	ld.global.f32 	%f251, [%rd46+7168];
	fma.rn.f32 	%f331, %f251, %f251, %f250;
	add.s32 	%r160, %r160, 2048;
$L__BB6_13:
	setp.eq.s32 	%p30, %r13, 0;
	@%p30 bra 	$L__BB6_19;
	and.b32  	%r16, %r5, 3;
	setp.lt.u32 	%p31, %r13, 4;
	@%p31 bra 	$L__BB6_16;
	mul.wide.s32 	%rd47, %r160, 4;
	add.s64 	%rd48, %rd2, %rd47;
	ld.global.f32 	%f253, [%rd48];
	fma.rn.f32 	%f254, %f253, %f253, %f331;
	ld.global.f32 	%f255, [%rd48+1024];
	fma.rn.f32 	%f256, %f255, %f255, %f254;
	ld.global.f32 	%f257, [%rd48+2048];
	fma.rn.f32 	%f258, %f257, %f257, %f256;
	ld.global.f32 	%f259, [%rd48+3072];
	fma.rn.f32 	%f331, %f259, %f259, %f258;
	add.s32 	%r160, %r160, 1024;
$L__BB6_16:
	setp.eq.s32 	%p32, %r16, 0;
	@%p32 bra 	$L__BB6_19;
	neg.s32 	%r163, %r16;
$L__BB6_18:
	.pragma "nounroll";
	mul.wide.s32 	%rd49, %r160, 4;
	add.s64 	%rd50, %rd2, %rd49;
	ld.global.f32 	%f260, [%rd50];
	fma.rn.f32 	%f331, %f260, %f260, %f331;
	add.s32 	%r160, %r160, 256;
	add.s32 	%r163, %r163, 1;
	setp.ne.s32 	%p33, %r163, 0;
	@%p33 bra 	$L__BB6_18;
$L__BB6_19:
	setp.lt.u64 	%p34, %rd19, 256;
	@%p34 bra 	$L__BB6_24;
	// begin inline asm
	mov.u32 %r125, %laneid;
	// end inline asm
	mov.b32 	%r127, %f331;
	mov.b32 	%r128, 1;
	mov.b32 	%r149, 31;
	mov.b32 	%r150, -1;
	// begin inline asm
	shfl.sync.down.b32 %r126, %r127, %r128, %r149, %r150;
	// end inline asm
	setp.gt.s32 	%p50, %r125, 30;
	mov.b32 	%f295, %r126;
	add.f32 	%f296, %f331, %f295;
	selp.f32 	%f297, %f331, %f296, %p50;
	mov.b32 	%r132, %f297;
	mov.b32 	%r133, 2;
	// begin inline asm
	shfl.sync.down.b32 %r131, %r132, %r133, %r149, %r150;
	// end inline asm
	setp.gt.s32 	%p51, %r125, 29;
	mov.b32 	%f298, %r131;
	add.f32 	%f299, %f297, %f298;
	selp.f32 	%f300, %f297, %f299, %p51;
	mov.b32 	%r137, %f300;
	mov.b32 	%r138, 4;
	// begin inline asm
	shfl.sync.down.b32 %r136, %r137, %r138, %r149, %r150;
	// end inline asm
	setp.gt.s32 	%p52, %r125, 27;
	mov.b32 	%f301, %r136;
	add.f32 	%f302, %f300, %f301;
	selp.f32 	%f303, %f300, %f302, %p52;
	mov.b32 	%r142, %f303;
	mov.b32 	%r143, 8;
	// begin inline asm
	shfl.sync.down.b32 %r141, %r142, %r143, %r149, %r150;
	// end inline asm
	setp.gt.s32 	%p53, %r125, 23;
	mov.b32 	%f304, %r141;
	add.f32 	%f305, %f303, %f304;
	selp.f32 	%f306, %f303, %f305, %p53;
	mov.b32 	%r147, %f306;
	mov.b32 	%r148, 16;
	// begin inline asm
	shfl.sync.down.b32 %r146, %r147, %r148, %r149, %r150;
	// end inline asm
	setp.gt.s32 	%p54, %r125, 15;
	mov.b32 	%f307, %r146;
	add.f32 	%f16, %f306, %f307;
	selp.f32 	%f343, %f306, %f16, %p54;
	setp.ne.s32 	%p55, %r125, 0;
	@%p55 bra 	$L__BB6_22;
	shr.u32 	%r151, %r2, 3;
	and.b32  	%r152, %r151, 124;
	mov.u32 	%r153, _ZZN3cub18CUB_300001_SM_10006detail6reduce28DeviceReduceSingleTileKernelINS2_10policy_hubIfyN4cuda3std3__44plusIfEEE10Policy1000EN6thrust24THRUST_300001_SM_1000_NS6detail15normal_iteratorINSD_10device_ptrIfEEEEPfyS9_ffNSD_6squareIfEEEEvT0_T1_T2_T3_T4_T6_E12temp_storage;
	add.s32 	%r154, %r153, %r152;
	st.shared.f32 	[%r154+8], %f16;
$L__BB6_22:
	bar.sync 	0;
	setp.ne.s32 	%p56, %r2, 0;
	@%p56 bra 	$L__BB6_49;
	ld.shared.f32 	%f308, [_ZZN3cub18CUB_300001_SM_10006detail6reduce28DeviceReduceSingleTileKernelINS2_10policy_hubIfyN4cuda3std3__44plusIfEEE10Policy1000EN6thrust24THRUST_300001_SM_1000_NS6detail15normal_iteratorINSD_10device_ptrIfEEEEPfyS9_ffNSD_6squareIfEEEEvT0_T1_T2_T3_T4_T6_E12temp_storage+12];
	add.f32 	%f309, %f343, %f308;
	ld.shared.f32 	%f310, [_ZZN3cub18CUB_300001_SM_10006detail6reduce28DeviceReduceSingleTileKernelINS2_10policy_hubIfyN4cuda3std3__44plusIfEEE10Policy1000EN6thrust24THRUST_300001_SM_1000_NS6detail15normal_iteratorINSD_10device_ptrIfEEEEPfyS9_ffNSD_6squareIfEEEEvT0_T1_T2_T3_T4_T6_E12temp_storage+16];
	add.f32 	%f311, %f309, %f310;
	ld.shared.f32 	%f312, [_ZZN3cub18CUB_300001_SM_10006detail6reduce28DeviceReduceSingleTileKernelINS2_10policy_hubIfyN4cuda3std3__44plusIfEEE10Policy1000EN6thrust24THRUST_300001_SM_1000_NS6detail15normal_iteratorINSD_10device_ptrIfEEEEPfyS9_ffNSD_6squareIfEEEEvT0_T1_T2_T3_T4_T6_E12temp_storage+20];
	add.f32 	%f313, %f311, %f312;
	ld.shared.f32 	%f314, [_ZZN3cub18CUB_300001_SM_10006detail6reduce28DeviceReduceSingleTileKernelINS2_10policy_hubIfyN4cuda3std3__44plusIfEEE10Policy1000EN6thrust24THRUST_300001_SM_1000_NS6detail15normal_iteratorINSD_10device_ptrIfEEEEPfyS9_ffNSD_6squareIfEEEEvT0_T1_T2_T3_T4_T6_E12temp_storage+24];
	add.f32 	%f315, %f313, %f314;
	ld.shared.f32 	%f316, [_ZZN3cub18CUB_300001_SM_10006detail6reduce28DeviceReduceSingleTileKernelINS2_10policy_hubIfyN4cuda3std3__44plusIfEEE10Policy1000EN6thrust24THRUST_300001_SM_1000_NS6detail15normal_iteratorINSD_10device_ptrIfEEEEPfyS9_ffNSD_6squareIfEEEEvT0_T1_T2_T3_T4_T6_E12temp_storage+28];
	add.f32 	%f317, %f315, %f316;
	ld.shared.f32 	%f318, [_ZZN3cub18CUB_300001_SM_10006detail6reduce28DeviceReduceSingleTileKernelINS2_10policy_hubIfyN4cuda3std3__44plusIfEEE10Policy1000EN6thrust24THRUST_300001_SM_1000_NS6detail15normal_iteratorINSD_10device_ptrIfEEEEPfyS9_ffNSD_6squareIfEEEEvT0_T1_T2_T3_T4_T6_E12temp_storage+32];
	add.f32 	%f319, %f317, %f318;
	ld.shared.f32 	%f320, [_ZZN3cub18CUB_300001_SM_10006detail6reduce28DeviceReduceSingleTileKernelINS2_10policy_hubIfyN4cuda3std3__44plusIfEEE10Policy1000EN6thrust24THRUST_300001_SM_1000_NS6detail15normal_iteratorINSD_10device_ptrIfEEEEPfyS9_ffNSD_6squareIfEEEEvT0_T1_T2_T3_T4_T6_E12temp_storage+36];
	add.f32 	%f343, %f319, %f320;
	bra.uni 	$L__BB6_49;
$L__BB6_24:
	// begin inline asm
	mov.u32 %r87, %laneid;
	// end inline asm
	and.b32  	%r113, %r2, 992;
	add.s32 	%r114, %r113, 32;
	setp.gt.u32 	%p35, %r114, %r1;
	not.b32 	%r115, %r113;
	add.s32 	%r116, %r1, %r115;
	selp.b32 	%r111, %r116, 31, %p35;
	mov.b32 	%r89, %f331;
	mov.b32 	%r90, 1;
	mov.b32 	%r112, -1;
	// begin inline asm
	shfl.sync.down.b32 %r88, %r89, %r90, %r111, %r112;
	// end inline asm
	setp.lt.s32 	%p36, %r87, %r111;
	mov.b32 	%f261, %r88;
	add.f32 	%f262, %f331, %f261;
	selp.f32 	%f263, %f262, %f331, %p36;
	mov.b32 	%r94, %f263;
	mov.b32 	%r95, 2;
	// begin inline asm
	shfl.sync.down.b32 %r93, %r94, %r95, %r111, %r112;
	// end inline asm
	add.s32 	%r117, %r87, 2;
	setp.gt.s32 	%p37, %r117, %r111;
	mov.b32 	%f264, %r93;
	add.f32 	%f265, %f263, %f264;
	selp.f32 	%f266, %f263, %f265, %p37;
	mov.b32 	%r99, %f266;
	mov.b32 	%r100, 4;
	// begin inline asm
	shfl.sync.down.b32 %r98, %r99, %r100, %r111, %r112;
	// end inline asm
	add.s32 	%r118, %r87, 4;
	setp.gt.s32 	%p38, %r118, %r111;
	mov.b32 	%f267, %r98;
	add.f32 	%f268, %f266, %f267;
	selp.f32 	%f269, %f266, %f268, %p38;
	mov.b32 	%r104, %f269;
	mov.b32 	%r105, 8;
	// begin inline asm
	shfl.sync.down.b32 %r103, %r104, %r105, %r111, %r112;
	// end inline asm
	add.s32 	%r119, %r87, 8;
	setp.gt.s32 	%p39, %r119, %r111;
	mov.b32 	%f270, %r103;
	add.f32 	%f271, %f269, %f270;
	selp.f32 	%f272, %f269, %f271, %p39;
	mov.b32 	%r109, %f272;
	mov.b32 	%r110, 16;
	// begin inline asm
	shfl.sync.down.b32 %r108, %r109, %r110, %r111, %r112;
	// end inline asm
	add.s32 	%r120, %r87, 16;
	setp.gt.s32 	%p40, %r120, %r111;
	mov.b32 	%f273, %r108;
	add.f32 	%f274, %f272, %f273;
	selp.f32 	%f343, %f272, %f274, %p40;
	setp.ne.s32 	%p41, %r87, 0;
	@%p41 bra 	$L__BB6_26;
	shr.u32 	%r121, %r2, 3;
	and.b32  	%r122, %r121, 124;
	mov.u32 	%r123, _ZZN3cub18CUB_300001_SM_10006detail6reduce28DeviceReduceSingleTileKernelINS2_10policy_hubIfyN4cuda3std3__44plusIfEEE10Policy1000EN6thrust24THRUST_300001_SM_1000_NS6detail15normal_iteratorINSD_10device_ptrIfEEEEPfyS9_ffNSD_6squareIfEEEEvT0_T1_T2_T3_T4_T6_E12temp_storage;
	add.s32 	%r124, %r123, %r122;
	st.shared.f32 	[%r124+8], %f343;
$L__BB6_26:
	bar.sync 	0;
	setp.ne.s32 	%p42, %r2, 0;
	@%p42 bra 	$L__BB6_49;
	setp.gt.u64 	%p43, %rd19, 32;
	ld.shared.f32 	%f275, [_ZZN3cub18CUB_300001_SM_10006detail6reduce28DeviceReduceSingleTileKernelINS2_10policy_hubIfyN4cuda3std3__44plusIfEEE10Policy1000EN6thrust24THRUST_300001_SM_1000_NS6detail15normal_iteratorINSD_10device_ptrIfEEEEPfyS9_ffNSD_6squareIfEEEEvT0_T1_T2_T3_T4_T6_E12temp_storage+12];
	add.f32 	%f276, %f343, %f275;
	selp.f32 	%f277, %f276, %f343, %p43;
	setp.gt.u64 	%p44, %rd19, 64;
	ld.shared.f32 	%f278, [_ZZN3cub18CUB_300001_SM_10006detail6reduce28DeviceReduceSingleTileKernelINS2_10policy_hubIfyN4cuda3std3__44plusIfEEE10Policy1000EN6thrust24THRUST_300001_SM_1000_NS6detail15normal_iteratorINSD_10device_ptrIfEEEEPfyS9_ffNSD_6squareIfEEEEvT0_T1_T2_T3_T4_T6_E12temp_storage+16];
	add.f32 	%f279, %f278, %f277;
	selp.f32 	%f280, %f279, %f277, %p44;
	setp.gt.u64 	%p45, %rd19, 96;
	ld.shared.f32 	%f281, [_ZZN3cub18CUB_300001_SM_10006detail6reduce28DeviceReduceSingleTileKernelINS2_10policy_hubIfyN4cuda3std3__44plusIfEEE10Policy1000EN6thrust24THRUST_300001_SM_1000_NS6detail15normal_iteratorINSD_10device_ptrIfEEEEPfyS9_ffNSD_6squareIfEEEEvT0_T1_T2_T3_T4_T6_E12temp_storage+20];
	add.f32 	%f282, %f281, %f280;
	selp.f32 	%f283, %f282, %f280, %p45;
	setp.gt.u64 	%p46, %rd19, 128;
	ld.shared.f32 	%f284, [_ZZN3cub18CUB_300001_SM_10006detail6reduce28DeviceReduceSingleTileKernelINS2_10policy_hubIfyN4cuda3std3__44plusIfEEE10Policy1000EN6thrust24THRUST_300001_SM_1000_NS6detail15normal_iteratorINSD_10device_ptrIfEEEEPfyS9_ffNSD_6squareIfEEEEvT0_T1_T2_T3_T4_T6_E12temp_storage+24];
	add.f32 	%f285, %f284, %f283;
	selp.f32 	%f286, %f285, %f283, %p46;
	setp.gt.u64 	%p47, %rd19, 160;
	ld.shared.f32 	%f287, [_ZZN3cub18CUB_300001_SM_10006detail6reduce28DeviceReduceSingleTileKernelINS2_10policy_hubIfyN4cuda3std3__44plusIfEEE10Policy1000EN6thrust24THRUST_300001_SM_1000_NS6detail15normal_iteratorINSD_10device_ptrIfEEEEPfyS9_ffNSD_6squareIfEEEEvT0_T1_T2_T3_T4_T6_E12temp_storage+28];
	add.f32 	%f288, %f287, %f286;
	selp.f32 	%f289, %f288, %f286, %p47;
	setp.gt.u64 	%p48, %rd19, 192;
	ld.shared.f32 	%f290, [_ZZN3cub18CUB_300001_SM_10006detail6reduce28DeviceReduceSingleTileKernelINS2_10policy_hubIfyN4cuda3std3__44plusIfEEE10Policy1000EN6thrust24THRUST_300001_SM_1000_NS6detail15normal_iteratorINSD_10device_ptrIfEEEEPfyS9_ffNSD_6squareIfEEEEvT0_T1_T2_T3_T4_T6_E12temp_storage+32];
	add.f32 	%f291, %f290, %f289;
	selp.f32 	%f292, %f291, %f289, %p48;
	setp.gt.u64 	%p49, %rd19, 224;
	ld.shared.f32 	%f293, [_ZZN3cub18CUB_300001_SM_10006detail6reduce28DeviceReduceSingleTileKernelINS2_10policy_hubIfyN4cuda3std3__44plusIfEEE10Policy1000EN6thrust24THRUST_300001_SM_1000_NS6detail15normal_iteratorINSD_10device_ptrIfEEEEPfyS9_ffNSD_6squareIfEEEEvT0_T1_T2_T3_T4_T6_E12temp_storage+36];
	add.f32 	%f294, %f293, %f292;
	selp.f32 	%f343, %f294, %f292, %p49;
	bra.uni 	$L__BB6_49;
$L__BB6_28:
	mov.u32 	%r24, %tid.x;
	cvt.u64.u32 	%rd6, %r24;
	mul.wide.u32 	%rd22, %r24, 4;
	add.s64 	%rd7, %rd2, %rd22;
	ld.global.f32 	%f43, [%rd7];
	ld.global.f32 	%f44, [%rd7+1024];
	mul.f32 	%f45, %f44, %f44;
	ld.global.f32 	%f46, [%rd7+2048];
	ld.global.f32 	%f47, [%rd7+3072];
	mul.f32 	%f48, %f47, %f47;
	ld.global.f32 	%f49, [%rd7+4096];
	ld.global.f32 	%f50, [%rd7+5120];
	mul.f32 	%f51, %f50, %f50;
	ld.global.f32 	%f52, [%rd7+6144];
	ld.global.f32 	%f53, [%rd7+7168];
	mul.f32 	%f54, %f53, %f53;
	ld.global.f32 	%f55, [%rd7+8192];
	ld.global.f32 	%f56, [%rd7+9216];
	mul.f32 	%f57, %f56, %f56;
	ld.global.f32 	%f58, [%rd7+10240];
	ld.global.f32 	%f59, [%rd7+11264];
	mul.f32 	%f60, %f59, %f59;
	ld.global.f32 	%f61, [%rd7+12288];
	ld.global.f32 	%f62, [%rd7+13312];
	mul.f32 	%f63, %f62, %f62;
	ld.global.f32 	%f64, [%rd7+14336];
	ld.global.f32 	%f65, [%rd7+15360];
	mul.f32 	%f66, %f65, %f65;
	fma.rn.f32 	%f67, %f43, %f43, %f45;
	fma.rn.f32 	%f68, %f46, %f46, %f48;
	fma.rn.f32 	%f69, %f49, %f49, %f51;
	fma.rn.f32 	%f70, %f52, %f52, %f54;
	fma.rn.f32 	%f71, %f55, %f55, %f57;
	fma.rn.f32 	%f72, %f58, %f58, %f60;
	fma.rn.f32 	%f73, %f61, %f61, %f63;
	fma.rn.f32 	%f74, %f64, %f64, %f66;
	add.f32 	%f75, %f67, %f68;
	add.f32 	%f76, %f69, %f70;
	add.f32 	%f77, %f71, %f72;
	add.f32 	%f78, %f73, %f74;
	add.f32 	%f79, %f75, %f76;
	add.f32 	%f80, %f77, %f78;
	add.f32 	%f342, %f79, %f80;
	add.s64 	%rd8, %rd19, -4096;
	setp.lt.u64 	%p3, %rd8, 4096;
	mov.b64 	%rd53, 4096;
	@%p3 bra 	$L__BB6_32;
	mov.b64 	%rd53, 4096;
$L__BB6_30:
	shl.b64 	%rd24, %rd53, 2;
	add.s64 	%rd25, %rd7, %rd24;
	ld.global.f32 	%f81, [%rd25];
	ld.global.f32 	%f82, [%rd25+1024];
	ld.global.f32 	%f83, [%rd25+2048];
	mul.f32 	%f84, %f83, %f83;
	ld.global.f32 	%f85, [%rd25+3072];
	ld.global.f32 	%f86, [%rd25+4096];
	mul.f32 	%f87, %f86, %f86;
	ld.global.f32 	%f88, [%rd25+5120];
	ld.global.f32 	%f89, [%rd25+6144];
	mul.f32 	%f90, %f89, %f89;
	ld.global.f32 	%f91, [%rd25+7168];
	ld.global.f32 	%f92, [%rd25+8192];
	mul.f32 	%f93, %f92, %f92;
	ld.global.f32 	%f94, [%rd25+9216];
	ld.global.f32 	%f95, [%rd25+10240];
	mul.f32 	%f96, %f95, %f95;
	ld.global.f32 	%f97, [%rd25+11264];
	ld.global.f32 	%f98, [%rd25+12288];
	mul.f32 	%f99, %f98, %f98;
	ld.global.f32 	%f100, [%rd25+13312];
	ld.global.f32 	%f101, [%rd25+14336];
	mul.f32 	%f102, %f101, %f101;
	ld.global.f32 	%f103, [%rd25+15360];
	fma.rn.f32 	%f104, %f81, %f81, %f342;
	fma.rn.f32 	%f105, %f82, %f82, %f84;
	fma.rn.f32 	%f106, %f85, %f85, %f87;
	fma.rn.f32 	%f107, %f88, %f88, %f90;
	fma.rn.f32 	%f108, %f91, %f91, %f93;
	fma.rn.f32 	%f109, %f94, %f94, %f96;
	fma.rn.f32 	%f110, %f97, %f97, %f99;
	fma.rn.f32 	%f111, %f100, %f100, %f102;
	add.f32 	%f112, %f104, %f105;
	add.f32 	%f113, %f106, %f107;
	add.f32 	%f114, %f108, %f109;
	add.f32 	%f115, %f110, %f111;
	add.f32 	%f116, %f112, %f113;
	add.f32 	%f117, %f114, %f115;
	add.f32 	%f118, %f116, %f117;
	fma.rn.f32 	%f342, %f103, %f103, %f118;
	sub.s64 	%rd26, %rd19, %rd53;
	setp.lt.u64 	%p4, %rd26, 4096;
	@%p4 bra 	$L__BB6_45;
	add.s64 	%rd53, %rd53, 4096;
	setp.le.u64 	%p5, %rd53, %rd8;
	@%p5 bra 	$L__BB6_30;
$L__BB6_32:
	setp.le.u64 	%p6, %rd19, %rd53;
	cvt.u32.u64 	%r42, %rd53;
	cvt.u32.u64 	%r43, %rd19;
	sub.s32 	%r44, %r43, %r42;
	setp.ge.s32 	%p7, %r24, %r44;
	or.pred  	%p8, %p6, %p7;
	@%p8 bra 	$L__BB6_45;
	not.b32 	%r47, %r24;
	add.s32 	%r48, %r47, %r43;
	sub.s32 	%r50, %r48, %r42;
	shr.u32 	%r51, %r50, 8;
	add.s32 	%r25, %r51, 1;
	and.b32  	%r26, %r25, 15;
	setp.lt.u32 	%p9, %r50, 3840;
	mov.u32 	%r167, %r24;
	@%p9 bra 	$L__BB6_36;
	and.b32  	%r52, %r25, 33554416;
	neg.s32 	%r165, %r52;
	add.s64 	%rd27, %rd53, %rd6;
	shl.b64 	%rd28, %rd27, 2;
	add.s64 	%rd29, %rd28, %rd2;
	add.s64 	%rd54, %rd29, 8192;
	mov.u32 	%r167, %r24;
$L__BB6_35:
	.pragma "nounroll";
	ld.global.f32 	%f120, [%rd54+-8192];
	fma.rn.f32 	%f121, %f120, %f120, %f342;
	ld.global.f32 	%f122, [%rd54+-7168];
	fma.rn.f32 	%f123, %f122, %f122, %f121;
	ld.global.f32 	%f124, [%rd54+-6144];
	fma.rn.f32 	%f125, %f124, %f124, %f123;
	ld.global.f32 	%f126, [%rd54+-5120];
	fma.rn.f32 	%f127, %f126, %f126, %f125;
	ld.global.f32 	%f128, [%rd54+-4096];
	fma.rn.f32 	%f129, %f128, %f128, %f127;
	ld.global.f32 	%f130, [%rd54+-3072];
	fma.rn.f32 	%f131, %f130, %f130, %f129;
	ld.global.f32 	%f132, [%rd54+-2048];
	fma.rn.f32 	%f133, %f132, %f132, %f131;
	ld.global.f32 	%f134, [%rd54+-1024];
	fma.rn.f32 	%f135, %f134, %f134, %f133;
	ld.global.f32 	%f136, [%rd54];
	fma.rn.f32 	%f137, %f136, %f136, %f135;
	ld.global.f32 	%f138, [%rd54+1024];
	fma.rn.f32 	%f139, %f138, %f138, %f137;
	ld.global.f32 	%f140, [%rd54+2048];
	fma.rn.f32 	%f141, %f140, %f140, %f139;
	ld.global.f32 	%f142, [%rd54+3072];
	fma.rn.f32 	%f143, %f142, %f142, %f141;
	ld.global.f32 	%f144, [%rd54+4096];
	fma.rn.f32 	%f145, %f144, %f144, %f143;
	ld.global.f32 	%f146, [%rd54+5120];
	fma.rn.f32 	%f147, %f146, %f146, %f145;
	ld.global.f32 	%f148, [%rd54+6144];
	fma.rn.f32 	%f149, %f148, %f148, %f147;
	ld.global.f32 	%f150, [%rd54+7168];
	fma.rn.f32 	%f342, %f150, %f150, %f149;
	add.s32 	%r167, %r167, 4096;
	add.s32 	%r165, %r165, 16;
	add.s64 	%rd54, %rd54, 16384;
	setp.ne.s32 	%p10, %r165, 0;
	@%p10 bra 	$L__BB6_35;
$L__BB6_36:
	setp.eq.s32 	%p11, %r26, 0;
	@%p11 bra 	$L__BB6_45;
	and.b32  	%r33, %r25, 7;
	setp.lt.u32 	%p12, %r26, 8;
	@%p12 bra 	$L__BB6_39;
	cvt.u64.u32 	%rd30, %r167;
	add.s64 	%rd31, %rd53, %rd30;
	shl.b64 	%rd32, %rd31, 2;
	add.s64 	%rd33, %rd2, %rd32;
	ld.global.f32 	%f152, [%rd33];
	fma.rn.f32 	%f153, %f152, %f152, %f342;
	ld.global.f32 	%f154, [%rd33+1024];
	fma.rn.f32 	%f155, %f154, %f154, %f153;
	ld.global.f32 	%f156, [%rd33+2048];
	fma.rn.f32 	%f157, %f156, %f156, %f155;
	ld.global.f32 	%f158, [%rd33+3072];
	fma.rn.f32 	%f159, %f158, %f158, %f157;
	ld.global.f32 	%f160, [%rd33+4096];
	fma.rn.f32 	%f161, %f160, %f160, %f159;
	ld.global.f32 	%f162, [%rd33+5120];
	fma.rn.f32 	%f163, %f162, %f162, %f161;
	ld.global.f32 	%f164, [%rd33+6144];
	fma.rn.f32 	%f165, %f164, %f164, %f163;
	ld.global.f32 	%f166, [%rd33+7168];
	fma.rn.f32 	%f342, %f166, %f166, %f165;
	add.s32 	%r167, %r167, 2048;
$L__BB6_39:
	setp.eq.s32 	%p13, %r33, 0;
	@%p13 bra 	$L__BB6_45;
	and.b32  	%r36, %r25, 3;
	setp.lt.u32 	%p14, %r33, 4;
	@%p14 bra 	$L__BB6_42;
	cvt.u64.u32 	%rd34, %r167;
	add.s64 	%rd35, %rd53, %rd34;
	shl.b64 	%rd36, %rd35, 2;
	add.s64 	%rd37, %rd2, %rd36;
	ld.global.f32 	%f168, [%rd37];
	fma.rn.f32 	%f169, %f168, %f168, %f342;
	ld.global.f32 	%f170, [%rd37+1024];
	fma.rn.f32 	%f171, %f170, %f170, %f169;
	ld.global.f32 	%f172, [%rd37+2048];
	fma.rn.f32 	%f173, %f172, %f172, %f171;
	ld.global.f32 	%f174, [%rd37+3072];
	fma.rn.f32 	%f342, %f174, %f174, %f173;
	add.s32 	%r167, %r167, 1024;
$L__BB6_42:
	setp.eq.s32 	%p15, %r36, 0;
	@%p15 bra 	$L__BB6_45;
	cvt.u64.u32 	%rd38, %r167;
	add.s64 	%rd39, %rd53, %rd38;
	shl.b64 	%rd40, %rd39, 2;
	add.s64 	%rd55, %rd2, %rd40;
	neg.s32 	%r170, %r36;
$L__BB6_44:
	.pragma "nounroll";
	ld.global.f32 	%f175, [%rd55];
	fma.rn.f32 	%f342, %f175, %f175, %f342;
	add.s64 	%rd55, %rd55, 1024;
	add.s32 	%r170, %r170, 1;
	setp.ne.s32 	%p16, %r170, 0;
	@%p16 bra 	$L__BB6_44;
$L__BB6_45:
	// begin inline asm
	mov.u32 %r53, %laneid;
	// end inline asm
	mov.b32 	%r55, %f342;
	mov.b32 	%r56, 1;
	mov.b32 	%r77, 31;
	mov.b32 	%r78, -1;
	// begin inline asm
	shfl.sync.down.b32 %r54, %r55, %r56, %r77, %r78;
	// end inline asm
	setp.gt.s32 	%p17, %r53, 30;
	mov.b32 	%f176, %r54;
	add.f32 	%f177, %f342, %f176;
	selp.f32 	%f178, %f342, %f177, %p17;
	mov.b32 	%r60, %f178;
	mov.b32 	%r61, 2;
	// begin inline asm
	shfl.sync.down.b32 %r59, %r60, %r61, %r77, %r78;
	// end inline asm
	setp.gt.s32 	%p18, %r53, 29;
	mov.b32 	%f179, %r59;
	add.f32 	%f180, %f178, %f179;
	selp.f32 	%f181, %f178, %f180, %p18;
	mov.b32 	%r65, %f181;
	mov.b32 	%r66, 4;
	// begin inline asm
	shfl.sync.down.b32 %r64, %r65, %r66, %r77, %r78;
	// end inline asm
	setp.gt.s32 	%p19, %r53, 27;
	mov.b32 	%f182, %r64;
	add.f32 	%f183, %f181, %f182;
	selp.f32 	%f184, %f181, %f183, %p19;
	mov.b32 	%r70, %f184;
	mov.b32 	%r71, 8;
	// begin inline asm
	shfl.sync.down.b32 %r69, %r70, %r71, %r77, %r78;
	// end inline asm
	setp.gt.s32 	%p20, %r53, 23;
	mov.b32 	%f185, %r69;
	add.f32 	%f186, %f184, %f185;
	selp.f32 	%f187, %f184, %f186, %p20;
	mov.b32 	%r75, %f187;
	mov.b32 	%r76, 16;
	// begin inline asm
	shfl.sync.down.b32 %r74, %r75, %r76, %r77, %r78;
	// end inline asm
	setp.gt.s32 	%p21, %r53, 15;
	mov.b32 	%f188, %r74;
	add.f32 	%f38, %f187, %f188;
	selp.f32 	%f343, %f187, %f38, %p21;
	setp.ne.s32 	%p22, %r53, 0;
	@%p22 bra 	$L__BB6_47;
	shr.u32 	%r79, %r24, 3;
	and.b32  	%r80, %r79, 124;
	mov.u32 	%r81, _ZZN3cub18CUB_300001_SM_10006detail6reduce28DeviceReduceSingleTileKernelINS2_10policy_hubIfyN4cuda3std3__44plusIfEEE10Policy1000EN6thrust24THRUST_300001_SM_1000_NS6detail15normal_iteratorINSD_10device_ptrIfEEEEPfyS9_ffNSD_6squareIfEEEEvT0_T1_T2_T3_T4_T6_E12temp_storage;
	add.s32 	%r82, %r81, %r80;
	st.shared.f32 	[%r82+8], %f38;
$L__BB6_47:
	bar.sync 	0;
	setp.ne.s32 	%p23, %r24, 0;
	@%p23 bra 	$L__BB6_49;
	ld.shared.f32 	%f189, [_ZZN3cub18CUB_300001_SM_10006detail6reduce28DeviceReduceSingleTileKernelINS2_10policy_hubIfyN4cuda3std3__44plusIfEEE10Policy1000EN6thrust24THRUST_300001_SM_1000_NS6detail15normal_iteratorINSD_10device_ptrIfEEEEPfyS9_ffNSD_6squareIfEEEEvT0_T1_T2_T3_T4_T6_E12temp_storage+12];
	add.f32 	%f190, %f343, %f189;
	ld.shared.f32 	%f191, [_ZZN3cub18CUB_300001_SM_10006detail6reduce28DeviceReduceSingleTileKernelINS2_10policy_hubIfyN4cuda3std3__44plusIfEEE10Policy1000EN6thrust24THRUST_300001_SM_1000_NS6detail15normal_iteratorINSD_10device_ptrIfEEEEPfyS9_ffNSD_6squareIfEEEEvT0_T1_T2_T3_T4_T6_E12temp_storage+16];
	add.f32 	%f192, %f190, %f191;
	ld.shared.f32 	%f193, [_ZZN3cub18CUB_300001_SM_10006detail6reduce28DeviceReduceSingleTileKernelINS2_10policy_hubIfyN4cuda3std3__44plusIfEEE10Policy1000EN6thrust24THRUST_300001_SM_1000_NS6detail15normal_iteratorINSD_10device_ptrIfEEEEPfyS9_ffNSD_6squareIfEEEEvT0_T1_T2_T3_T4_T6_E12temp_storage+20];
	add.f32 	%f194, %f192, %f193;
	ld.shared.f32 	%f195, [_ZZN3cub18CUB_300001_SM_10006detail6reduce28DeviceReduceSingleTileKernelINS2_10policy_hubIfyN4cuda3std3__44plusIfEEE10Policy1000EN6thrust24THRUST_300001_SM_1000_NS6detail15normal_iteratorINSD_10device_ptrIfEEEEPfyS9_ffNSD_6squareIfEEEEvT0_T1_T2_T3_T4_T6_E12temp_storage+24];
	add.f32 	%f196, %f194, %f195;
	ld.shared.f32 	%f197, [_ZZN3cub18CUB_300001_SM_10006detail6reduce28DeviceReduceSingleTileKernelINS2_10policy_hubIfyN4cuda3std3__44plusIfEEE10Policy1000EN6thrust24THRUST_300001_SM_1000_NS6detail15normal_iteratorINSD_10device_ptrIfEEEEPfyS9_ffNSD_6squareIfEEEEvT0_T1_T2_T3_T4_T6_E12temp_storage+28];
	add.f32 	%f198, %f196, %f197;
	ld.shared.f32 	%f199, [_ZZN3cub18CUB_300001_SM_10006detail6reduce28DeviceReduceSingleTileKernelINS2_10policy_hubIfyN4cuda3std3__44plusIfEEE10Policy1000EN6thrust24THRUST_300001_SM_1000_NS6detail15normal_iteratorINSD_10device_ptrIfEEEEPfyS9_ffNSD_6squareIfEEEEvT0_T1_T2_T3_T4_T6_E12temp_storage+32];
	add.f32 	%f200, %f198, %f199;
	ld.shared.f32 	%f201, [_ZZN3cub18CUB_300001_SM_10006detail6reduce28DeviceReduceSingleTileKernelINS2_10policy_hubIfyN4cuda3std3__44plusIfEEE10Policy1000EN6thrust24THRUST_300001_SM_1000_NS6detail15normal_iteratorINSD_10device_ptrIfEEEEPfyS9_ffNSD_6squareIfEEEEvT0_T1_T2_T3_T4_T6_E12temp_storage+36];
	add.f32 	%f343, %f200, %f201;
$L__BB6_49:
	mov.u32 	%r155, %tid.x;
	setp.ne.s32 	%p57, %r155, 0;
	@%p57 bra 	$L__BB6_51;
	add.f32 	%f321, %f42, %f343;
	st.global.f32 	[%rd1], %f321;
$L__BB6_51:
	ret;

}
	// .globl	_ZN3cub18CUB_300001_SM_10006detail6reduce18DeviceReduceKernelINS2_10policy_hubIfyN4cuda3std3__44plusIfEEE10Policy1000EN6thrust24THRUST_300001_SM_1000_NS6detail15normal_iteratorINSD_10device_ptrIfEEEEyS9_fNSD_6squareIfEEEEvT0_PT3_T1_NS0_13GridEvenShareISO_EET2_T4_
.visible .entry _ZN3cub18CUB_300001_SM_10006detail6reduce18DeviceReduceKernelINS2_10policy_hubIfyN4cuda3std3__44plusIfEEE10Policy1000EN6thrust24THRUST_300001_SM_1000_NS6detail15normal_iteratorINSD_10device_ptrIfEEEEyS9_fNSD_6squareIfEEEEvT0_PT3_T1_NS0_13GridEvenShareISO_EET2_T4_(
	.param .align 8 .b8 _ZN3cub18CUB_300001_SM_10006detail6reduce18DeviceReduceKernelINS2_10policy_hubIfyN4cuda3std3__44plusIfEEE10Policy1000EN6thrust24THRUST_300001_SM_1000_NS6detail15normal_iteratorINSD_10device_ptrIfEEEEyS9_fNSD_6squareIfEEEEvT0_PT3_T1_NS0_13GridEvenShareISO_EET2_T4__param_0[8],
	.param .u64 .ptr .align 1 _ZN3cub18CUB_300001_SM_10006detail6reduce18DeviceReduceKernelINS2_10policy_hubIfyN4cuda3std3__44plusIfEEE10Policy1000EN6thrust24THRUST_300001_SM_1000_NS6detail15normal_iteratorINSD_10device_ptrIfEEEEyS9_fNSD_6squareIfEEEEvT0_PT3_T1_NS0_13GridEvenShareISO_EET2_T4__param_1,
	.param .u64 _ZN3cub18CUB_300001_SM_10006detail6reduce18DeviceReduceKernelINS2_10policy_hubIfyN4cuda3std3__44plusIfEEE10Policy1000EN6thrust24THRUST_300001_SM_1000_NS6detail15normal_iteratorINSD_10device_ptrIfEEEEyS9_fNSD_6squareIfEEEEvT0_PT3_T1_NS0_13GridEvenShareISO_EET2_T4__param_2,
	.param .align 8 .b8 _ZN3cub18CUB_300001_SM_10006detail6reduce18DeviceReduceKernelINS2_10policy_hubIfyN4cuda3std3__44plusIfEEE10Policy1000EN6thrust24THRUST_300001_SM_1000_NS6detail15normal_iteratorINSD_10device_ptrIfEEEEyS9_fNSD_6squareIfEEEEvT0_PT3_T1_NS0_13GridEvenShareISO_EET2_T4__param_3[72],
	.param .align 1 .b8 _ZN3cub18CUB_300001_SM_10006detail6reduce18DeviceReduceKernelINS2_10policy_hubIfyN4cuda3std3__44plusIfEEE10Policy1000EN6thrust24THRUST_300001_SM_1000_NS6detail15normal_iteratorINSD_10device_ptrIfEEEEyS9_fNSD_6squareIfEEEEvT0_PT3_T1_NS0_13GridEvenShareISO_EET2_T4__param_4[1],
	.param .align 1 .b8 _ZN3cub18CUB_300001_SM_10006detail6reduce18DeviceReduceKernelINS2_10policy_hubIfyN4cuda3std3__44plusIfEEE10Policy1000EN6thrust24THRUST_300001_SM_1000_NS6detail15normal_iteratorINSD_10device_ptrIfEEEEyS9_fNSD_6squareIfEEEEvT0_PT3_T1_NS0_13GridEvenShareISO_EET2_T4__param_5[1]
)
.maxntid 256
{
	.reg .pred 	%p<57>;
	.reg .b16 	%rs<4>;
	.reg .b32 	%r<205>;
	.reg .b32 	%f<340>;
	.reg .b64 	%rd<74>;
	// demoted variable
	.shared .align 4 .b8 _ZZN3cub18CUB_300001_SM_10006detail6reduce18DeviceReduceKernelINS2_10policy_hubIfyN4cuda3std3__44plusIfEEE10Policy1000EN6thrust24THRUST_300001_SM_1000_NS6detail15normal_iteratorINSD_10device_ptrIfEEEEyS9_fNSD_6squareIfEEEEvT0_PT3_T1_NS0_13GridEvenShareISO_EET2_T4_E12temp_storage[44];
	ld.param.u64 	%rd1, [_ZN3cub18CUB_300001_SM_10006detail6reduce18DeviceReduceKernelINS2_10policy_hubIfyN4cuda3std3__44plusIfEEE10Policy1000EN6thrust24THRUST_300001_SM_1000_NS6detail15normal_iteratorINSD_10device_ptrIfEEEEyS9_fNSD_6squareIfEEEEvT0_PT3_T1_NS0_13GridEvenShareISO_EET2_T4__param_3+32];
	ld.param.u32 	%r1, [_ZN3cub18CUB_300001_SM_10006detail6reduce18DeviceReduceKernelINS2_10policy_hubIfyN4cuda3std3__44plusIfEEE10Policy1000EN6thrust24THRUST_300001_SM_1000_NS6detail15normal_iteratorINSD_10device_ptrIfEEEEyS9_fNSD_6squareIfEEEEvT0_PT3_T1_NS0_13GridEvenShareISO_EET2_T4__param_3+40];
	ld.param.u64 	%rd25, [_ZN3cub18CUB_300001_SM_10006detail6reduce18DeviceReduceKernelINS2_10policy_hubIfyN4cuda3std3__44plusIfEEE10Policy1000EN6thrust24THRUST_300001_SM_1000_NS6detail15normal_iteratorINSD_10device_ptrIfEEEEyS9_fNSD_6squareIfEEEEvT0_PT3_T1_NS0_13GridEvenShareISO_EET2_T4__param_0];
	ld.param.u64 	%rd24, [_ZN3cub18CUB_300001_SM_10006detail6reduce18DeviceReduceKernelINS2_10policy_hubIfyN4cuda3std3__44plusIfEEE10Policy1000EN6thrust24THRUST_300001_SM_1000_NS6detail15normal_iteratorINSD_10device_ptrIfEEEEyS9_fNSD_6squareIfEEEEvT0_PT3_T1_NS0_13GridEvenShareISO_EET2_T4__param_1];
	cvta.to.global.u64 	%rd2, %rd25;
	mov.u32 	%r2, %ctaid.x;
	shl.b32 	%r50, %r1, 12;
	cvt.s64.s32 	%rd3, %r50;
	shl.b32 	%r51, %r2, 12;
	cvt.u64.u32 	%rd4, %r51;
	sub.s64 	%rd5, %rd1, %rd4;
	setp.gt.u64 	%p1, %rd5, 4095;
	@%p1 bra 	$L__BB7_25;
	cvt.u32.u64 	%r111, %rd4;
	cvt.u32.u64 	%r3, %rd1;
	sub.s32 	%r4, %r3, %r111;
	mov.u32 	%r5, %tid.x;
	setp.ge.s32 	%p23, %r5, %r4;
	mov.f32 	%f328, 0f00000000;
	mov.u32 	%r192, %r5;
	@%p23 bra 	$L__BB7_3;
	add.s32 	%r113, %r111, %r5;
	mul.wide.u32 	%rd48, %r113, 4;
	add.s64 	%rd49, %rd2, %rd48;
	ld.global.f32 	%f201, [%rd49];
	mul.f32 	%f328, %f201, %f201;
	add.s32 	%r192, %r5, 256;
$L__BB7_3:
	setp.ge.s32 	%p24, %r192, %r4;
	@%p24 bra 	$L__BB7_16;
	not.b32 	%r115, %r192;
	add.s32 	%r116, %r115, %r3;
	sub.s32 	%r117, %r116, %r111;
	shr.u32 	%r118, %r117, 8;
	add.s32 	%r8, %r118, 1;
	and.b32  	%r9, %r8, 15;
	setp.lt.u32 	%p25, %r117, 3840;
	@%p25 bra 	$L__BB7_7;
	and.b32  	%r119, %r8, 33554416;
	neg.s32 	%r190, %r119;
	mul.wide.u32 	%rd50, %r2, 16384;
	mul.wide.u32 	%rd51, %r192, 4;
	or.b64  	%rd52, %rd50, %rd51;
	add.s64 	%rd53, %rd52, %rd2;
	add.s64 	%rd68, %rd53, 8192;
$L__BB7_6:
	.pragma "nounroll";
	ld.global.f32 	%f203, [%rd68+-8192];
	fma.rn.f32 	%f204, %f203, %f203, %f328;
	ld.global.f32 	%f205, [%rd68+-7168];
	fma.rn.f32 	%f206, %f205, %f205, %f204;
	ld.global.f32 	%f207, [%rd68+-6144];
	fma.rn.f32 	%f208, %f207, %f207, %f206;
	ld.global.f32 	%f209, [%rd68+-5120];
	fma.rn.f32 	%f210, %f209, %f209, %f208;
	ld.global.f32 	%f211, [%rd68+-4096];
	fma.rn.f32 	%f212, %f211, %f211, %f210;
	ld.global.f32 	%f213, [%rd68+-3072];
	fma.rn.f32 	%f214, %f213, %f213, %f212;
	ld.global.f32 	%f215, [%rd68+-2048];
	fma.rn.f32 	%f216, %f215, %f215, %f214;
	ld.global.f32 	%f217, [%rd68+-1024];
	fma.rn.f32 	%f218, %f217, %f217, %f216;
	ld.global.f32 	%f219, [%rd68];
	fma.rn.f32 	%f220, %f219, %f219, %f218;
	ld.global.f32 	%f221, [%rd68+1024];
	fma.rn.f32 	%f222, %f221, %f221, %f220;
	ld.global.f32 	%f223, [%rd68+2048];
	fma.rn.f32 	%f224, %f223, %f223, %f222;
	ld.global.f32 	%f225, [%rd68+3072];
	fma.rn.f32 	%f226, %f225, %f225, %f224;
	ld.global.f32 	%f227, [%rd68+4096];
	fma.rn.f32 	%f228, %f227, %f227, %f226;
	ld.global.f32 	%f229, [%rd68+5120];
	fma.rn.f32 	%f230, %f229, %f229, %f228;
	ld.global.f32 	%f231, [%rd68+6144];
	fma.rn.f32 	%f232, %f231, %f231, %f230;
	ld.global.f32 	%f233, [%rd68+7168];
	fma.rn.f32 	%f328, %f233, %f233, %f232;
	add.s32 	%r192, %r192, 4096;
	add.s32 	%r190, %r190, 16;
	add.s64 	%rd68, %rd68, 16384;
	setp.ne.s32 	%p26, %r190, 0;
	@%p26 bra 	$L__BB7_6;
$L__BB7_7:
	setp.eq.s32 	%p27, %r9, 0;
	@%p27 bra 	$L__BB7_16;
	and.b32  	%r16, %r8, 7;
	setp.lt.u32 	%p28, %r9, 8;
	@%p28 bra 	$L__BB7_10;
	cvt.s64.s32 	%rd54, %r192;
	add.s64 	%rd55, %rd54, %rd4;
	shl.b64 	%rd56, %rd55, 2;
	add.s64 	%rd57, %rd2, %rd56;
	ld.global.f32 	%f235, [%rd57];
	fma.rn.f32 	%f236, %f235, %f235, %f328;
	ld.global.f32 	%f237, [%rd57+1024];
	fma.rn.f32 	%f238, %f237, %f237, %f236;
	ld.global.f32 	%f239, [%rd57+2048];
	fma.rn.f32 	%f240, %f239, %f239, %f238;
	ld.global.f32 	%f241, [%rd57+3072];
	fma.rn.f32 	%f242, %f241, %f241, %f240;
	ld.global.f32 	%f243, [%rd57+4096];
	fma.rn.f32 	%f244, %f243, %f243, %f242;
	ld.global.f32 	%f245, [%rd57+5120];
	fma.rn.f32 	%f246, %f245, %f245, %f244;
	ld.global.f32 	%f247, [%rd57+6144];
	fma.rn.f32 	%f248, %f247, %f247, %f246;
	ld.global.f32 	%f249, [%rd57+7168];
	fma.rn.f32 	%f328, %f249, %f249, %f248;
	add.s32 	%r192, %r192, 2048;
$L__BB7_10:
	setp.eq.s32 	%p29, %r16, 0;
	@%p29 bra 	$L__BB7_16;
	and.b32  	%r19, %r8, 3;
	setp.lt.u32 	%p30, %r16, 4;
	@%p30 bra 	$L__BB7_13;
	cvt.s64.s32 	%rd58, %r192;
	add.s64 	%rd59, %rd58, %rd4;
	shl.b64 	%rd60, %rd59, 2;
	add.s64 	%rd61, %rd2, %rd60;
	ld.global.f32 	%f251, [%rd61];
	fma.rn.f32 	%f252, %f251, %f251, %f328;
	ld.global.f32 	%f253, [%rd61+1024];
	fma.rn.f32 	%f254, %f253, %f253, %f252;
	ld.global.f32 	%f255, [%rd61+2048];
	fma.rn.f32 	%f256, %f255, %f255, %f254;
	ld.global.f32 	%f257, [%rd61+3072];
	fma.rn.f32 	%f328, %f257, %f257, %f256;
	add.s32 	%r192, %r192, 1024;
$L__BB7_13:
	setp.eq.s32 	%p31, %r19, 0;
	@%p31 bra 	$L__BB7_16;
	mul.wide.u32 	%rd62, %r2, 16384;
	add.s64 	%rd9, %rd2, %rd62;
	neg.s32 	%r195, %r19;
$L__BB7_15:
	.pragma "nounroll";
	mul.wide.s32 	%rd63, %r192, 4;
	add.s64 	%rd64, %rd9, %rd63;
	ld.global.f32 	%f258, [%rd64];
	fma.rn.f32 	%f328, %f258, %f258, %f328;
	add.s32 	%r192, %r192, 256;
	add.s32 	%r195, %r195, 1;
	setp.ne.s32 	%p32, %r195, 0;
	@%p32 bra 	$L__BB7_15;
$L__BB7_16:
	setp.lt.s32 	%p33, %r4, 256;
	@%p33 bra 	$L__BB7_21;
	// begin inline asm
	mov.u32 %r158, %laneid;
	// end inline asm
	mov.b32 	%r160, %f328;
	mov.b32 	%r161, 1;
	mov.b32 	%r182, 31;
	mov.b32 	%r183, -1;
	// begin inline asm
	shfl.sync.down.b32 %r159, %r160, %r161, %r182, %r183;
	// end inline asm
	setp.gt.s32 	%p49, %r158, 30;
	mov.b32 	%f293, %r159;
	add.f32 	%f294, %f328, %f293;
	selp.f32 	%f295, %f328, %f294, %p49;
	mov.b32 	%r165, %f295;
	mov.b32 	%r166, 2;
	// begin inline asm
	shfl.sync.down.b32 %r164, %r165, %r166, %r182, %r183;
	// end inline asm
	setp.gt.s32 	%p50, %r158, 29;
	mov.b32 	%f296, %r164;
	add.f32 	%f297, %f295, %f296;
	selp.f32 	%f298, %f295, %f297, %p50;
	mov.b32 	%r170, %f298;
	mov.b32 	%r171, 4;
	// begin inline asm
	shfl.sync.down.b32 %r169, %r170, %r171, %r182, %r183;
	// end inline asm
	setp.gt.s32 	%p51, %r158, 27;
	mov.b32 	%f299, %r169;
	add.f32 	%f300, %f298, %f299;
	selp.f32 	%f301, %f298, %f300, %p51;
	mov.b32 	%r175, %f301;
	mov.b32 	%r176, 8;
	// begin inline asm
	shfl.sync.down.b32 %r174, %r175, %r176, %r182, %r183;
	// end inline asm
	setp.gt.s32 	%p52, %r158, 23;
	mov.b32 	%f302, %r174;
	add.f32 	%f303, %f301, %f302;
	selp.f32 	%f304, %f301, %f303, %p52;
	mov.b32 	%r180, %f304;
	mov.b32 	%r181, 16;
	// begin inline asm
	shfl.sync.down.b32 %r179, %r180, %r181, %r182, %r183;
	// end inline asm
	setp.gt.s32 	%p53, %r158, 15;
	mov.b32 	%f305, %r179;
	add.f32 	%f16, %f304, %f305;
	selp.f32 	%f339, %f304, %f16, %p53;
	setp.ne.s32 	%p54, %r158, 0;
	@%p54 bra 	$L__BB7_19;
	shr.u32 	%r184, %r5, 3;
	and.b32  	%r185, %r184, 124;
	mov.u32 	%r186, _ZZN3cub18CUB_300001_SM_10006detail6reduce18DeviceReduceKernelINS2_10policy_hubIfyN4cuda3std3__44plusIfEEE10Policy1000EN6thrust24THRUST_300001_SM_1000_NS6detail15normal_iteratorINSD_10device_ptrIfEEEEyS9_fNSD_6squareIfEEEEvT0_PT3_T1_NS0_13GridEvenShareISO_EET2_T4_E12temp_storage;
	add.s32 	%r187, %r186, %r185;
	st.shared.f32 	[%r187+8], %f16;
$L__BB7_19:
	bar.sync 	0;
	setp.ne.s32 	%p55, %r5, 0;
	@%p55 bra 	$L__BB7_46;
	ld.shared.f32 	%f306, [_ZZN3cub18CUB_300001_SM_10006detail6reduce18DeviceReduceKernelINS2_10policy_hubIfyN4cuda3std3__44plusIfEEE10Policy1000EN6thrust24THRUST_300001_SM_1000_NS6detail15normal_iteratorINSD_10device_ptrIfEEEEyS9_fNSD_6squareIfEEEEvT0_PT3_T1_NS0_13GridEvenShareISO_EET2_T4_E12temp_storage+12];
	add.f32 	%f307, %f339, %f306;
	ld.shared.f32 	%f308, [_ZZN3cub18CUB_300001_SM_10006detail6reduce18DeviceReduceKernelINS2_10policy_hubIfyN4cuda3std3__44plusIfEEE10Policy1000EN6thrust24THRUST_300001_SM_1000_NS6detail15normal_iteratorINSD_10device_ptrIfEEEEyS9_fNSD_6squareIfEEEEvT0_PT3_T1_NS0_13GridEvenShareISO_EET2_T4_E12temp_storage+16];
	add.f32 	%f309, %f307, %f308;
	ld.shared.f32 	%f310, [_ZZN3cub18CUB_300001_SM_10006detail6reduce18DeviceReduceKernelINS2_10policy_hubIfyN4cuda3std3__44plusIfEEE10Policy1000EN6thrust24THRUST_300001_SM_1000_NS6detail15normal_iteratorINSD_10device_ptrIfEEEEyS9_fNSD_6squareIfEEEEvT0_PT3_T1_NS0_13GridEvenShareISO_EET2_T4_E12temp_storage+20];
	add.f32 	%f311, %f309, %f310;
	ld.shared.f32 	%f312, [_ZZN3cub18CUB_300001_SM_10006detail6reduce18DeviceReduceKernelINS2_10policy_hubIfyN4cuda3std3__44plusIfEEE10Policy1000EN6thrust24THRUST_300001_SM_1000_NS6detail15normal_iteratorINSD_10device_ptrIfEEEEyS9_fNSD_6squareIfEEEEvT0_PT3_T1_NS0_13GridEvenShareISO_EET2_T4_E12temp_storage+24];
	add.f32 	%f313, %f311, %f312;
	ld.shared.f32 	%f314, [_ZZN3cub18CUB_300001_SM_10006detail6reduce18DeviceReduceKernelINS2_10policy_hubIfyN4cuda3std3__44plusIfEEE10Policy1000EN6thrust24THRUST_300001_SM_1000_NS6detail15normal_iteratorINSD_10device_ptrIfEEEEyS9_fNSD_6squareIfEEEEvT0_PT3_T1_NS0_13GridEvenShareISO_EET2_T4_E12temp_storage+28];
	add.f32 	%f315, %f313, %f314;
	ld.shared.f32 	%f316, [_ZZN3cub18CUB_300001_SM_10006detail6reduce18DeviceReduceKernelINS2_10policy_hubIfyN4cuda3std3__44plusIfEEE10Policy1000EN6thrust24THRUST_300001_SM_1000_NS6detail15normal_iteratorINSD_10device_ptrIfEEEEyS9_fNSD_6squareIfEEEEvT0_PT3_T1_NS0_13GridEvenShareISO_EET2_T4_E12temp_storage+32];
	add.f32 	%f317, %f315, %f316;
	ld.shared.f32 	%f318, [_ZZN3cub18CUB_300001_SM_10006detail6reduce18DeviceReduceKernelINS2_10policy_hubIfyN4cuda3std3__44plusIfEEE10Policy1000EN6thrust24THRUST_300001_SM_1000_NS6detail15normal_iteratorINSD_10device_ptrIfEEEEyS9_fNSD_6squareIfEEEEvT0_PT3_T1_NS0_13GridEvenShareISO_EET2_T4_E12temp_storage+36];
	add.f32 	%f339, %f317, %f318;
	bra.uni 	$L__BB7_46;
$L__BB7_21:
	// begin inline asm
	mov.u32 %r120, %laneid;
	// end inline asm
	and.b32  	%r146, %r5, 992;
	add.s32 	%r147, %r146, 32;
	setp.gt.s32 	%p34, %r147, %r4;
	not.b32 	%r148, %r146;
	add.s32 	%r149, %r4, %r148;
	selp.b32 	%r144, %r149, 31, %p34;
	mov.b32 	%r122, %f328;
	mov.b32 	%r123, 1;
	mov.b32 	%r145, -1;
	// begin inline asm
	shfl.sync.down.b32 %r121, %r122, %r123, %r144, %r145;
	// end inline asm
	setp.lt.s32 	%p35, %r120, %r144;
	mov.b32 	%f259, %r121;
	add.f32 	%f260, %f328, %f259;
	selp.f32 	%f261, %f260, %f328, %p35;
	mov.b32 	%r127, %f261;
	mov.b32 	%r128, 2;
	// begin inline asm
	shfl.sync.down.b32 %r126, %r127, %r128, %r144, %r145;
	// end inline asm
	add.s32 	%r150, %r120, 2;
	setp.gt.s32 	%p36, %r150, %r144;
	mov.b32 	%f262, %r126;
	add.f32 	%f263, %f261, %f262;
	selp.f32 	%f264, %f261, %f263, %p36;
	mov.b32 	%r132, %f264;
	mov.b32 	%r133, 4;
	// begin inline asm
	shfl.sync.down.b32 %r131, %r132, %r133, %r144, %r145;
	// end inline asm
	add.s32 	%r151, %r120, 4;
	setp.gt.s32 	%p37, %r151, %r144;
	mov.b32 	%f265, %r131;
	add.f32 	%f266, %f264, %f265;
	selp.f32 	%f267, %f264, %f266, %p37;
	mov.b32 	%r137, %f267;
	mov.b32 	%r138, 8;
	// begin inline asm
	shfl.sync.down.b32 %r136, %r137, %r138, %r144, %r145;
	// end inline asm
	add.s32 	%r152, %r120, 8;
	setp.gt.s32 	%p38, %r152, %r144;
	mov.b32 	%f268, %r136;
	add.f32 	%f269, %f267, %f268;
	selp.f32 	%f270, %f267, %f269, %p38;
	mov.b32 	%r142, %f270;
	mov.b32 	%r143, 16;
	// begin inline asm
	shfl.sync.down.b32 %r141, %r142, %r143, %r144, %r145;
	// end inline asm
	add.s32 	%r153, %r120, 16;
	setp.gt.s32 	%p39, %r153, %r144;
	mov.b32 	%f271, %r141;
	add.f32 	%f272, %f270, %f271;
	selp.f32 	%f339, %f270, %f272, %p39;
	setp.ne.s32 	%p40, %r120, 0;
	@%p40 bra 	$L__BB7_23;
	shr.u32 	%r154, %r5, 3;
	and.b32  	%r155, %r154, 124;
	mov.u32 	%r156, _ZZN3cub18CUB_300001_SM_10006detail6reduce18DeviceReduceKernelINS2_10policy_hubIfyN4cuda3std3__44plusIfEEE10Policy1000EN6thrust24THRUST_300001_SM_1000_NS6detail15normal_iteratorINSD_10device_ptrIfEEEEyS9_fNSD_6squareIfEEEEvT0_PT3_T1_NS0_13GridEvenShareISO_EET2_T4_E12temp_storage;
	add.s32 	%r157, %r156, %r155;
	st.shared.f32 	[%r157+8], %f339;
$L__BB7_23:
	bar.sync 	0;
	setp.ne.s32 	%p41, %r5, 0;
	@%p41 bra 	$L__BB7_46;
	setp.gt.s32 	%p42, %r4, 32;
	ld.shared.f32 	%f273, [_ZZN3cub18CUB_300001_SM_10006detail6reduce18DeviceReduceKernelINS2_10policy_hubIfyN4cuda3std3__44plusIfEEE10Policy1000EN6thrust24THRUST_300001_SM_1000_NS6detail15normal_iteratorINSD_10device_ptrIfEEEEyS9_fNSD_6squareIfEEEEvT0_PT3_T1_NS0_13GridEvenShareISO_EET2_T4_E12temp_storage+12];
	add.f32 	%f274, %f339, %f273;
	selp.f32 	%f275, %f274, %f339, %p42;
	setp.gt.s32 	%p43, %r4, 64;
	ld.shared.f32 	%f276, [_ZZN3cub18CUB_300001_SM_10006detail6reduce18DeviceReduceKernelINS2_10policy_hubIfyN4cuda3std3__44plusIfEEE10Policy1000EN6thrust24THRUST_300001_SM_1000_NS6detail15normal_iteratorINSD_10device_ptrIfEEEEyS9_fNSD_6squareIfEEEEvT0_PT3_T1_NS0_13GridEvenShareISO_EET2_T4_E12temp_storage+16];
	add.f32 	%f277, %f276, %f275;
	selp.f32 	%f278, %f277, %f275, %p43;
	setp.gt.s32 	%p44, %r4, 96;
	ld.shared.f32 	%f279, [_ZZN3cub18CUB_300001_SM_10006detail6reduce18DeviceReduceKernelINS2_10policy_hubIfyN4cuda3std3__44plusIfEEE10Policy1000EN6thrust24THRUST_300001_SM_1000_NS6detail15normal_iteratorINSD_10device_ptrIfEEEEyS9_fNSD_6squareIfEEEEvT0_PT3_T1_NS0_13GridEvenShareISO_EET2_T4_E12temp_storage+20];
	add.f32 	%f280, %f279, %f278;
	selp.f32 	%f281, %f280, %f278, %p44;
	setp.gt.s32 	%p45, %r4, 128;
	ld.shared.f32 	%f282, [_ZZN3cub18CUB_300001_SM_10006detail6reduce18DeviceReduceKernelINS2_10policy_hubIfyN4cuda3std3__44plusIfEEE10Policy1000EN6thrust24THRUST_300001_SM_1000_NS6detail15normal_iteratorINSD_10device_ptrIfEEEEyS9_fNSD_6squareIfEEEEvT0_PT3_T1_NS0_13GridEvenShareISO_EET2_T4_E12temp_storage+24];
	add.f32 	%f283, %f282, %f281;
	selp.f32 	%f284, %f283, %f281, %p45;
	setp.gt.s32 	%p46, %r4, 160;
	ld.shared.f32 	%f285, [_ZZN3cub18CUB_300001_SM_10006detail6reduce18DeviceReduceKernelINS2_10policy_hubIfyN4cuda3std3__44plusIfEEE10Policy1000EN6thrust24THRUST_300001_SM_1000_NS6detail15normal_iteratorINSD_10device_ptrIfEEEEyS9_fNSD_6squareIfEEEEvT0_PT3_T1_NS0_13GridEvenShareISO_EET2_T4_E12temp_storage+28];
	add.f32 	%f286, %f285, %f284;
	selp.f32 	%f287, %f286, %f284, %p46;
	setp.gt.s32 	%p47, %r4, 192;
	ld.shared.f32 	%f288, [_ZZN3cub18CUB_300001_SM_10006detail6reduce18DeviceReduceKernelINS2_10policy_hubIfyN4cuda3std3__44plusIfEEE10Policy1000EN6thrust24THRUST_300001_SM_1000_NS6detail15normal_iteratorINSD_10device_ptrIfEEEEyS9_fNSD_6squareIfEEEEvT0_PT3_T1_NS0_13GridEvenShareISO_EET2_T4_E12temp_storage+32];
	add.f32 	%f289, %f288, %f287;
	selp.f32 	%f290, %f289, %f287, %p47;
	setp.gt.s32 	%p48, %r4, 224;
	ld.shared.f32 	%f291, [_ZZN3cub18CUB_300001_SM_10006detail6reduce18DeviceReduceKernelINS2_10policy_hubIfyN4cuda3std3__44plusIfEEE10Policy1000EN6thrust24THRUST_300001_SM_1000_NS6detail15normal_iteratorINSD_10device_ptrIfEEEEyS9_fNSD_6squareIfEEEEvT0_PT3_T1_NS0_13GridEvenShareISO_EET2_T4_E12temp_storage+36];
	add.f32 	%f292, %f291, %f290;
	selp.f32 	%f339, %f292, %f290, %p48;
	bra.uni 	$L__BB7_46;
$L__BB7_25:
	cvt.u32.u64 	%r52, %rd4;
	mov.u32 	%r27, %tid.x;
	add.s32 	%r53, %r27, %r52;
	mul.wide.u32 	%rd26, %r53, 4;
	add.s64 	%rd27, %rd2, %rd26;
	ld.global.f32 	%f41, [%rd27];
	ld.global.f32 	%f42, [%rd27+1024];
	mul.f32 	%f43, %f42, %f42;
	ld.global.f32 	%f44, [%rd27+2048];
	ld.global.f32 	%f45, [%rd27+3072];
	mul.f32 	%f46, %f45, %f45;
	ld.global.f32 	%f47, [%rd27+4096];
	ld.global.f32 	%f48, [%rd27+5120];
	mul.f32 	%f49, %f48, %f48;
	ld.global.f32 	%f50, [%rd27+6144];
	ld.global.f32 	%f51, [%rd27+7168];
	mul.f32 	%f52, %f51, %f51;
	ld.global.f32 	%f53, [%rd27+8192];
	ld.global.f32 	%f54, [%rd27+9216];
	mul.f32 	%f55, %f54, %f54;
	ld.global.f32 	%f56, [%rd27+10240];
	ld.global.f32 	%f57, [%rd27+11264];
	mul.f32 	%f58, %f57, %f57;
	ld.global.f32 	%f59, [%rd27+12288];
	ld.global.f32 	%f60, [%rd27+13312];
	mul.f32 	%f61, %f60, %f60;
	ld.global.f32 	%f62, [%rd27+14336];
	ld.global.f32 	%f63, [%rd27+15360];
	mul.f32 	%f64, %f63, %f63;
	fma.rn.f32 	%f65, %f41, %f41, %f43;
	fma.rn.f32 	%f66, %f44, %f44, %f46;
	fma.rn.f32 	%f67, %f47, %f47, %f49;
	fma.rn.f32 	%f68, %f50, %f50, %f52;
	fma.rn.f32 	%f69, %f53, %f53, %f55;
	fma.rn.f32 	%f70, %f56, %f56, %f58;
	fma.rn.f32 	%f71, %f59, %f59, %f61;
	fma.rn.f32 	%f72, %f62, %f62, %f64;
	add.f32 	%f73, %f65, %f66;
	add.f32 	%f74, %f67, %f68;
	add.f32 	%f75, %f69, %f70;
	add.f32 	%f76, %f71, %f72;
	add.f32 	%f77, %f73, %f74;
	add.f32 	%f78, %f75, %f76;
	add.f32 	%f338, %f77, %f78;
	setp.lt.u64 	%p2, %rd5, %rd3;
	@%p2 bra 	$L__BB7_42;
	cvt.u32.u64 	%r55, %rd3;
	cvt.u64.u32 	%rd10, %r27;
	add.s64 	%rd70, %rd4, %rd3;
	cvt.u32.u64 	%r28, %rd1;
	not.b32 	%r57, %r27;
	add.s32 	%r58, %r57, %r28;
	sub.s32 	%r59, %r58, %r55;
	sub.s32 	%r197, %r59, %r52;
	add.s64 	%rd28, %rd70, %rd10;
	shl.b64 	%rd29, %rd28, 2;
	add.s64 	%rd30, %rd29, %rd2;
	add.s64 	%rd69, %rd30, 8192;
	mov.b32 	%r198, 0;
	mov.u64 	%rd71, %rd4;
$L__BB7_27:
	add.s64 	%rd71, %rd71, %rd3;
	add.s64 	%rd31, %rd1, -4096;
	setp.gt.u64 	%p3, %rd71, %rd31;
	@%p3 bra 	$L__BB7_29;
	cvt.u32.u64 	%r60, %rd3;
	add.s64 	%rd32, %rd71, %rd10;
	shl.b64 	%rd33, %rd32, 2;
	add.s64 	%rd34, %rd2, %rd33;
	ld.global.f32 	%f79, [%rd34];
	ld.global.f32 	%f80, [%rd34+1024];
	ld.global.f32 	%f81, [%rd34+2048];
	mul.f32 	%f82, %f81, %f81;
	ld.global.f32 	%f83, [%rd34+3072];
	ld.global.f32 	%f84, [%rd34+4096];
	mul.f32 	%f85, %f84, %f84;
	ld.global.f32 	%f86, [%rd34+5120];
	ld.global.f32 	%f87, [%rd34+6144];
	mul.f32 	%f88, %f87, %f87;
	ld.global.f32 	%f89, [%rd34+7168];
	ld.global.f32 	%f90, [%rd34+8192];
	mul.f32 	%f91, %f90, %f90;
	ld.global.f32 	%f92, [%rd34+9216];
	ld.global.f32 	%f93, [%rd34+10240];
	mul.f32 	%f94, %f93, %f93;
	ld.global.f32 	%f95, [%rd34+11264];
	ld.global.f32 	%f96, [%rd34+12288];
	mul.f32 	%f97, %f96, %f96;
	ld.global.f32 	%f98, [%rd34+13312];
	ld.global.f32 	%f99, [%rd34+14336];
	mul.f32 	%f100, %f99, %f99;
	ld.global.f32 	%f101, [%rd34+15360];
	fma.rn.f32 	%f102, %f79, %f79, %f338;
	fma.rn.f32 	%f103, %f80, %f80, %f82;
	fma.rn.f32 	%f104, %f83, %f83, %f85;
	fma.rn.f32 	%f105, %f86, %f86, %f88;
	fma.rn.f32 	%f106, %f89, %f89, %f91;
	fma.rn.f32 	%f107, %f92, %f92, %f94;
	fma.rn.f32 	%f108, %f95, %f95, %f97;
	fma.rn.f32 	%f109, %f98, %f98, %f100;
	add.f32 	%f110, %f102, %f103;
	add.f32 	%f111, %f104, %f105;
	add.f32 	%f112, %f106, %f107;
	add.f32 	%f113, %f108, %f109;
	add.f32 	%f114, %f110, %f111;
	add.f32 	%f115, %f112, %f113;
	add.f32 	%f116, %f114, %f115;
	fma.rn.f32 	%f338, %f101, %f101, %f116;
	sub.s64 	%rd35, %rd1, %rd71;
	setp.lt.u64 	%p4, %rd35, %rd3;
	add.s32 	%r198, %r198, 1;
	add.s64 	%rd70, %rd70, %rd3;
	sub.s32 	%r197, %r197, %r60;
	shl.b64 	%rd36, %rd3, 2;
	add.s64 	%rd69, %rd69, %rd36;
	@%p4 bra 	$L__BB7_42;
	bra.uni 	$L__BB7_27;
$L__BB7_29:
	setp.le.u64 	%p5, %rd1, %rd71;
	cvt.u32.u64 	%r61, %rd71;
	cvt.u32.u64 	%r62, %rd1;
	sub.s32 	%r63, %r62, %r61;
	setp.ge.s32 	%p6, %r27, %r63;
	or.pred  	%p7, %p5, %p6;
	@%p7 bra 	$L__BB7_42;
	cvt.u32.u64 	%r65, %rd3;
	cvt.u32.u64 	%r66, %rd4;
	not.b32 	%r67, %r27;
	add.s32 	%r68, %r67, %r28;
	add.s32 	%r69, %r65, %r66;
	sub.s32 	%r70, %r68, %r69;
	mul.lo.s32 	%r71, %r1, %r198;
	shl.b32 	%r72, %r71, 12;
	sub.s32 	%r73, %r70, %r72;
	shr.u32 	%r74, %r73, 8;
	add.s32 	%r34, %r74, 1;
	and.b32  	%r35, %r34, 15;
	setp.lt.u32 	%p8, %r73, 3840;
	mov.u32 	%r201, %r27;
	@%p8 bra 	$L__BB7_33;
	shr.u32 	%r75, %r197, 8;
	add.s32 	%r76, %r75, 1;
	and.b32  	%r77, %r76, 33554416;
	neg.s32 	%r199, %r77;
	mov.u32 	%r201, %r27;
$L__BB7_32:
	.pragma "nounroll";
	ld.global.f32 	%f118, [%rd69+-8192];
	fma.rn.f32 	%f119, %f118, %f118, %f338;
	ld.global.f32 	%f120, [%rd69+-7168];
	fma.rn.f32 	%f121, %f120, %f120, %f119;
	ld.global.f32 	%f122, [%rd69+-6144];
	fma.rn.f32 	%f123, %f122, %f122, %f121;
	ld.global.f32 	%f124, [%rd69+-5120];
	fma.rn.f32 	%f125, %f124, %f124, %f123;
	ld.global.f32 	%f126, [%rd69+-4096];
	fma.rn.f32 	%f127, %f126, %f126, %f125;
	ld.global.f32 	%f128, [%rd69+-3072];
	fma.rn.f32 	%f129, %f128, %f128, %f127;
	ld.global.f32 	%f130, [%rd69+-2048];
	fma.rn.f32 	%f131, %f130, %f130, %f129;
	ld.global.f32 	%f132, [%rd69+-1024];
	fma.rn.f32 	%f133, %f132, %f132, %f131;
	ld.global.f32 	%f134, [%rd69];
	fma.rn.f32 	%f135, %f134, %f134, %f133;
	ld.global.f32 	%f136, [%rd69+1024];
	fma.rn.f32 	%f137, %f136, %f136, %f135;
	ld.global.f32 	%f138, [%rd69+2048];
	fma.rn.f32 	%f139, %f138, %f138, %f137;
	ld.global.f32 	%f140, [%rd69+3072];
	fma.rn.f32 	%f141, %f140, %f140, %f139;
	ld.global.f32 	%f142, [%rd69+4096];
	fma.rn.f32 	%f143, %f142, %f142, %f141;
	ld.global.f32 	%f144, [%rd69+5120];
	fma.rn.f32 	%f145, %f144, %f144, %f143;
	ld.global.f32 	%f146, [%rd69+6144];
	fma.rn.f32 	%f147, %f146, %f146, %f145;
	ld.global.f32 	%f148, [%rd69+7168];
	fma.rn.f32 	%f338, %f148, %f148, %f147;
	add.s32 	%r201, %r201, 4096;
	add.s32 	%r199, %r199, 16;
	add.s64 	%rd69, %rd69, 16384;
	setp.ne.s32 	%p9, %r199, 0;
	@%p9 bra 	$L__BB7_32;
$L__BB7_33:
	setp.eq.s32 	%p10, %r35, 0;
	@%p10 bra 	$L__BB7_42;
	and.b32  	%r42, %r34, 7;
	setp.lt.u32 	%p11, %r35, 8;
	@%p11 bra 	$L__BB7_36;
	cvt.u64.u32 	%rd37, %r201;
	add.s64 	%rd38, %rd71, %rd37;
	shl.b64 	%rd39, %rd38, 2;
	add.s64 	%rd40, %rd2, %rd39;
	ld.global.f32 	%f150, [%rd40];
	fma.rn.f32 	%f151, %f150, %f150, %f338;
	ld.global.f32 	%f152, [%rd40+1024];
	fma.rn.f32 	%f153, %f152, %f152, %f151;
	ld.global.f32 	%f154, [%rd40+2048];
	fma.rn.f32 	%f155, %f154, %f154, %f153;
	ld.global.f32 	%f156, [%rd40+3072];
	fma.rn.f32 	%f157, %f156, %f156, %f155;
	ld.global.f32 	%f158, [%rd40+4096];
	fma.rn.f32 	%f159, %f158, %f158, %f157;
	ld.global.f32 	%f160, [%rd40+5120];
	fma.rn.f32 	%f161, %f160, %f160, %f159;
	ld.global.f32 	%f162, [%rd40+6144];
	fma.rn.f32 	%f163, %f162, %f162, %f161;
	ld.global.f32 	%f164, [%rd40+7168];
	fma.rn.f32 	%f338, %f164, %f164, %f163;
	add.s32 	%r201, %r201, 2048;
$L__BB7_36:
	setp.eq.s32 	%p12, %r42, 0;
	@%p12 bra 	$L__BB7_42;
	setp.lt.u32 	%p13, %r42, 4;
	@%p13 bra 	$L__BB7_39;
	cvt.u64.u32 	%rd41, %r201;
	add.s64 	%rd42, %rd71, %rd41;
	shl.b64 	%rd43, %rd42, 2;
	add.s64 	%rd44, %rd2, %rd43;
	ld.global.f32 	%f166, [%rd44];
	fma.rn.f32 	%f167, %f166, %f166, %f338;
	ld.global.f32 	%f168, [%rd44+1024];
	fma.rn.f32 	%f169, %f168, %f168, %f167;
	ld.global.f32 	%f170, [%rd44+2048];
	fma.rn.f32 	%f171, %f170, %f170, %f169;
	ld.global.f32 	%f172, [%rd44+3072];
	fma.rn.f32 	%f338, %f172, %f172, %f171;
	add.s32 	%r201, %r201, 1024;
$L__BB7_39:
	and.b32  	%r78, %r34, 3;
	setp.eq.s32 	%p14, %r78, 0;
	@%p14 bra 	$L__BB7_42;
	cvt.u64.u32 	%rd45, %r201;
	add.s64 	%rd46, %rd45, %rd70;
	shl.b64 	%rd47, %rd46, 2;
	add.s64 	%rd73, %rd2, %rd47;
	cvt.u16.u32 	%rs1, %r197;
	shr.u16 	%rs2, %rs1, 8;
	add.s16 	%rs3, %rs2, 1;
	cvt.u32.u16 	%r79, %rs3;
	and.b32  	%r80, %r79, 3;
	neg.s32 	%r204, %r80;
$L__BB7_41:
	.pragma "nounroll";
	ld.global.f32 	%f173, [%rd73];
	fma.rn.f32 	%f338, %f173, %f173, %f338;
	add.s64 	%rd73, %rd73, 1024;
	add.s32 	%r204, %r204, 1;
	setp.ne.s32 	%p15, %r204, 0;
	@%p15 bra 	$L__BB7_41;
$L__BB7_42:
	// begin inline asm
	mov.u32 %r81, %laneid;
	// end inline asm
	mov.b32 	%r83, %f338;
	mov.b32 	%r84, 1;
	mov.b32 	%r105, 31;
	mov.b32 	%r106, -1;
	// begin inline asm
	shfl.sync.down.b32 %r82, %r83, %r84, %r105, %r106;
	// end inline asm
	setp.gt.s32 	%p16, %r81, 30;
	mov.b32 	%f174, %r82;
	add.f32 	%f175, %f338, %f174;
	selp.f32 	%f176, %f338, %f175, %p16;
	mov.b32 	%r88, %f176;
	mov.b32 	%r89, 2;
	// begin inline asm
	shfl.sync.down.b32 %r87, %r88, %r89, %r105, %r106;
	// end inline asm
	setp.gt.s32 	%p17, %r81, 29;
	mov.b32 	%f177, %r87;
	add.f32 	%f178, %f176, %f177;
	selp.f32 	%f179, %f176, %f178, %p17;
	mov.b32 	%r93, %f179;
	mov.b32 	%r94, 4;
	// begin inline asm
	shfl.sync.down.b32 %r92, %r93, %r94, %r105, %r106;
	// end inline asm
	setp.gt.s32 	%p18, %r81, 27;
	mov.b32 	%f180, %r92;
	add.f32 	%f181, %f179, %f180;
	selp.f32 	%f182, %f179, %f181, %p18;
	mov.b32 	%r98, %f182;
	mov.b32 	%r99, 8;
	// begin inline asm
	shfl.sync.down.b32 %r97, %r98, %r99, %r105, %r106;
	// end inline asm
	setp.gt.s32 	%p19, %r81, 23;
	mov.b32 	%f183, %r97;
	add.f32 	%f184, %f182, %f183;
	selp.f32 	%f185, %f182, %f184, %p19;
	mov.b32 	%r103, %f185;
	mov.b32 	%r104, 16;
	// begin inline asm
	shfl.sync.down.b32 %r102, %r103, %r104, %r105, %r106;
	// end inline asm
	setp.gt.s32 	%p20, %r81, 15;
	mov.b32 	%f186, %r102;
	add.f32 	%f37, %f185, %f186;
	selp.f32 	%f339, %f185, %f37, %p20;
	setp.ne.s32 	%p21, %r81, 0;
	@%p21 bra 	$L__BB7_44;
	shr.u32 	%r107, %r27, 3;
	and.b32  	%r108, %r107, 124;
	mov.u32 	%r109, _ZZN3cub18CUB_300001_SM_10006detail6reduce18DeviceReduceKernelINS2_10policy_hubIfyN4cuda3std3__44plusIfEEE10Policy1000EN6thrust24THRUST_300001_SM_1000_NS6detail15normal_iteratorINSD_10device_ptrIfEEEEyS9_fNSD_6squareIfEEEEvT0_PT3_T1_NS0_13GridEvenShareISO_EET2_T4_E12temp_storage;
	add.s32 	%r110, %r109, %r108;
	st.shared.f32 	[%r110+8], %f37;
$L__BB7_44:
	bar.sync 	0;
	setp.ne.s32 	%p22, %r27, 0;
	@%p22 bra 	$L__BB7_46;
	ld.shared.f32 	%f187, [_ZZN3cub18CUB_300001_SM_10006detail6reduce18DeviceReduceKernelINS2_10policy_hubIfyN4cuda3std3__44plusIfEEE10Policy1000EN6thrust24THRUST_300001_SM_1000_NS6detail15normal_iteratorINSD_10device_ptrIfEEEEyS9_fNSD_6squareIfEEEEvT0_PT3_T1_NS0_13GridEvenShareISO_EET2_T4_E12temp_storage+12];
	add.f32 	%f188, %f339, %f187;
	ld.shared.f32 	%f189, [_ZZN3cub18CUB_300001_SM_10006detail6reduce18DeviceReduceKernelINS2_10policy_hubIfyN4cuda3std3__44plusIfEEE10Policy1000EN6thrust24THRUST_300001_SM_1000_NS6detail15normal_iteratorINSD_10device_ptrIfEEEEyS9_fNSD_6squareIfEEEEvT0_PT3_T1_NS0_13GridEvenShareISO_EET2_T4_E12temp_storage+16];
	add.f32 	%f190, %f188, %f189;
	ld.shared.f32 	%f191, [_ZZN3cub18CUB_300001_SM_10006detail6reduce18DeviceReduceKernelINS2_10policy_hubIfyN4cuda3std3__44plusIfEEE10Policy1000EN6thrust24THRUST_300001_SM_1000_NS6detail15normal_iteratorINSD_10device_ptrIfEEEEyS9_fNSD_6squareIfEEEEvT0_PT3_T1_NS0_13GridEvenShareISO_EET2_T4_E12temp_storage+20];
	add.f32 	%f192, %f190, %f191;
	ld.shared.f32 	%f193, [_ZZN3cub18CUB_300001_SM_10006detail6reduce18DeviceReduceKernelINS2_10policy_hubIfyN4cuda3std3__44plusIfEEE10Policy1000EN6thrust24THRUST_300001_SM_1000_NS6detail15normal_iteratorINSD_10device_ptrIfEEEEyS9_fNSD_6squareIfEEEEvT0_PT3_T1_NS0_13GridEvenShareISO_EET2_T4_E12temp_storage+24];
	add.f32 	%f194, %f192, %f193;
	ld.shared.f32 	%f195, [_ZZN3cub18CUB_300001_SM_10006detail6reduce18DeviceReduceKernelINS2_10policy_hubIfyN4cuda3std3__44plusIfEEE10Policy1000EN6thrust24THRUST_300001_SM_1000_NS6detail15normal_iteratorINSD_10device_ptrIfEEEEyS9_fNSD_6squareIfEEEEvT0_PT3_T1_NS0_13GridEvenShareISO_EET2_T4_E12temp_storage+28];
	add.f32 	%f196, %f194, %f195;
	ld.shared.f32 	%f197, [_ZZN3cub18CUB_300001_SM_10006detail6reduce18DeviceReduceKernelINS2_10policy_hubIfyN4cuda3std3__44plusIfEEE10Policy1000EN6thrust24THRUST_300001_SM_1000_NS6detail15normal_iteratorINSD_10device_ptrIfEEEEyS9_fNSD_6squareIfEEEEvT0_PT3_T1_NS0_13GridEvenShareISO_EET2_T4_E12temp_storage+32];
	add.f32 	%f198, %f196, %f197;
	ld.shared.f32 	%f199, [_ZZN3cub18CUB_300001_SM_10006detail6reduce18DeviceReduceKernelINS2_10policy_hubIfyN4cuda3std3__44plusIfEEE10Policy1000EN6thrust24THRUST_300001_SM_1000_NS6detail15normal_iteratorINSD_10device_ptrIfEEEEyS9_fNSD_6squareIfEEEEvT0_PT3_T1_NS0_13GridEvenShareISO_EET2_T4_E12temp_storage+36];
	add.f32 	%f339, %f198, %f199;
$L__BB7_46:
	mov.u32 	%r188, %tid.x;
	setp.ne.s32 	%p56, %r188, 0;
	@%p56 bra 	$L__BB7_48;
	cvta.to.global.u64 	%rd65, %rd24;
	mul.wide.u32 	%rd66, %r2, 4;
	add.s64 	%rd67, %rd65, %rd66;
	st.global.f32 	[%rd67], %f339;
$L__BB7_48:
	ret;

}
	// .globl	_ZN3cub18CUB_300001_SM_10006detail6reduce28DeviceReduceSingleTileKernelINS2_10policy_hubIfyN4cuda3std3__44plusIfEEE10Policy1000EPfSC_iS9_ffNS7_10__identityEEEvT0_T1_T2_T3_T4_T6_
.visible .entry _ZN3cub18CUB_300001_SM_10006detail6reduce28DeviceReduceSingleTileKernelINS2_10policy_hubIfyN4cuda3std3__44plusIfEEE10Policy1000EPfSC_iS9_ffNS7_10__identityEEEvT0_T1_T2_T3_T4_T6_(
	.param .u64 .ptr .align 1 _ZN3cub18CUB_300001_SM_10006detail6reduce28DeviceReduceSingleTileKernelINS2_10policy_hubIfyN4cuda3std3__44plusIfEEE10Policy1000EPfSC_iS9_ffNS7_10__identityEEEvT0_T1_T2_T3_T4_T6__param_0,
	.param .u64 .ptr .align 1 _ZN3cub18CUB_300001_SM_10006detail6reduce28DeviceReduceSingleTileKernelINS2_10policy_hubIfyN4cuda3std3__44plusIfEEE10Policy1000EPfSC_iS9_ffNS7_10__identityEEEvT0_T1_T2_T3_T4_T6__param_1,
	.param .u32 _ZN3cub18CUB_300001_SM_10006detail6reduce28DeviceReduceSingleTileKernelINS2_10policy_hubIfyN4cuda3std3__44plusIfEEE10Policy1000EPfSC_iS9_ffNS7_10__identityEEEvT0_T1_T2_T3_T4_T6__param_2,
	.param .align 1 .b8 _ZN3cub18CUB_300001_SM_10006detail6reduce28DeviceReduceSingleTileKernelINS2_10policy_hubIfyN4cuda3std3__44plusIfEEE10Policy1000EPfSC_iS9_ffNS7_10__identityEEEvT0_T1_T2_T3_T4_T6__param_3[1],
	.param .f32 _ZN3cub18CUB_300001_SM_10006detail6reduce28DeviceReduceSingleTileKernelINS2_10policy_hubIfyN4cuda3std3__44plusIfEEE10Policy1000EPfSC_iS9_ffNS7_10__identityEEEvT0_T1_T2_T3_T4_T6__param_4,
	.param .align 1 .b8 _ZN3cub18CUB_300001_SM_10006detail6reduce28DeviceReduceSingleTileKernelINS2_10policy_hubIfyN4cuda3std3__44plusIfEEE10Policy1000EPfSC_iS9_ffNS7_10__identityEEEvT0_T1_T2_T3_T4_T6__param_5[1]
)
.maxntid 256
.minnctapersm 1
{
	.reg .pred 	%p<97>;
	.reg .b32 	%r<407>;
	.reg .b32 	%f<419>;
	.reg .b64 	%rd<125>;
	// demoted variable
	.shared .align 4 .b8 _ZZN3cub18CUB_300001_SM_10006detail6reduce28DeviceReduceSingleTileKernelINS2_10policy_hubIfyN4cuda3std3__44plusIfEEE10Policy1000EPfSC_iS9_ffNS7_10__identityEEEvT0_T1_T2_T3_T4_T6_E12temp_storage[44];
	ld.param.u64 	%rd16, [_ZN3cub18CUB_300001_SM_10006detail6reduce28DeviceReduceSingleTileKernelINS2_10policy_hubIfyN4cuda3std3__44plusIfEEE10Policy1000EPfSC_iS9_ffNS7_10__identityEEEvT0_T1_T2_T3_T4_T6__param_0];
	ld.param.u64 	%rd17, [_ZN3cub18CUB_300001_SM_10006detail6reduce28DeviceReduceSingleTileKernelINS2_10policy_hubIfyN4cuda3std3__44plusIfEEE10Policy1000EPfSC_iS9_ffNS7_10__identityEEEvT0_T1_T2_T3_T4_T6__param_1];
	ld.param.u32 	%r67, [_ZN3cub18CUB_300001_SM_10006detail6reduce28DeviceReduceSingleTileKernelINS2_10policy_hubIfyN4cuda3std3__44plusIfEEE10Policy1000EPfSC_iS9_ffNS7_10__identityEEEvT0_T1_T2_T3_T4_T6__param_2];
	ld.param.f32 	%f58, [_ZN3cub18CUB_300001_SM_10006detail6reduce28DeviceReduceSingleTileKernelINS2_10policy_hubIfyN4cuda3std3__44plusIfEEE10Policy1000EPfSC_iS9_ffNS7_10__identityEEEvT0_T1_T2_T3_T4_T6__param_4];
	cvta.to.global.u64 	%rd1, %rd17;
	setp.ne.s32 	%p1, %r67, 0;
	@%p1 bra 	$L__BB8_3;
	mov.u32 	%r380, %tid.x;
	setp.ne.s32 	%p96, %r380, 0;
	@%p96 bra 	$L__BB8_74;
	st.global.f32 	[%rd1], %f58;
	bra.uni 	$L__BB8_74;
$L__BB8_3:
	and.b64  	%rd18, %rd16, 15;
	setp.ne.s64 	%p2, %rd18, 0;
	@%p2 bra 	$L__BB8_38;
	setp.gt.s32 	%p49, %r67, 4095;
	@%p49 bra 	$L__BB8_22;
	mov.u32 	%r1, %tid.x;
	setp.ge.s32 	%p66, %r1, %r67;
	mov.f32 	%f397, 0f00000000;
	mov.u32 	%r384, %r1;
	@%p66 bra 	$L__BB8_7;
	mul.wide.u32 	%rd113, %r1, 4;
	add.s64 	%rd112, %rd16, %rd113;
	// begin inline asm
	ld.global.nc.u32 %r300, [%rd112];
	// end inline asm
	mov.b32 	%f397, %r300;
	add.s32 	%r384, %r1, 256;
$L__BB8_7:
	setp.ge.s32 	%p67, %r384, %r67;
	@%p67 bra 	$L__BB8_13;
	not.b32 	%r301, %r384;
	add.s32 	%r4, %r67, %r301;
	and.b32  	%r302, %r4, 768;
	setp.eq.s32 	%p68, %r302, 768;
	@%p68 bra 	$L__BB8_11;
	mul.wide.u32 	%rd114, %r384, 4;
	add.s64 	%rd121, %rd16, %rd114;
	shr.u32 	%r303, %r4, 8;
	add.s32 	%r304, %r303, 1;
	and.b32  	%r305, %r304, 3;
	neg.s32 	%r382, %r305;
$L__BB8_10:
	.pragma "nounroll";
	// begin inline asm
	ld.global.nc.u32 %r306, [%rd121];
	// end inline asm
	mov.b32 	%f323, %r306;
	add.f32 	%f397, %f397, %f323;
	add.s32 	%r384, %r384, 256;
	add.s64 	%rd121, %rd121, 1024;
	add.s32 	%r382, %r382, 1;
	setp.ne.s32 	%p69, %r382, 0;
	@%p69 bra 	$L__BB8_10;
$L__BB8_11:
	setp.lt.u32 	%p70, %r4, 768;
	@%p70 bra 	$L__BB8_13;
$L__BB8_12:
	mul.wide.s32 	%rd120, %r384, 4;
	add.s64 	%rd116, %rd16, %rd120;
	// begin inline asm
	ld.global.nc.u32 %r307, [%rd116];
	// end inline asm
	mov.b32 	%f324, %r307;
	add.f32 	%f325, %f397, %f324;
	add.s64 	%rd117, %rd116, 1024;
	// begin inline asm
	ld.global.nc.u32 %r308, [%rd117];
	// end inline asm
	mov.b32 	%f326, %r308;
	add.f32 	%f327, %f325, %f326;
	add.s64 	%rd118, %rd116, 2048;
	// begin inline asm
	ld.global.nc.u32 %r309, [%rd118];
	// end inline asm
	mov.b32 	%f328, %r309;
	add.f32 	%f329, %f327, %f328;
	add.s64 	%rd119, %rd116, 3072;
	// begin inline asm
	ld.global.nc.u32 %r310, [%rd119];
	// end inline asm
	mov.b32 	%f330, %r310;
	add.f32 	%f397, %f329, %f330;
	add.s32 	%r384, %r384, 1024;
	setp.lt.s32 	%p71, %r384, %r67;
	@%p71 bra 	$L__BB8_12;
$L__BB8_13:
	setp.lt.s32 	%p72, %r67, 256;
	@%p72 bra 	$L__BB8_18;
	// begin inline asm
	mov.u32 %r349, %laneid;
	// end inline asm
	mov.b32 	%r351, %f397;
	mov.b32 	%r352, 1;
	mov.b32 	%r373, 31;
	mov.b32 	%r374, -1;
	// begin inline asm
	shfl.sync.down.b32 %r350, %r351, %r352, %r373, %r374;
	// end inline asm
	setp.gt.s32 	%p88, %r349, 30;
	mov.b32 	%f365, %r350;
	add.f32 	%f366, %f397, %f365;
	selp.f32 	%f367, %f397, %f366, %p88;
	mov.b32 	%r356, %f367;
	mov.b32 	%r357, 2;
	// begin inline asm
	shfl.sync.down.b32 %r355, %r356, %r357, %r373, %r374;
	// end inline asm
	setp.gt.s32 	%p89, %r349, 29;
	mov.b32 	%f368, %r355;
	add.f32 	%f369, %f367, %f368;
	selp.f32 	%f370, %f367, %f369, %p89;
	mov.b32 	%r361, %f370;
	mov.b32 	%r362, 4;
	// begin inline asm
	shfl.sync.down.b32 %r360, %r361, %r362, %r373, %r374;
	// end inline asm
	setp.gt.s32 	%p90, %r349, 27;
	mov.b32 	%f371, %r360;
	add.f32 	%f372, %f370, %f371;
	selp.f32 	%f373, %f370, %f372, %p90;
	mov.b32 	%r366, %f373;
	mov.b32 	%r367, 8;
	// begin inline asm
	shfl.sync.down.b32 %r365, %r366, %r367, %r373, %r374;
	// end inline asm
	setp.gt.s32 	%p91, %r349, 23;
	mov.b32 	%f374, %r365;
	add.f32 	%f375, %f373, %f374;
	selp.f32 	%f376, %f373, %f375, %p91;
	mov.b32 	%r371, %f376;
	mov.b32 	%r372, 16;
	// begin inline asm
	shfl.sync.down.b32 %r370, %r371, %r372, %r373, %r374;
	// end inline asm
	setp.gt.s32 	%p92, %r349, 15;
	mov.b32 	%f377, %r370;
	add.f32 	%f10, %f376, %f377;
	selp.f32 	%f418, %f376, %f10, %p92;
	setp.ne.s32 	%p93, %r349, 0;
	@%p93 bra 	$L__BB8_16;
	shr.u32 	%r375, %r1, 3;
	and.b32  	%r376, %r375, 124;
	mov.u32 	%r377, _ZZN3cub18CUB_300001_SM_10006detail6reduce28DeviceReduceSingleTileKernelINS2_10policy_hubIfyN4cuda3std3__44plusIfEEE10Policy1000EPfSC_iS9_ffNS7_10__identityEEEvT0_T1_T2_T3_T4_T6_E12temp_storage;
	add.s32 	%r378, %r377, %r376;
	st.shared.f32 	[%r378+8], %f10;
$L__BB8_16:
	bar.sync 	0;
	setp.ne.s32 	%p94, %r1, 0;
	@%p94 bra 	$L__BB8_72;
	ld.shared.f32 	%f378, [_ZZN3cub18CUB_300001_SM_10006detail6reduce28DeviceReduceSingleTileKernelINS2_10policy_hubIfyN4cuda3std3__44plusIfEEE10Policy1000EPfSC_iS9_ffNS7_10__identityEEEvT0_T1_T2_T3_T4_T6_E12temp_storage+12];
	add.f32 	%f379, %f418, %f378;
	ld.shared.f32 	%f380, [_ZZN3cub18CUB_300001_SM_10006detail6reduce28DeviceReduceSingleTileKernelINS2_10policy_hubIfyN4cuda3std3__44plusIfEEE10Policy1000EPfSC_iS9_ffNS7_10__identityEEEvT0_T1_T2_T3_T4_T6_E12temp_storage+16];
	add.f32 	%f381, %f379, %f380;
	ld.shared.f32 	%f382, [_ZZN3cub18CUB_300001_SM_10006detail6reduce28DeviceReduceSingleTileKernelINS2_10policy_hubIfyN4cuda3std3__44plusIfEEE10Policy1000EPfSC_iS9_ffNS7_10__identityEEEvT0_T1_T2_T3_T4_T6_E12temp_storage+20];
	add.f32 	%f383, %f381, %f382;
	ld.shared.f32 	%f384, [_ZZN3cub18CUB_300001_SM_10006detail6reduce28DeviceReduceSingleTileKernelINS2_10policy_hubIfyN4cuda3std3__44plusIfEEE10Policy1000EPfSC_iS9_ffNS7_10__identityEEEvT0_T1_T2_T3_T4_T6_E12temp_storage+24];
	add.f32 	%f385, %f383, %f384;
	ld.shared.f32 	%f386, [_ZZN3cub18CUB_300001_SM_10006detail6reduce28DeviceReduceSingleTileKernelINS2_10policy_hubIfyN4cuda3std3__44plusIfEEE10Policy1000EPfSC_iS9_ffNS7_10__identityEEEvT0_T1_T2_T3_T4_T6_E12temp_storage+28];
	add.f32 	%f387, %f385, %f386;
	ld.shared.f32 	%f388, [_ZZN3cub18CUB_300001_SM_10006detail6reduce28DeviceReduceSingleTileKernelINS2_10policy_hubIfyN4cuda3std3__44plusIfEEE10Policy1000EPfSC_iS9_ffNS7_10__identityEEEvT0_T1_T2_T3_T4_T6_E12temp_storage+32];
	add.f32 	%f389, %f387, %f388;
	ld.shared.f32 	%f390, [_ZZN3cub18CUB_300001_SM_10006detail6reduce28DeviceReduceSingleTileKernelINS2_10policy_hubIfyN4cuda3std3__44plusIfEEE10Policy1000EPfSC_iS9_ffNS7_10__identityEEEvT0_T1_T2_T3_T4_T6_E12temp_storage+36];
	add.f32 	%f418, %f389, %f390;
	bra.uni 	$L__BB8_72;
$L__BB8_18:
	// begin inline asm
	mov.u32 %r311, %laneid;
	// end inline asm
	and.b32  	%r337, %r1, 992;
	add.s32 	%r338, %r337, 32;
	setp.gt.s32 	%p73, %r338, %r67;
	not.b32 	%r339, %r337;
	add.s32 	%r340, %r67, %r339;
	selp.b32 	%r335, %r340, 31, %p73;
	mov.b32 	%r313, %f397;
	mov.b32 	%r314, 1;
	mov.b32 	%r336, -1;
	// begin inline asm
	shfl.sync.down.b32 %r312, %r313, %r314, %r335, %r336;
	// end inline asm
	setp.lt.s32 	%p74, %r311, %r335;
	mov.b32 	%f331, %r312;
	add.f32 	%f332, %f397, %f331;
	selp.f32 	%f333, %f332, %f397, %p74;
	mov.b32 	%r318, %f333;
	mov.b32 	%r319, 2;
	// begin inline asm
	shfl.sync.down.b32 %r317, %r318, %r319, %r335, %r336;
	// end inline asm
	add.s32 	%r341, %r311, 2;
	setp.gt.s32 	%p75, %r341, %r335;
	mov.b32 	%f334, %r317;
	add.f32 	%f335, %f333, %f334;
	selp.f32 	%f336, %f333, %f335, %p75;
	mov.b32 	%r323, %f336;
	mov.b32 	%r324, 4;
	// begin inline asm
	shfl.sync.down.b32 %r322, %r323, %r324, %r335, %r336;
	// end inline asm
	add.s32 	%r342, %r311, 4;
	setp.gt.s32 	%p76, %r342, %r335;
	mov.b32 	%f337, %r322;
	add.f32 	%f338, %f336, %f337;
	selp.f32 	%f339, %f336, %f338, %p76;
	mov.b32 	%r328, %f339;
	mov.b32 	%r329, 8;
	// begin inline asm
	shfl.sync.down.b32 %r327, %r328, %r329, %r335, %r336;
	// end inline asm
	add.s32 	%r343, %r311, 8;
	setp.gt.s32 	%p77, %r343, %r335;
	mov.b32 	%f340, %r327;
	add.f32 	%f341, %f339, %f340;
	selp.f32 	%f342, %f339, %f341, %p77;
	mov.b32 	%r333, %f342;
	mov.b32 	%r334, 16;
	// begin inline asm
	shfl.sync.down.b32 %r332, %r333, %r334, %r335, %r336;
	// end inline asm
	add.s32 	%r344, %r311, 16;
	setp.gt.s32 	%p78, %r344, %r335;
	mov.b32 	%f343, %r332;
	add.f32 	%f344, %f342, %f343;
	selp.f32 	%f418, %f342, %f344, %p78;
	setp.ne.s32 	%p79, %r311, 0;
	@%p79 bra 	$L__BB8_20;
	shr.u32 	%r345, %r1, 3;
	and.b32  	%r346, %r345, 124;
	mov.u32 	%r347, _ZZN3cub18CUB_300001_SM_10006detail6reduce28DeviceReduceSingleTileKernelINS2_10policy_hubIfyN4cuda3std3__44plusIfEEE10Policy1000EPfSC_iS9_ffNS7_10__identityEEEvT0_T1_T2_T3_T4_T6_E12temp_storage;
	add.s32 	%r348, %r347, %r346;
	st.shared.f32 	[%r348+8], %f418;
$L__BB8_20:
	bar.sync 	0;
	setp.ne.s32 	%p80, %r1, 0;
	@%p80 bra 	$L__BB8_72;
	setp.gt.s32 	%p81, %r67, 32;
	ld.shared.f32 	%f345, [_ZZN3cub18CUB_300001_SM_10006detail6reduce28DeviceReduceSingleTileKernelINS2_10policy_hubIfyN4cuda3std3__44plusIfEEE10Policy1000EPfSC_iS9_ffNS7_10__identityEEEvT0_T1_T2_T3_T4_T6_E12temp_storage+12];
	add.f32 	%f346, %f418, %f345;
	selp.f32 	%f347, %f346, %f418, %p81;
	setp.gt.s32 	%p82, %r67, 64;
	ld.shared.f32 	%f348, [_ZZN3cub18CUB_300001_SM_10006detail6reduce28DeviceReduceSingleTileKernelINS2_10policy_hubIfyN4cuda3std3__44plusIfEEE10Policy1000EPfSC_iS9_ffNS7_10__identityEEEvT0_T1_T2_T3_T4_T6_E12temp_storage+16];
	add.f32 	%f349, %f348, %f347;
	selp.f32 	%f350, %f349, %f347, %p82;
	setp.gt.s32 	%p83, %r67, 96;
	ld.shared.f32 	%f351, [_ZZN3cub18CUB_300001_SM_10006detail6reduce28DeviceReduceSingleTileKernelINS2_10policy_hubIfyN4cuda3std3__44plusIfEEE10Policy1000EPfSC_iS9_ffNS7_10__identityEEEvT0_T1_T2_T3_T4_T6_E12temp_storage+20];
	add.f32 	%f352, %f351, %f350;
	selp.f32 	%f353, %f352, %f350, %p83;
	setp.gt.s32 	%p84, %r67, 128;
	ld.shared.f32 	%f354, [_ZZN3cub18CUB_300001_SM_10006detail6reduce28DeviceReduceSingleTileKernelINS2_10policy_hubIfyN4cuda3std3__44plusIfEEE10Policy1000EPfSC_iS9_ffNS7_10__identityEEEvT0_T1_T2_T3_T4_T6_E12temp_storage+24];
	add.f32 	%f355, %f354, %f353;
	selp.f32 	%f356, %f355, %f353, %p84;
	setp.gt.s32 	%p85, %r67, 160;
	ld.shared.f32 	%f357, [_ZZN3cub18CUB_300001_SM_10006detail6reduce28DeviceReduceSingleTileKernelINS2_10policy_hubIfyN4cuda3std3__44plusIfEEE10Policy1000EPfSC_iS9_ffNS7_10__identityEEEvT0_T1_T2_T3_T4_T6_E12temp_storage+28];
	add.f32 	%f358, %f357, %f356;
	selp.f32 	%f359, %f358, %f356, %p85;
	setp.gt.s32 	%p86, %r67, 192;
	ld.shared.f32 	%f360, [_ZZN3cub18CUB_300001_SM_10006detail6reduce28DeviceReduceSingleTileKernelINS2_10policy_hubIfyN4cuda3std3__44plusIfEEE10Policy1000EPfSC_iS9_ffNS7_10__identityEEEvT0_T1_T2_T3_T4_T6_E12temp_storage+32];
	add.f32 	%f361, %f360, %f359;
	selp.f32 	%f362, %f361, %f359, %p86;
	setp.gt.s32 	%p87, %r67, 224;
	ld.shared.f32 	%f363, [_ZZN3cub18CUB_300001_SM_10006detail6reduce28DeviceReduceSingleTileKernelINS2_10policy_hubIfyN4cuda3std3__44plusIfEEE10Policy1000EPfSC_iS9_ffNS7_10__identityEEEvT0_T1_T2_T3_T4_T6_E12temp_storage+36];
	add.f32 	%f364, %f363, %f362;
	selp.f32 	%f418, %f364, %f362, %p87;
	bra.uni 	$L__BB8_72;
$L__BB8_22:
	mov.u32 	%r13, %tid.x;
	shl.b32 	%r224, %r13, 2;
	mul.wide.u32 	%rd86, %r224, 4;
	add.s64 	%rd76, %rd16, %rd86;
	// begin inline asm
	ld.global.nc.v2.u64 {%rd74, %rd75}, [%rd76];
	// end inline asm
	mov.b64 	{%r225, %r226}, %rd75;
	mov.b64 	{%r227, %r228}, %rd74;
	mov.b32 	%f225, %r228;
	mov.b32 	%f226, %r227;
	mov.b32 	%f227, %r226;
	mov.b32 	%f228, %r225;
	add.s64 	%rd79, %rd76, 4096;
	// begin inline asm
	ld.global.nc.v2.u64 {%rd77, %rd78}, [%rd79];
	// end inline asm
	mov.b64 	{%r229, %r230}, %rd78;
	mov.b64 	{%r231, %r232}, %rd77;
	mov.b32 	%f229, %r232;
	mov.b32 	%f230, %r231;
	mov.b32 	%f231, %r230;
	mov.b32 	%f232, %r229;
	add.s64 	%rd82, %rd76, 8192;
	// begin inline asm
	ld.global.nc.v2.u64 {%rd80, %rd81}, [%rd82];
	// end inline asm
	mov.b64 	{%r233, %r234}, %rd81;
	mov.b64 	{%r235, %r236}, %rd80;
	mov.b32 	%f233, %r236;
	mov.b32 	%f234, %r235;
	mov.b32 	%f235, %r234;
	mov.b32 	%f236, %r233;
	add.s64 	%rd85, %rd76, 12288;
	// begin inline asm
	ld.global.nc.v2.u64 {%rd83, %rd84}, [%rd85];
	// end inline asm
	mov.b64 	{%r237, %r238}, %rd84;
	mov.b64 	{%r239, %r240}, %rd83;
	mov.b32 	%f237, %r240;
	mov.b32 	%f238, %r239;
	mov.b32 	%f239, %r238;
	mov.b32 	%f240, %r237;
	add.f32 	%f241, %f226, %f225;
	add.f32 	%f242, %f228, %f227;
	add.f32 	%f243, %f230, %f229;
	add.f32 	%f244, %f232, %f231;
	add.f32 	%f245, %f234, %f233;
	add.f32 	%f246, %f236, %f235;
	add.f32 	%f247, %f238, %f237;
	add.f32 	%f248, %f240, %f239;
	add.f32 	%f249, %f241, %f242;
	add.f32 	%f250, %f243, %f244;
	add.f32 	%f251, %f245, %f246;
	add.f32 	%f252, %f247, %f248;
	add.f32 	%f253, %f249, %f250;
	add.f32 	%f254, %f251, %f252;
	add.f32 	%f404, %f253, %f254;
	setp.lt.u32 	%p50, %r67, 8192;
	mov.b32 	%r387, 4096;
	@%p50 bra 	$L__BB8_26;
	add.s32 	%r14, %r67, -4096;
	mov.b32 	%r387, 4096;
$L__BB8_24:
	mul.wide.s32 	%rd99, %r387, 4;
	add.s64 	%rd89, %rd76, %rd99;
	// begin inline asm
	ld.global.nc.v2.u64 {%rd87, %rd88}, [%rd89];
	// end inline asm
	mov.b64 	{%r242, %r243}, %rd88;
	mov.b64 	{%r244, %r245}, %rd87;
	mov.b32 	%f255, %r245;
	mov.b32 	%f256, %r244;
	mov.b32 	%f257, %r243;
	mov.b32 	%f258, %r242;
	add.s64 	%rd92, %rd89, 4096;
	// begin inline asm
	ld.global.nc.v2.u64 {%rd90, %rd91}, [%rd92];
	// end inline asm
	mov.b64 	{%r246, %r247}, %rd91;
	mov.b64 	{%r248, %r249}, %rd90;
	mov.b32 	%f259, %r249;
	mov.b32 	%f260, %r248;
	mov.b32 	%f261, %r247;
	mov.b32 	%f262, %r246;
	add.s64 	%rd95, %rd89, 8192;
	// begin inline asm
	ld.global.nc.v2.u64 {%rd93, %rd94}, [%rd95];
	// end inline asm
	mov.b64 	{%r250, %r251}, %rd94;
	mov.b64 	{%r252, %r253}, %rd93;
	mov.b32 	%f263, %r253;
	mov.b32 	%f264, %r252;
	mov.b32 	%f265, %r251;
	mov.b32 	%f266, %r250;
	add.s64 	%rd98, %rd89, 12288;
	// begin inline asm
	ld.global.nc.v2.u64 {%rd96, %rd97}, [%rd98];
	// end inline asm
	mov.b64 	{%r254, %r255}, %rd97;
	mov.b64 	{%r256, %r257}, %rd96;
	mov.b32 	%f267, %r257;
	mov.b32 	%f268, %r256;
	mov.b32 	%f269, %r255;
	mov.b32 	%f270, %r254;
	add.f32 	%f271, %f404, %f256;
	add.f32 	%f272, %f255, %f258;
	add.f32 	%f273, %f257, %f260;
	add.f32 	%f274, %f259, %f262;
	add.f32 	%f275, %f261, %f264;
	add.f32 	%f276, %f263, %f266;
	add.f32 	%f277, %f265, %f268;
	add.f32 	%f278, %f267, %f270;
	add.f32 	%f279, %f271, %f272;
	add.f32 	%f280, %f273, %f274;
	add.f32 	%f281, %f275, %f276;
	add.f32 	%f282, %f277, %f278;
	add.f32 	%f283, %f279, %f280;
	add.f32 	%f284, %f281, %f282;
	add.f32 	%f285, %f283, %f284;
	add.f32 	%f404, %f285, %f269;
	sub.s32 	%r258, %r67, %r387;
	setp.lt.s32 	%p51, %r258, 4096;
	@%p51 bra 	$L__BB8_34;
	add.s32 	%r387, %r387, 4096;
	setp.le.s32 	%p52, %r387, %r14;
	@%p52 bra 	$L__BB8_24;
$L__BB8_26:
	setp.le.s32 	%p53, %r67, %r387;
	@%p53 bra 	$L__BB8_34;
	sub.s32 	%r18, %r67, %r387;
	setp.ge.s32 	%p54, %r13, %r18;
	@%p54 bra 	$L__BB8_34;
	not.b32 	%r259, %r13;
	add.s32 	%r260, %r67, %r259;
	sub.s32 	%r19, %r260, %r387;
	and.b32  	%r261, %r19, 768;
	setp.eq.s32 	%p55, %r261, 768;
	mov.u32 	%r391, %r13;
	@%p55 bra 	$L__BB8_31;
	add.s32 	%r389, %r13, %r387;
	shr.u32 	%r262, %r19, 8;
	add.s32 	%r263, %r262, 1;
	and.b32  	%r264, %r263, 3;
	neg.s32 	%r388, %r264;
	mov.u32 	%r391, %r13;
$L__BB8_30:
	.pragma "nounroll";
	mul.wide.u32 	%rd101, %r389, 4;
	add.s64 	%rd100, %rd16, %rd101;
	// begin inline asm
	ld.global.nc.u32 %r265, [%rd100];
	// end inline asm
	mov.b32 	%f287, %r265;
	add.f32 	%f404, %f404, %f287;
	add.s32 	%r391, %r391, 256;
	add.s32 	%r389, %r389, 256;
	add.s32 	%r388, %r388, 1;
	setp.ne.s32 	%p56, %r388, 0;
	@%p56 bra 	$L__BB8_30;
$L__BB8_31:
	setp.lt.u32 	%p57, %r19, 768;
	@%p57 bra 	$L__BB8_34;
	cvt.u64.u32 	%rd102, %r391;
	cvt.u64.u32 	%rd103, %r387;
	add.s64 	%rd104, %rd102, %rd103;
	shl.b64 	%rd105, %rd104, 2;
	add.s64 	%rd106, %rd105, %rd16;
	add.s64 	%rd122, %rd106, 2048;
	add.s32 	%r392, %r391, %r387;
$L__BB8_33:
	mul.wide.u32 	%rd111, %r392, 4;
	add.s64 	%rd107, %rd16, %rd111;
	// begin inline asm
	ld.global.nc.u32 %r266, [%rd107];
	// end inline asm
	mov.b32 	%f288, %r266;
	add.f32 	%f289, %f404, %f288;
	add.s64 	%rd108, %rd122, -1024;
	// begin inline asm
	ld.global.nc.u32 %r267, [%rd108];
	// end inline asm
	mov.b32 	%f290, %r267;
	add.f32 	%f291, %f289, %f290;
	// begin inline asm
	ld.global.nc.u32 %r268, [%rd122];
	// end inline asm
	mov.b32 	%f292, %r268;
	add.f32 	%f293, %f291, %f292;
	add.s64 	%rd110, %rd122, 1024;
	// begin inline asm
	ld.global.nc.u32 %r269, [%rd110];
	// end inline asm
	mov.b32 	%f294, %r269;
	add.f32 	%f404, %f293, %f294;
	add.s32 	%r391, %r391, 1024;
	add.s64 	%rd122, %rd122, 4096;
	add.s32 	%r392, %r392, 1024;
	setp.lt.s32 	%p58, %r391, %r18;
	@%p58 bra 	$L__BB8_33;
$L__BB8_34:
	// begin inline asm
	mov.u32 %r270, %laneid;
	// end inline asm
	mov.b32 	%r272, %f404;
	mov.b32 	%r273, 1;
	mov.b32 	%r294, 31;
	mov.b32 	%r295, -1;
	// begin inline asm
	shfl.sync.down.b32 %r271, %r272, %r273, %r294, %r295;
	// end inline asm
	setp.gt.s32 	%p59, %r270, 30;
	mov.b32 	%f295, %r271;
	add.f32 	%f296, %f404, %f295;
	selp.f32 	%f297, %f404, %f296, %p59;
	mov.b32 	%r277, %f297;
	mov.b32 	%r278, 2;
	// begin inline asm
	shfl.sync.down.b32 %r276, %r277, %r278, %r294, %r295;
	// end inline asm
	setp.gt.s32 	%p60, %r270, 29;
	mov.b32 	%f298, %r276;
	add.f32 	%f299, %f297, %f298;
	selp.f32 	%f300, %f297, %f299, %p60;
	mov.b32 	%r282, %f300;
	mov.b32 	%r283, 4;
	// begin inline asm
	shfl.sync.down.b32 %r281, %r282, %r283, %r294, %r295;
	// end inline asm
	setp.gt.s32 	%p61, %r270, 27;
	mov.b32 	%f301, %r281;
	add.f32 	%f302, %f300, %f301;
	selp.f32 	%f303, %f300, %f302, %p61;
	mov.b32 	%r287, %f303;
	mov.b32 	%r288, 8;
	// begin inline asm
	shfl.sync.down.b32 %r286, %r287, %r288, %r294, %r295;
	// end inline asm
	setp.gt.s32 	%p62, %r270, 23;
	mov.b32 	%f304, %r286;
	add.f32 	%f305, %f303, %f304;
	selp.f32 	%f306, %f303, %f305, %p62;
	mov.b32 	%r292, %f306;
	mov.b32 	%r293, 16;
	// begin inline asm
	shfl.sync.down.b32 %r291, %r292, %r293, %r294, %r295;
	// end inline asm
	setp.gt.s32 	%p63, %r270, 15;
	mov.b32 	%f307, %r291;
	add.f32 	%f26, %f306, %f307;
	selp.f32 	%f418, %f306, %f26, %p63;
	setp.ne.s32 	%p64, %r270, 0;
	@%p64 bra 	$L__BB8_36;
	shr.u32 	%r296, %r13, 3;
	and.b32  	%r297, %r296, 124;
	mov.u32 	%r298, _ZZN3cub18CUB_300001_SM_10006detail6reduce28DeviceReduceSingleTileKernelINS2_10policy_hubIfyN4cuda3std3__44plusIfEEE10Policy1000EPfSC_iS9_ffNS7_10__identityEEEvT0_T1_T2_T3_T4_T6_E12temp_storage;
	add.s32 	%r299, %r298, %r297;
	st.shared.f32 	[%r299+8], %f26;
$L__BB8_36:
	bar.sync 	0;
	setp.ne.s32 	%p65, %r13, 0;
	@%p65 bra 	$L__BB8_72;
	ld.shared.f32 	%f308, [_ZZN3cub18CUB_300001_SM_10006detail6reduce28DeviceReduceSingleTileKernelINS2_10policy_hubIfyN4cuda3std3__44plusIfEEE10Policy1000EPfSC_iS9_ffNS7_10__identityEEEvT0_T1_T2_T3_T4_T6_E12temp_storage+12];
	add.f32 	%f309, %f418, %f308;
	ld.shared.f32 	%f310, [_ZZN3cub18CUB_300001_SM_10006detail6reduce28DeviceReduceSingleTileKernelINS2_10policy_hubIfyN4cuda3std3__44plusIfEEE10Policy1000EPfSC_iS9_ffNS7_10__identityEEEvT0_T1_T2_T3_T4_T6_E12temp_storage+16];
	add.f32 	%f311, %f309, %f310;
	ld.shared.f32 	%f312, [_ZZN3cub18CUB_300001_SM_10006detail6reduce28DeviceReduceSingleTileKernelINS2_10policy_hubIfyN4cuda3std3__44plusIfEEE10Policy1000EPfSC_iS9_ffNS7_10__identityEEEvT0_T1_T2_T3_T4_T6_E12temp_storage+20];
	add.f32 	%f313, %f311, %f312;
	ld.shared.f32 	%f314, [_ZZN3cub18CUB_300001_SM_10006detail6reduce28DeviceReduceSingleTileKernelINS2_10policy_hubIfyN4cuda3std3__44plusIfEEE10Policy1000EPfSC_iS9_ffNS7_10__identityEEEvT0_T1_T2_T3_T4_T6_E12temp_storage+24];
	add.f32 	%f315, %f313, %f314;
	ld.shared.f32 	%f316, [_ZZN3cub18CUB_300001_SM_10006detail6reduce28DeviceReduceSingleTileKernelINS2_10policy_hubIfyN4cuda3std3__44plusIfEEE10Policy1000EPfSC_iS9_ffNS7_10__identityEEEvT0_T1_T2_T3_T4_T6_E12temp_storage+28];
	add.f32 	%f317, %f315, %f316;
	ld.shared.f32 	%f318, [_ZZN3cub18CUB_300001_SM_10006detail6reduce28DeviceReduceSingleTileKernelINS2_10policy_hubIfyN4cuda3std3__44plusIfEEE10Policy1000EPfSC_iS9_ffNS7_10__identityEEEvT0_T1_T2_T3_T4_T6_E12temp_storage+32];
	add.f32 	%f319, %f317, %f318;
	ld.shared.f32 	%f320, [_ZZN3cub18CUB_300001_SM_10006detail6reduce28DeviceReduceSingleTileKernelINS2_10policy_hubIfyN4cuda3std3__44plusIfEEE10Policy1000EPfSC_iS9_ffNS7_10__identityEEEvT0_T1_T2_T3_T4_T6_E12temp_storage+36];
	add.f32 	%f418, %f319, %f320;
	bra.uni 	$L__BB8_72;
$L__BB8_38:
	setp.gt.s32 	%p3, %r67, 4095;
	@%p3 bra 	$L__BB8_56;
	mov.u32 	%r34, %tid.x;
	setp.ge.s32 	%p20, %r34, %r67;
	mov.f32 	%f410, 0f00000000;
	mov.u32 	%r397, %r34;
	@%p20 bra 	$L__BB8_41;
	mul.wide.u32 	%rd66, %r34, 4;
	add.s64 	%rd65, %rd16, %rd66;
	// begin inline asm
	ld.global.nc.u32 %r144, [%rd65];
	// end inline asm
	mov.b32 	%f410, %r144;
	add.s32 	%r397, %r34, 256;
$L__BB8_41:
	setp.ge.s32 	%p21, %r397, %r67;
	@%p21 bra 	$L__BB8_47;
	not.b32 	%r145, %r397;
	add.s32 	%r37, %r67, %r145;
	and.b32  	%r146, %r37, 768;
	setp.eq.s32 	%p22, %r146, 768;
	@%p22 bra 	$L__BB8_45;
	mul.wide.u32 	%rd67, %r397, 4;
	add.s64 	%rd123, %rd16, %rd67;
	shr.u32 	%r147, %r37, 8;
	add.s32 	%r148, %r147, 1;
	and.b32  	%r149, %r148, 3;
	neg.s32 	%r395, %r149;
$L__BB8_44:
	.pragma "nounroll";
	// begin inline asm
	ld.global.nc.u32 %r150, [%rd123];
	// end inline asm
	mov.b32 	%f157, %r150;
	add.f32 	%f410, %f410, %f157;
	add.s32 	%r397, %r397, 256;
	add.s64 	%rd123, %rd123, 1024;
	add.s32 	%r395, %r395, 1;
	setp.ne.s32 	%p23, %r395, 0;
	@%p23 bra 	$L__BB8_44;
$L__BB8_45:
	setp.lt.u32 	%p24, %r37, 768;
	@%p24 bra 	$L__BB8_47;
$L__BB8_46:
	mul.wide.s32 	%rd73, %r397, 4;
	add.s64 	%rd69, %rd16, %rd73;
	// begin inline asm
	ld.global.nc.u32 %r151, [%rd69];
	// end inline asm
	mov.b32 	%f158, %r151;
	add.f32 	%f159, %f410, %f158;
	add.s64 	%rd70, %rd69, 1024;
	// begin inline asm
	ld.global.nc.u32 %r152, [%rd70];
	// end inline asm
	mov.b32 	%f160, %r152;
	add.f32 	%f161, %f159, %f160;
	add.s64 	%rd71, %rd69, 2048;
	// begin inline asm
	ld.global.nc.u32 %r153, [%rd71];
	// end inline asm
	mov.b32 	%f162, %r153;
	add.f32 	%f163, %f161, %f162;
	add.s64 	%rd72, %rd69, 3072;
	// begin inline asm
	ld.global.nc.u32 %r154, [%rd72];
	// end inline asm
	mov.b32 	%f164, %r154;
	add.f32 	%f410, %f163, %f164;
	add.s32 	%r397, %r397, 1024;
	setp.lt.s32 	%p25, %r397, %r67;
	@%p25 bra 	$L__BB8_46;
$L__BB8_47:
	setp.lt.s32 	%p26, %r67, 256;
	@%p26 bra 	$L__BB8_52;
	// begin inline asm
	mov.u32 %r193, %laneid;
	// end inline asm
	mov.b32 	%r195, %f410;
	mov.b32 	%r196, 1;
	mov.b32 	%r217, 31;
	mov.b32 	%r218, -1;
	// begin inline asm
	shfl.sync.down.b32 %r194, %r195, %r196, %r217, %r218;
	// end inline asm
	setp.gt.s32 	%p42, %r193, 30;
	mov.b32 	%f199, %r194;
	add.f32 	%f200, %f410, %f199;
	selp.f32 	%f201, %f410, %f200, %p42;
	mov.b32 	%r200, %f201;
	mov.b32 	%r201, 2;
	// begin inline asm
	shfl.sync.down.b32 %r199, %r200, %r201, %r217, %r218;
	// end inline asm
	setp.gt.s32 	%p43, %r193, 29;
	mov.b32 	%f202, %r199;
	add.f32 	%f203, %f201, %f202;
	selp.f32 	%f204, %f201, %f203, %p43;
	mov.b32 	%r205, %f204;
	mov.b32 	%r206, 4;
	// begin inline asm
	shfl.sync.down.b32 %r204, %r205, %r206, %r217, %r218;
	// end inline asm
	setp.gt.s32 	%p44, %r193, 27;
	mov.b32 	%f205, %r204;
	add.f32 	%f206, %f204, %f205;
	selp.f32 	%f207, %f204, %f206, %p44;
	mov.b32 	%r210, %f207;
	mov.b32 	%r211, 8;
	// begin inline asm
	shfl.sync.down.b32 %r209, %r210, %r211, %r217, %r218;
	// end inline asm
	setp.gt.s32 	%p45, %r193, 23;
	mov.b32 	%f208, %r209;
	add.f32 	%f209, %f207, %f208;
	selp.f32 	%f210, %f207, %f209, %p45;
	mov.b32 	%r215, %f210;
	mov.b32 	%r216, 16;
	// begin inline asm
	shfl.sync.down.b32 %r214, %r215, %r216, %r217, %r218;
	// end inline asm
	setp.gt.s32 	%p46, %r193, 15;
	mov.b32 	%f211, %r214;
	add.f32 	%f38, %f210, %f211;
	selp.f32 	%f418, %f210, %f38, %p46;
	setp.ne.s32 	%p47, %r193, 0;
	@%p47 bra 	$L__BB8_50;
	shr.u32 	%r219, %r34, 3;
	and.b32  	%r220, %r219, 124;
	mov.u32 	%r221, _ZZN3cub18CUB_300001_SM_10006detail6reduce28DeviceReduceSingleTileKernelINS2_10policy_hubIfyN4cuda3std3__44plusIfEEE10Policy1000EPfSC_iS9_ffNS7_10__identityEEEvT0_T1_T2_T3_T4_T6_E12temp_storage;
	add.s32 	%r222, %r221, %r220;
	st.shared.f32 	[%r222+8], %f38;
$L__BB8_50:
	bar.sync 	0;
	setp.ne.s32 	%p48, %r34, 0;
	@%p48 bra 	$L__BB8_72;
	ld.shared.f32 	%f212, [_ZZN3cub18CUB_300001_SM_10006detail6reduce28DeviceReduceSingleTileKernelINS2_10policy_hubIfyN4cuda3std3__44plusIfEEE10Policy1000EPfSC_iS9_ffNS7_10__identityEEEvT0_T1_T2_T3_T4_T6_E12temp_storage+12];
	add.f32 	%f213, %f418, %f212;
	ld.shared.f32 	%f214, [_ZZN3cub18CUB_300001_SM_10006detail6reduce28DeviceReduceSingleTileKernelINS2_10policy_hubIfyN4cuda3std3__44plusIfEEE10Policy1000EPfSC_iS9_ffNS7_10__identityEEEvT0_T1_T2_T3_T4_T6_E12temp_storage+16];
	add.f32 	%f215, %f213, %f214;
	ld.shared.f32 	%f216, [_ZZN3cub18CUB_300001_SM_10006detail6reduce28DeviceReduceSingleTileKernelINS2_10policy_hubIfyN4cuda3std3__44plusIfEEE10Policy1000EPfSC_iS9_ffNS7_10__identityEEEvT0_T1_T2_T3_T4_T6_E12temp_storage+20];
	add.f32 	%f217, %f215, %f216;
	ld.shared.f32 	%f218, [_ZZN3cub18CUB_300001_SM_10006detail6reduce28DeviceReduceSingleTileKernelINS2_10policy_hubIfyN4cuda3std3__44plusIfEEE10Policy1000EPfSC_iS9_ffNS7_10__identityEEEvT0_T1_T2_T3_T4_T6_E12temp_storage+24];
	add.f32 	%f219, %f217, %f218;
	ld.shared.f32 	%f220, [_ZZN3cub18CUB_300001_SM_10006detail6reduce28DeviceReduceSingleTileKernelINS2_10policy_hubIfyN4cuda3std3__44plusIfEEE10Policy1000EPfSC_iS9_ffNS7_10__identityEEEvT0_T1_T2_T3_T4_T6_E12temp_storage+28];
	add.f32 	%f221, %f219, %f220;
	ld.shared.f32 	%f222, [_ZZN3cub18CUB_300001_SM_10006detail6reduce28DeviceReduceSingleTileKernelINS2_10policy_hubIfyN4cuda3std3__44plusIfEEE10Policy1000EPfSC_iS9_ffNS7_10__identityEEEvT0_T1_T2_T3_T4_T6_E12temp_storage+32];
	add.f32 	%f223, %f221, %f222;
	ld.shared.f32 	%f224, [_ZZN3cub18CUB_300001_SM_10006detail6reduce28DeviceReduceSingleTileKernelINS2_10policy_hubIfyN4cuda3std3__44plusIfEEE10Policy1000EPfSC_iS9_ffNS7_10__identityEEEvT0_T1_T2_T3_T4_T6_E12temp_storage+36];
	add.f32 	%f418, %f223, %f224;
	bra.uni 	$L__BB8_72;
$L__BB8_52:
	// begin inline asm
	mov.u32 %r155, %laneid;
	// end inline asm
	and.b32  	%r181, %r34, 992;
	add.s32 	%r182, %r181, 32;
	setp.gt.s32 	%p27, %r182, %r67;
	not.b32 	%r183, %r181;
	add.s32 	%r184, %r67, %r183;
	selp.b32 	%r179, %r184, 31, %p27;
	mov.b32 	%r157, %f410;
	mov.b32 	%r158, 1;
	mov.b32 	%r180, -1;
	// begin inline asm
	shfl.sync.down.b32 %r156, %r157, %r158, %r179, %r180;
	// end inline asm
	setp.lt.s32 	%p28, %r155, %r179;
	mov.b32 	%f165, %r156;
	add.f32 	%f166, %f410, %f165;
	selp.f32 	%f167, %f166, %f410, %p28;
	mov.b32 	%r162, %f167;
	mov.b32 	%r163, 2;
	// begin inline asm
	shfl.sync.down.b32 %r161, %r162, %r163, %r179, %r180;
	// end inline asm
	add.s32 	%r185, %r155, 2;
	setp.gt.s32 	%p29, %r185, %r179;
	mov.b32 	%f168, %r161;
	add.f32 	%f169, %f167, %f168;
	selp.f32 	%f170, %f167, %f169, %p29;
	mov.b32 	%r167, %f170;
	mov.b32 	%r168, 4;
	// begin inline asm
	shfl.sync.down.b32 %r166, %r167, %r168, %r179, %r180;
	// end inline asm
	add.s32 	%r186, %r155, 4;
	setp.gt.s32 	%p30, %r186, %r179;
	mov.b32 	%f171, %r166;
	add.f32 	%f172, %f170, %f171;
	selp.f32 	%f173, %f170, %f172, %p30;
	mov.b32 	%r172, %f173;
	mov.b32 	%r173, 8;
	// begin inline asm
	shfl.sync.down.b32 %r171, %r172, %r173, %r179, %r180;
	// end inline asm
	add.s32 	%r187, %r155, 8;
	setp.gt.s32 	%p31, %r187, %r179;
	mov.b32 	%f174, %r171;
	add.f32 	%f175, %f173, %f174;
	selp.f32 	%f176, %f173, %f175, %p31;
	mov.b32 	%r177, %f176;
	mov.b32 	%r178, 16;
	// begin inline asm
	shfl.sync.down.b32 %r176, %r177, %r178, %r179, %r180;
	// end inline asm
	add.s32 	%r188, %r155, 16;
	setp.gt.s32 	%p32, %r188, %r179;
	mov.b32 	%f177, %r176;
	add.f32 	%f178, %f176, %f177;
	selp.f32 	%f418, %f176, %f178, %p32;
	setp.ne.s32 	%p33, %r155, 0;
	@%p33 bra 	$L__BB8_54;
	shr.u32 	%r189, %r34, 3;
	and.b32  	%r190, %r189, 124;
	mov.u32 	%r191, _ZZN3cub18CUB_300001_SM_10006detail6reduce28DeviceReduceSingleTileKernelINS2_10policy_hubIfyN4cuda3std3__44plusIfEEE10Policy1000EPfSC_iS9_ffNS7_10__identityEEEvT0_T1_T2_T3_T4_T6_E12temp_storage;
	add.s32 	%r192, %r191, %r190;
	st.shared.f32 	[%r192+8], %f418;
$L__BB8_54:
	bar.sync 	0;
	setp.ne.s32 	%p34, %r34, 0;
	@%p34 bra 	$L__BB8_72;
	setp.gt.s32 	%p35, %r67, 32;
	ld.shared.f32 	%f179, [_ZZN3cub18CUB_300001_SM_10006detail6reduce28DeviceReduceSingleTileKernelINS2_10policy_hubIfyN4cuda3std3__44plusIfEEE10Policy1000EPfSC_iS9_ffNS7_10__identityEEEvT0_T1_T2_T3_T4_T6_E12temp_storage+12];
	add.f32 	%f180, %f418, %f179;
	selp.f32 	%f181, %f180, %f418, %p35;
	setp.gt.s32 	%p36, %r67, 64;
	ld.shared.f32 	%f182, [_ZZN3cub18CUB_300001_SM_10006detail6reduce28DeviceReduceSingleTileKernelINS2_10policy_hubIfyN4cuda3std3__44plusIfEEE10Policy1000EPfSC_iS9_ffNS7_10__identityEEEvT0_T1_T2_T3_T4_T6_E12temp_storage+16];
	add.f32 	%f183, %f182, %f181;
	selp.f32 	%f184, %f183, %f181, %p36;
	setp.gt.s32 	%p37, %r67, 96;
	ld.shared.f32 	%f185, [_ZZN3cub18CUB_300001_SM_10006detail6reduce28DeviceReduceSingleTileKernelINS2_10policy_hubIfyN4cuda3std3__44plusIfEEE10Policy1000EPfSC_iS9_ffNS7_10__identityEEEvT0_T1_T2_T3_T4_T6_E12temp_storage+20];
	add.f32 	%f186, %f185, %f184;
	selp.f32 	%f187, %f186, %f184, %p37;
	setp.gt.s32 	%p38, %r67, 128;
	ld.shared.f32 	%f188, [_ZZN3cub18CUB_300001_SM_10006detail6reduce28DeviceReduceSingleTileKernelINS2_10policy_hubIfyN4cuda3std3__44plusIfEEE10Policy1000EPfSC_iS9_ffNS7_10__identityEEEvT0_T1_T2_T3_T4_T6_E12temp_storage+24];
	add.f32 	%f189, %f188, %f187;
	selp.f32 	%f190, %f189, %f187, %p38;
	setp.gt.s32 	%p39, %r67, 160;
	ld.shared.f32 	%f191, [_ZZN3cub18CUB_300001_SM_10006detail6reduce28DeviceReduceSingleTileKernelINS2_10policy_hubIfyN4cuda3std3__44plusIfEEE10Policy1000EPfSC_iS9_ffNS7_10__identityEEEvT0_T1_T2_T3_T4_T6_E12temp_storage+28];
	add.f32 	%f192, %f191, %f190;
	selp.f32 	%f193, %f192, %f190, %p39;
	setp.gt.s32 	%p40, %r67, 192;
	ld.shared.f32 	%f194, [_ZZN3cub18CUB_300001_SM_10006detail6reduce28DeviceReduceSingleTileKernelINS2_10policy_hubIfyN4cuda3std3__44plusIfEEE10Policy1000EPfSC_iS9_ffNS7_10__identityEEEvT0_T1_T2_T3_T4_T6_E12temp_storage+32];
	add.f32 	%f195, %f194, %f193;
	selp.f32 	%f196, %f195, %f193, %p40;
	setp.gt.s32 	%p41, %r67, 224;
	ld.shared.f32 	%f197, [_ZZN3cub18CUB_300001_SM_10006detail6reduce28DeviceReduceSingleTileKernelINS2_10policy_hubIfyN4cuda3std3__44plusIfEEE10Policy1000EPfSC_iS9_ffNS7_10__identityEEEvT0_T1_T2_T3_T4_T6_E12temp_storage+36];
	add.f32 	%f198, %f197, %f196;
	selp.f32 	%f418, %f198, %f196, %p41;
	bra.uni 	$L__BB8_72;
$L__BB8_56:
	mov.u32 	%r46, %tid.x;
	mul.wide.u32 	%rd35, %r46, 4;
	add.s64 	%rd19, %rd16, %rd35;
	// begin inline asm
	ld.global.nc.u32 %r68, [%rd19];
	// end inline asm
	mov.b32 	%f59, %r68;
	add.s64 	%rd20, %rd19, 1024;
	// begin inline asm
	ld.global.nc.u32 %r69, [%rd20];
	// end inline asm
	mov.b32 	%f60, %r69;
	add.s64 	%rd21, %rd19, 2048;
	// begin inline asm
	ld.global.nc.u32 %r70, [%rd21];
	// end inline asm
	mov.b32 	%f61, %r70;
	add.s64 	%rd22, %rd19, 3072;
	// begin inline asm
	ld.global.nc.u32 %r71, [%rd22];
	// end inline asm
	mov.b32 	%f62, %r71;
	add.s64 	%rd23, %rd19, 4096;
	// begin inline asm
	ld.global.nc.u32 %r72, [%rd23];
	// end inline asm
	mov.b32 	%f63, %r72;
	add.s64 	%rd24, %rd19, 5120;
	// begin inline asm
	ld.global.nc.u32 %r73, [%rd24];
	// end inline asm
	mov.b32 	%f64, %r73;
	add.s64 	%rd25, %rd19, 6144;
	// begin inline asm
	ld.global.nc.u32 %r74, [%rd25];
	// end inline asm
	mov.b32 	%f65, %r74;
	add.s64 	%rd26, %rd19, 7168;
	// begin inline asm
	ld.global.nc.u32 %r75, [%rd26];
	// end inline asm
	mov.b32 	%f66, %r75;
	add.s64 	%rd27, %rd19, 8192;
	// begin inline asm
	ld.global.nc.u32 %r76, [%rd27];
	// end inline asm
	mov.b32 	%f67, %r76;
	add.s64 	%rd28, %rd19, 9216;
	// begin inline asm
	ld.global.nc.u32 %r77, [%rd28];
	// end inline asm
	mov.b32 	%f68, %r77;
	add.s64 	%rd29, %rd19, 10240;
	// begin inline asm
	ld.global.nc.u32 %r78, [%rd29];
	// end inline asm
	mov.b32 	%f69, %r78;
	add.s64 	%rd30, %rd19, 11264;
	// begin inline asm
	ld.global.nc.u32 %r79, [%rd30];
	// end inline asm
	mov.b32 	%f70, %r79;
	add.s64 	%rd31, %rd19, 12288;
	// begin inline asm
	ld.global.nc.u32 %r80, [%rd31];
	// end inline asm
	mov.b32 	%f71, %r80;
	add.s64 	%rd32, %rd19, 13312;
	// begin inline asm
	ld.global.nc.u32 %r81, [%rd32];
	// end inline asm
	mov.b32 	%f72, %r81;
	add.s64 	%rd33, %rd19, 14336;
	// begin inline asm
	ld.global.nc.u32 %r82, [%rd33];
	// end inline asm
	mov.b32 	%f73, %r82;
	add.s64 	%rd34, %rd19, 15360;
	// begin inline asm
	ld.global.nc.u32 %r83, [%rd34];
	// end inline asm
	mov.b32 	%f74, %r83;
	add.f32 	%f75, %f59, %f60;
	add.f32 	%f76, %f61, %f62;
	add.f32 	%f77, %f63, %f64;
	add.f32 	%f78, %f65, %f66;
	add.f32 	%f79, %f67, %f68;
	add.f32 	%f80, %f69, %f70;
	add.f32 	%f81, %f71, %f72;
	add.f32 	%f82, %f73, %f74;
	add.f32 	%f83, %f75, %f76;
	add.f32 	%f84, %f77, %f78;
	add.f32 	%f85, %f79, %f80;
	add.f32 	%f86, %f81, %f82;
	add.f32 	%f87, %f83, %f84;
	add.f32 	%f88, %f85, %f86;
	add.f32 	%f417, %f87, %f88;
	setp.lt.u32 	%p4, %r67, 8192;
	mov.b32 	%r400, 4096;
	@%p4 bra 	$L__BB8_60;
	add.s32 	%r47, %r67, -4096;
	mov.b32 	%r400, 4096;
$L__BB8_58:
	mul.wide.s32 	%rd52, %r400, 4;
	add.s64 	%rd36, %rd19, %rd52;
	// begin inline asm
	ld.global.nc.u32 %r86, [%rd36];
	// end inline asm
	mov.b32 	%f89, %r86;
	add.s64 	%rd37, %rd36, 1024;
	// begin inline asm
	ld.global.nc.u32 %r87, [%rd37];
	// end inline asm
	mov.b32 	%f90, %r87;
	add.s64 	%rd38, %rd36, 2048;
	// begin inline asm
	ld.global.nc.u32 %r88, [%rd38];
	// end inline asm
	mov.b32 	%f91, %r88;
	add.s64 	%rd39, %rd36, 3072;
	// begin inline asm
	ld.global.nc.u32 %r89, [%rd39];
	// end inline asm
	mov.b32 	%f92, %r89;
	add.s64 	%rd40, %rd36, 4096;
	// begin inline asm
	ld.global.nc.u32 %r90, [%rd40];
	// end inline asm
	mov.b32 	%f93, %r90;
	add.s64 	%rd41, %rd36, 5120;
	// begin inline asm
	ld.global.nc.u32 %r91, [%rd41];
	// end inline asm
	mov.b32 	%f94, %r91;
	add.s64 	%rd42, %rd36, 6144;
	// begin inline asm
	ld.global.nc.u32 %r92, [%rd42];
	// end inline asm
	mov.b32 	%f95, %r92;
	add.s64 	%rd43, %rd36, 7168;
	// begin inline asm
	ld.global.nc.u32 %r93, [%rd43];
	// end inline asm
	mov.b32 	%f96, %r93;
	add.s64 	%rd44, %rd36, 8192;
	// begin inline asm
	ld.global.nc.u32 %r94, [%rd44];
	// end inline asm
	mov.b32 	%f97, %r94;
	add.s64 	%rd45, %rd36, 9216;
	// begin inline asm
	ld.global.nc.u32 %r95, [%rd45];
	// end inline asm
	mov.b32 	%f98, %r95;
	add.s64 	%rd46, %rd36, 10240;
	// begin inline asm
	ld.global.nc.u32 %r96, [%rd46];
	// end inline asm
	mov.b32 	%f99, %r96;
	add.s64 	%rd47, %rd36, 11264;
	// begin inline asm
	ld.global.nc.u32 %r97, [%rd47];
	// end inline asm
	mov.b32 	%f100, %r97;
	add.s64 	%rd48, %rd36, 12288;
	// begin inline asm
	ld.global.nc.u32 %r98, [%rd48];
	// end inline asm
	mov.b32 	%f101, %r98;
	add.s64 	%rd49, %rd36, 13312;
	// begin inline asm
	ld.global.nc.u32 %r99, [%rd49];
	// end inline asm
	mov.b32 	%f102, %r99;
	add.s64 	%rd50, %rd36, 14336;
	// begin inline asm
	ld.global.nc.u32 %r100, [%rd50];
	// end inline asm
	mov.b32 	%f103, %r100;
	add.s64 	%rd51, %rd36, 15360;
	// begin inline asm
	ld.global.nc.u32 %r101, [%rd51];
	// end inline asm
	mov.b32 	%f104, %r101;
	add.f32 	%f105, %f417, %f89;
	add.f32 	%f106, %f90, %f91;
	add.f32 	%f107, %f92, %f93;
	add.f32 	%f108, %f94, %f95;
	add.f32 	%f109, %f96, %f97;
	add.f32 	%f110, %f98, %f99;
	add.f32 	%f111, %f100, %f101;
	add.f32 	%f112, %f102, %f103;
	add.f32 	%f113, %f105, %f106;
	add.f32 	%f114, %f107, %f108;
	add.f32 	%f115, %f109, %f110;
	add.f32 	%f116, %f111, %f112;
	add.f32 	%f117, %f113, %f114;
	add.f32 	%f118, %f115, %f116;
	add.f32 	%f119, %f117, %f118;
	add.f32 	%f417, %f119, %f104;
	sub.s32 	%r102, %r67, %r400;
	setp.lt.s32 	%p5, %r102, 4096;
	@%p5 bra 	$L__BB8_68;
	add.s32 	%r400, %r400, 4096;
	setp.le.s32 	%p6, %r400, %r47;
	@%p6 bra 	$L__BB8_58;
$L__BB8_60:
	setp.le.s32 	%p7, %r67, %r400;
	@%p7 bra 	$L__BB8_68;
	sub.s32 	%r51, %r67, %r400;
	setp.ge.s32 	%p8, %r46, %r51;
	@%p8 bra 	$L__BB8_68;
	not.b32 	%r103, %r46;
	add.s32 	%r104, %r67, %r103;
	sub.s32 	%r52, %r104, %r400;
	and.b32  	%r105, %r52, 768;
	setp.eq.s32 	%p9, %r105, 768;
	mov.u32 	%r404, %r46;
	@%p9 bra 	$L__BB8_65;
	add.s32 	%r402, %r46, %r400;
	shr.u32 	%r106, %r52, 8;
	add.s32 	%r107, %r106, 1;
	and.b32  	%r108, %r107, 3;
	neg.s32 	%r401, %r108;
	mov.u32 	%r404, %r46;
$L__BB8_64:
	.pragma "nounroll";
	mul.wide.u32 	%rd54, %r402, 4;
	add.s64 	%rd53, %rd16, %rd54;
	// begin inline asm
	ld.global.nc.u32 %r109, [%rd53];
	// end inline asm
	mov.b32 	%f121, %r109;
	add.f32 	%f417, %f417, %f121;
	add.s32 	%r404, %r404, 256;
	add.s32 	%r402, %r402, 256;
	add.s32 	%r401, %r401, 1;
	setp.ne.s32 	%p10, %r401, 0;
	@%p10 bra 	$L__BB8_64;
$L__BB8_65:
	setp.lt.u32 	%p11, %r52, 768;
	@%p11 bra 	$L__BB8_68;
	cvt.u64.u32 	%rd55, %r404;
	cvt.u64.u32 	%rd56, %r400;
	add.s64 	%rd57, %rd55, %rd56;
	shl.b64 	%rd58, %rd57, 2;
	add.s64 	%rd59, %rd58, %rd16;
	add.s64 	%rd124, %rd59, 2048;
	add.s32 	%r405, %r404, %r400;
$L__BB8_67:
	mul.wide.u32 	%rd64, %r405, 4;
	add.s64 	%rd60, %rd16, %rd64;
	// begin inline asm
	ld.global.nc.u32 %r110, [%rd60];
	// end inline asm
	mov.b32 	%f122, %r110;
	add.f32 	%f123, %f417, %f122;
	add.s64 	%rd61, %rd124, -1024;
	// begin inline asm
	ld.global.nc.u32 %r111, [%rd61];
	// end inline asm
	mov.b32 	%f124, %r111;
	add.f32 	%f125, %f123, %f124;
	// begin inline asm
	ld.global.nc.u32 %r112, [%rd124];
	// end inline asm
	mov.b32 	%f126, %r112;
	add.f32 	%f127, %f125, %f126;
	add.s64 	%rd63, %rd124, 1024;
	// begin inline asm
	ld.global.nc.u32 %r113, [%rd63];
	// end inline asm
	mov.b32 	%f128, %r113;
	add.f32 	%f417, %f127, %f128;
	add.s32 	%r404, %r404, 1024;
	add.s64 	%rd124, %rd124, 4096;
	add.s32 	%r405, %r405, 1024;
	setp.lt.s32 	%p12, %r404, %r51;
	@%p12 bra 	$L__BB8_67;
$L__BB8_68:
	// begin inline asm
	mov.u32 %r114, %laneid;
	// end inline asm
	mov.b32 	%r116, %f417;
	mov.b32 	%r117, 1;
	mov.b32 	%r138, 31;
	mov.b32 	%r139, -1;
	// begin inline asm
	shfl.sync.down.b32 %r115, %r116, %r117, %r138, %r139;
	// end inline asm
	setp.gt.s32 	%p13, %r114, 30;
	mov.b32 	%f129, %r115;
	add.f32 	%f130, %f417, %f129;
	selp.f32 	%f131, %f417, %f130, %p13;
	mov.b32 	%r121, %f131;
	mov.b32 	%r122, 2;
	// begin inline asm
	shfl.sync.down.b32 %r120, %r121, %r122, %r138, %r139;
	// end inline asm
	setp.gt.s32 	%p14, %r114, 29;
	mov.b32 	%f132, %r120;
	add.f32 	%f133, %f131, %f132;
	selp.f32 	%f134, %f131, %f133, %p14;
	mov.b32 	%r126, %f134;
	mov.b32 	%r127, 4;
	// begin inline asm
	shfl.sync.down.b32 %r125, %r126, %r127, %r138, %r139;
	// end inline asm
	setp.gt.s32 	%p15, %r114, 27;
	mov.b32 	%f135, %r125;
	add.f32 	%f136, %f134, %f135;
	selp.f32 	%f137, %f134, %f136, %p15;
	mov.b32 	%r131, %f137;
	mov.b32 	%r132, 8;
	// begin inline asm
	shfl.sync.down.b32 %r130, %r131, %r132, %r138, %r139;
	// end inline asm
	setp.gt.s32 	%p16, %r114, 23;
	mov.b32 	%f138, %r130;
	add.f32 	%f139, %f137, %f138;
	selp.f32 	%f140, %f137, %f139, %p16;
	mov.b32 	%r136, %f140;
	mov.b32 	%r137, 16;
	// begin inline asm
	shfl.sync.down.b32 %r135, %r136, %r137, %r138, %r139;
	// end inline asm
	setp.gt.s32 	%p17, %r114, 15;
	mov.b32 	%f141, %r135;
	add.f32 	%f54, %f140, %f141;
	selp.f32 	%f418, %f140, %f54, %p17;
	setp.ne.s32 	%p18, %r114, 0;
	@%p18 bra 	$L__BB8_70;
	shr.u32 	%r140, %r46, 3;
	and.b32  	%r141, %r140, 124;
	mov.u32 	%r142, _ZZN3cub18CUB_300001_SM_10006detail6reduce28DeviceReduceSingleTileKernelINS2_10policy_hubIfyN4cuda3std3__44plusIfEEE10Policy1000EPfSC_iS9_ffNS7_10__identityEEEvT0_T1_T2_T3_T4_T6_E12temp_storage;
	add.s32 	%r143, %r142, %r141;
	st.shared.f32 	[%r143+8], %f54;
$L__BB8_70:
	bar.sync 	0;
	setp.ne.s32 	%p19, %r46, 0;
	@%p19 bra 	$L__BB8_72;
	ld.shared.f32 	%f142, [_ZZN3cub18CUB_300001_SM_10006detail6reduce28DeviceReduceSingleTileKernelINS2_10policy_hubIfyN4cuda3std3__44plusIfEEE10Policy1000EPfSC_iS9_ffNS7_10__identityEEEvT0_T1_T2_T3_T4_T6_E12temp_storage+12];
	add.f32 	%f143, %f418, %f142;
	ld.shared.f32 	%f144, [_ZZN3cub18CUB_300001_SM_10006detail6reduce28DeviceReduceSingleTileKernelINS2_10policy_hubIfyN4cuda3std3__44plusIfEEE10Policy1000EPfSC_iS9_ffNS7_10__identityEEEvT0_T1_T2_T3_T4_T6_E12temp_storage+16];
	add.f32 	%f145, %f143, %f144;
	ld.shared.f32 	%f146, [_ZZN3cub18CUB_300001_SM_10006detail6reduce28DeviceReduceSingleTileKernelINS2_10policy_hubIfyN4cuda3std3__44plusIfEEE10Policy1000EPfSC_iS9_ffNS7_10__identityEEEvT0_T1_T2_T3_T4_T6_E12temp_storage+20];
	add.f32 	%f147, %f145, %f146;
	ld.shared.f32 	%f148, [_ZZN3cub18CUB_300001_SM_10006detail6reduce28DeviceReduceSingleTileKernelINS2_10policy_hubIfyN4cuda3std3__44plusIfEEE10Policy1000EPfSC_iS9_ffNS7_10__identityEEEvT0_T1_T2_T3_T4_T6_E12temp_storage+24];
	add.f32 	%f149, %f147, %f148;
	ld.shared.f32 	%f150, [_ZZN3cub18CUB_300001_SM_10006detail6reduce28DeviceReduceSingleTileKernelINS2_10policy_hubIfyN4cuda3std3__44plusIfEEE10Policy1000EPfSC_iS9_ffNS7_10__identityEEEvT0_T1_T2_T3_T4_T6_E12temp_storage+28];
	add.f32 	%f151, %f149, %f150;
	ld.shared.f32 	%f152, [_ZZN3cub18CUB_300001_SM_10006detail6reduce28DeviceReduceSingleTileKernelINS2_10policy_hubIfyN4cuda3std3__44plusIfEEE10Policy1000EPfSC_iS9_ffNS7_10__identityEEEvT0_T1_T2_T3_T4_T6_E12temp_storage+32];
	add.f32 	%f153, %f151, %f152;
	ld.shared.f32 	%f154, [_ZZN3cub18CUB_300001_SM_10006detail6reduce28DeviceReduceSingleTileKernelINS2_10policy_hubIfyN4cuda3std3__44plusIfEEE10Policy1000EPfSC_iS9_ffNS7_10__identityEEEvT0_T1_T2_T3_T4_T6_E12temp_storage+36];
	add.f32 	%f418, %f153, %f154;
$L__BB8_72:
	mov.u32 	%r379, %tid.x;
	setp.ne.s32 	%p95, %r379, 0;
	@%p95 bra 	$L__BB8_74;
	add.f32 	%f391, %f58, %f418;
	st.global.f32 	[%rd1], %f391;
$L__BB8_74:
	ret;

}


// ===== COMPILED SASS (sm_100) =====

	.target	sm_100

	.elftype	@"ET_EXEC"


//--------------------- .note.nv.tkinfo           --------------------------
	.section	.note.nv.tkinfo,"",@"SHT_NOTE"
	.sectionflags	@"SHF_NOTE_NV_TKINFO"
	.tkinfo
        /*0018*/ 	.word	0x00000002
        /*0030*/ 	.string	""
        /*0030*/ 	.string	"ptxas"
        /*0030*/ 	.string	"Cuda compilation tools, release 13.0, V13.0.88"
        /*0030*/ 	.string	"Build cuda_13.0.r13.0/compiler.36424714_0"
        /*0030*/ 	.string	"-arch sm_100 -m 64 "



//--------------------- .note.nv.cuinfo           --------------------------
	.section	.note.nv.cuinfo,"",@"SHT_NOTE"
	.sectionflags	@"SHF_NOTE_NV_CUINFO"
        /*0018*/ 	.short	0x0002
        /*001a*/ 	.short	0x0064
        /*001c*/ 	.short	0x0082
	.zero		2


//--------------------- .nv.info                  --------------------------
	.section	.nv.info,"",@"SHT_CUDA_INFO"
	.align	4


	//----- nvinfo : EIATTR_REGCOUNT
	.align		4
        /*0000*/ 	.byte	0x04, 0x2f
        /*0002*/ 	.short	(.L_44 - .L_43)
	.align		4
.L_43:
        /*0004*/ 	.word	index@(_ZN3cub18CUB_300001_SM_10006detail11EmptyKernelIvEEvv)
        /*0008*/ 	.word	0x00000004


	//----- nvinfo : EIATTR_FRAME_SIZE
	.align		4
.L_44:
        /*000c*/ 	.byte	0x04, 0x11
        /*000e*/ 	.short	(.L_46 - .L_45)
	.align		4
.L_45:
        /*0010*/ 	.word	index@(_ZN3cub18CUB_300001_SM_10006detail11EmptyKernelIvEEvv)
        /*0014*/ 	.word	0x00000000


	//----- nvinfo : EIATTR_REGCOUNT
	.align		4
.L_46:
        /*0018*/ 	.byte	0x04, 0x2f
        /*001a*/ 	.short	(.L_48 - .L_47)
	.align		4
.L_47:
        /*001c*/ 	.word	index@(_ZN3cub18CUB_300001_SM_10006detail9transform16transform_kernelINS2_10policy_hubILb0EN4cuda3std3__45tupleIJN6thrust24THRUST_300001_SM_1000_NS6detail15normal_iteratorINSA_10device_ptrIfEEEENSA_17constant_iteratorIfNSA_11use_defaultESH_EEEEEE10policy1000EiNS7_7dividesIfEESF_JPfSI_EEEvT0_iT1_T2_DpNS2_10kernel_argIT3_EE)
        /*0020*/ 	.word	0x00000020


	//----- nvinfo : EIATTR_FRAME_SIZE
	.align		4
.L_48:
        /*0024*/ 	.byte	0x04, 0x11
        /*0026*/ 	.short	(.L_50 - .L_49)
	.align		4
.L_49:
        /*0028*/ 	.word	index@($__internal_1_$__cuda_sm3x_div_rn_noftz_f32_slowpath)
        /*002c*/ 	.word	0x00000000


	//----- nvinfo : EIATTR_FRAME_SIZE
	.align		4
.L_50:
        /*0030*/ 	.byte	0x04, 0x11
        /*0032*/ 	.short	(.L_52 - .L_51)
	.align		4
.L_51:
        /*0034*/ 	.word	index@(_ZN3cub18CUB_300001_SM_10006detail9transform16transform_kernelINS2_10policy_hubILb0EN4cuda3std3__45tupleIJN6thrust24THRUST_300001_SM_1000_NS6detail15normal_iteratorINSA_10device_ptrIfEEEENSA_17constant_iteratorIfNSA_11use_defaultESH_EEEEEE10policy1000EiNS7_7dividesIfEESF_JPfSI_EEEvT0_iT1_T2_DpNS2_10kernel_argIT3_EE)
        /*0038*/ 	.word	0x00000000


	//----- nvinfo : EIATTR_REGCOUNT
	.align		4
.L_52:
        /*003c*/ 	.byte	0x04, 0x2f
        /*003e*/ 	.short	(.L_54 - .L_53)
	.align		4
.L_53:
        /*0040*/ 	.word	index@(_ZN3cub18CUB_300001_SM_10006detail9transform16transform_kernelINS2_10policy_hubILb0EN4cuda3std3__45tupleIJN6thrust24THRUST_300001_SM_1000_NS6detail15normal_iteratorINSA_10device_ptrIfEEEENSA_17constant_iteratorIfNSA_11use_defaultESH_EEEEEE10policy1000ElNS7_7dividesIfEESF_JPfSI_EEEvT0_iT1_T2_DpNS2_10kernel_argIT3_EE)
        /*0044*/ 	.word	0x00000020


	//----- nvinfo : EIATTR_FRAME_SIZE
	.align		4
.L_54:
        /*0048*/ 	.byte	0x04, 0x11
        /*004a*/ 	.short	(.L_56 - .L_55)
	.align		4
.L_55:
        /*004c*/ 	.word	index@($__internal_0_$__cuda_sm3x_div_rn_noftz_f32_slowpath)
        /*0050*/ 	.word	0x00000000


	//----- nvinfo : EIATTR_FRAME_SIZE
	.align		4
.L_56:
        /*0054*/ 	.byte	0x04, 0x11
        /*0056*/ 	.short	(.L_58 - .L_57)
	.align		4
.L_57:
        /*0058*/ 	.word	index@(_ZN3cub18CUB_300001_SM_10006detail9transform16transform_kernelINS2_10policy_hubILb0EN4cuda3std3__45tupleIJN6thrust24THRUST_300001_SM_1000_NS6detail15normal_iteratorINSA_10device_ptrIfEEEENSA_17constant_iteratorIfNSA_11use_defaultESH_EEEEEE10policy1000ElNS7_7dividesIfEESF_JPfSI_EEEvT0_iT1_T2_DpNS2_10kernel_argIT3_EE)
        /*005c*/ 	.word	0x00000000


	//----- nvinfo : EIATTR_REGCOUNT
	.align		4
.L_58:
        /*0060*/ 	.byte	0x04, 0x2f
        /*0062*/ 	.short	(.L_60 - .L_59)
	.align		4
.L_59:
        /*0064*/ 	.word	index@(_ZN3cub18CUB_300001_SM_10006detail6reduce28DeviceReduceSingleTileKernelINS2_10policy_hubIfjN4cuda3std3__44plusIfEEE10Policy1000EN6thrust24THRUST_300001_SM_1000_NS6detail15normal_iteratorINSD_10device_ptrIfEEEEPfjS9_ffNSD_6squareIfEEEEvT0_T1_T2_T3_T4_T6_)
        /*0068*/ 	.word	0x00000020


	//----- nvinfo : EIATTR_FRAME_SIZE
	.align		4
.L_60:
        /*006c*/ 	.byte	0x04, 0x11
        /*006e*/ 	.short	(.L_62 - .L_61)
	.align		4
.L_61:
        /*0070*/ 	.word	index@(_ZN3cub18CUB_300001_SM_10006detail6reduce28DeviceReduceSingleTileKernelINS2_10policy_hubIfjN4cuda3std3__44plusIfEEE10Policy1000EN6thrust24THRUST_300001_SM_1000_NS6detail15normal_iteratorINSD_10device_ptrIfEEEEPfjS9_ffNSD_6squareIfEEEEvT0_T1_T2_T3_T4_T6_)
        /*0074*/ 	.word	0x00000000


	//----- nvinfo : EIATTR_REGCOUNT
	.align		4
.L_62:
        /*0078*/ 	.byte	0x04, 0x2f
        /*007a*/ 	.short	(.L_64 - .L_63)
	.align		4
.L_63:
        /*007c*/ 	.word	index@(_ZN3cub18CUB_300001_SM_10006detail6reduce18DeviceReduceKernelINS2_10policy_hubIfjN4cuda3std3__44plusIfEEE10Policy1000EN6thrust24THRUST_300001_SM_1000_NS6detail15normal_iteratorINSD_10device_ptrIfEEEEjS9_fNSD_6squareIfEEEEvT0_PT3_T1_NS0_13GridEvenShareISO_EET2_T4_)
        /*0080*/ 	.word	0x00000020


	//----- nvinfo : EIATTR_FRAME_SIZE
	.align		4
.L_64:
        /*0084*/ 	.byte	0x04, 0x11
        /*0086*/ 	.short	(.L_66 - .L_65)
	.align		4
.L_65:
        /*0088*/ 	.word	index@(_ZN3cub18CUB_300001_SM_10006detail6reduce18DeviceReduceKernelINS2_10policy_hubIfjN4cuda3std3__44plusIfEEE10Policy1000EN6thrust24THRUST_300001_SM_1000_NS6detail15normal_iteratorINSD_10device_ptrIfEEEEjS9_fNSD_6squareIfEEEEvT0_PT3_T1_NS0_13GridEvenShareISO_EET2_T4_)
        /*008c*/ 	.word	0x00000000


	//----- nvinfo : EIATTR_REGCOUNT
	.align		4
.L_66:
        /*0090*/ 	.byte	0x04, 0x2f
        /*0092*/ 	.short	(.L_68 - .L_67)
	.align		4
.L_67:
        /*0094*/ 	.word	index@(_ZN3cub18CUB_300001_SM_10006detail6reduce28DeviceReduceSingleTileKernelINS2_10policy_hubIfjN4cuda3std3__44plusIfEEE10Policy1000EPfSC_iS9_ffNS7_10__identityEEEvT0_T1_T2_T3_T4_T6_)
        /*0098*/ 	.word	0x0000001e


	//----- nvinfo : EIATTR_FRAME_SIZE
	.align		4
.L_68:
        /*009c*/ 	.byte	0x04, 0x11
        /*009e*/ 	.short	(.L_70 - .L_69)
	.align		4
.L_69:
        /*00a0*/ 	.word	index@(_ZN3cub18CUB_300001_SM_10006detail6reduce28DeviceReduceSingleTileKernelINS2_10policy_hubIfjN4cuda3std3__44plusIfEEE10Policy1000EPfSC_iS9_ffNS7_10__identityEEEvT0_T1_T2_T3_T4_T6_)
        /*00a4*/ 	.word	0x00000000


	//----- nvinfo : EIATTR_REGCOUNT
	.align		4
.L_70:
        /*00a8*/ 	.byte	0x04, 0x2f
        /*00aa*/ 	.short	(.L_72 - .L_71)
	.align		4
.L_71:
        /*00ac*/ 	.word	index@(_ZN3cub18CUB_300001_SM_10006detail6reduce28DeviceReduceSingleTileKernelINS2_10policy_hubIfyN4cuda3std3__44plusIfEEE10Policy1000EN6thrust24THRUST_300001_SM_1000_NS6detail15normal_iteratorINSD_10device_ptrIfEEEEPfyS9_ffNSD_6squareIfEEEEvT0_T1_T2_T3_T4_T6_)
        /*00b0*/ 	.word	0x00000020


	//----- nvinfo : EIATTR_FRAME_SIZE
	.align		4
.L_72:
        /*00b4*/ 	.byte	0x04, 0x11
        /*00b6*/ 	.short	(.L_74 - .L_73)
	.align		4
.L_73:
        /*00b8*/ 	.word	index@(_ZN3cub18CUB_300001_SM_10006detail6reduce28DeviceReduceSingleTileKernelINS2_10policy_hubIfyN4cuda3std3__44plusIfEEE10Policy1000EN6thrust24THRUST_300001_SM_1000_NS6detail15normal_iteratorINSD_10device_ptrIfEEEEPfyS9_ffNSD_6squareIfEEEEvT0_T1_T2_T3_T4_T6_)
        /*00bc*/ 	.word	0x00000000


	//----- nvinfo : EIATTR_REGCOUNT
	.align		4
.L_74:
        /*00c0*/ 	.byte	0x04, 0x2f
        /*00c2*/ 	.short	(.L_76 - .L_75)
	.align		4
.L_75:
        /*00c4*/ 	.word	index@(_ZN3cub18CUB_300001_SM_10006detail6reduce18DeviceReduceKernelINS2_10policy_hubIfyN4cuda3std3__44plusIfEEE10Policy1000EN6thrust24THRUST_300001_SM_1000_NS6detail15normal_iteratorINSD_10device_ptrIfEEEEyS9_fNSD_6squareIfEEEEvT0_PT3_T1_NS0_13GridEvenShareISO_EET2_T4_)
        /*00c8*/ 	.word	0x0000001f


	//----- nvinfo : EIATTR_FRAME_SIZE
	.align		4
.L_76:
        /*00cc*/ 	.byte	0x04, 0x11
        /*00ce*/ 	.short	(.L_78 - .L_77)
	.align		4
.L_77:
        /*00d0*/ 	.word	index@(_ZN3cub18CUB_300001_SM_10006detail6reduce18DeviceReduceKernelINS2_10policy_hubIfyN4cuda3std3__44plusIfEEE10Policy1000EN6thrust24THRUST_300001_SM_1000_NS6detail15normal_iteratorINSD_10device_ptrIfEEEEyS9_fNSD_6squareIfEEEEvT0_PT3_T1_NS0_13GridEvenShareISO_EET2_T4_)
        /*00d4*/ 	.word	0x00000000


	//----- nvinfo : EIATTR_REGCOUNT
	.align		4
.L_78:
        /*00d8*/ 	.byte	0x04, 0x2f
        /*00da*/ 	.short	(.L_80 - .L_79)
	.align		4
.L_79:
        /*00dc*/ 	.word	index@(_ZN3cub18CUB_300001_SM_10006detail6reduce28DeviceReduceSingleTileKernelINS2_10policy_hubIfyN4cuda3std3__44plusIfEEE10Policy1000EPfSC_iS9_ffNS7_10__identityEEEvT0_T1_T2_T3_T4_T6_)
        /*00e0*/ 	.word	0x0000001e


	//----- nvinfo : EIATTR_FRAME_SIZE
	.align		4
.L_80:
        /*00e4*/ 	.byte	0x04, 0x11
        /*00e6*/ 	.short	(.L_82 - .L_81)
	.align		4
.L_81:
        /*00e8*/ 	.word	index@(_ZN3cub18CUB_300001_SM_10006detail6reduce28DeviceReduceSingleTileKernelINS2_10policy_hubIfyN4cuda3std3__44plusIfEEE10Policy1000EPfSC_iS9_ffNS7_10__identityEEEvT0_T1_T2_T3_T4_T6_)
        /*00ec*/ 	.word	0x00000000


	//----- nvinfo : EIATTR_MIN_STACK_SIZE
	.align		4
.L_82:
        /*00f0*/ 	.byte	0x04, 0x12
        /*00f2*/ 	.short	(.L_84 - .L_83)
	.align		4
.L_83:
        /*00f4*/ 	.word	index@(_ZN3cub18CUB_300001_SM_10006detail6reduce28DeviceReduceSingleTileKernelINS2_10policy_hubIfyN4cuda3std3__44plusIfEEE10Policy1000EPfSC_iS9_ffNS7_10__identityEEEvT0_T1_T2_T3_T4_T6_)
        /*00f8*/ 	.word	0x00000000


	//----- nvinfo : EIATTR_MIN_STACK_SIZE
	.align		4
.L_84:
        /*00fc*/ 	.byte	0x04, 0x12
        /*00fe*/ 	.short	(.L_86 - .L_85)
	.align		4
.L_85:
        /*0100*/ 	.word	index@(_ZN3cub18CUB_300001_SM_10006detail6reduce18DeviceReduceKernelINS2_10policy_hubIfyN4cuda3std3__44plusIfEEE10Policy1000EN6thrust24THRUST_300001_SM_1000_NS6detail15normal_iteratorINSD_10device_ptrIfEEEEyS9_fNSD_6squareIfEEEEvT0_PT3_T1_NS0_13GridEvenShareISO_EET2_T4_)
        /*0104*/ 	.word	0x00000000


	//----- nvinfo : EIATTR_MIN_STACK_SIZE
	.align		4
.L_86:
        /*0108*/ 	.byte	0x04, 0x12
        /*010a*/ 	.short	(.L_88 - .L_87)
	.align		4
.L_87:
        /*010c*/ 	.word	index@(_ZN3cub18CUB_300001_SM_10006detail6reduce28DeviceReduceSingleTileKernelINS2_10policy_hubIfyN4cuda3std3__44plusIfEEE10Policy1000EN6thrust24THRUST_300001_SM_1000_NS6detail15normal_iteratorINSD_10device_ptrIfEEEEPfyS9_ffNSD_6squareIfEEEEvT0_T1_T2_T3_T4_T6_)
        /*0110*/ 	.word	0x00000000


	//----- nvinfo : EIATTR_MIN_STACK_SIZE
	.align		4
.L_88:
        /*0114*/ 	.byte	0x04, 0x12
        /*0116*/ 	.short	(.L_90 - .L_89)
	.align		4
.L_89:
        /*0118*/ 	.word	index@(_ZN3cub18CUB_300001_SM_10006detail6reduce28DeviceReduceSingleTileKernelINS2_10policy_hubIfjN4cuda3std3__44plusIfEEE10Policy1000EPfSC_iS9_ffNS7_10__identityEEEvT0_T1_T2_T3_T4_T6_)
        /*011c*/ 	.word	0x00000000


	//----- nvinfo : EIATTR_MIN_STACK_SIZE
	.align		4
.L_90:
        /*0120*/ 	.byte	0x04, 0x12
        /*0122*/ 	.short	(.L_92 - .L_91)
	.align		4
.L_91:
        /*0124*/ 	.word	index@(_ZN3cub18CUB_300001_SM_10006detail6reduce18DeviceReduceKernelINS2_10policy_hubIfjN4cuda3std3__44plusIfEEE10Policy1000EN6thrust24THRUST_300001_SM_1000_NS6detail15normal_iteratorINSD_10device_ptrIfEEEEjS9_fNSD_6squareIfEEEEvT0_PT3_T1_NS0_13GridEvenShareISO_EET2_T4_)
        /*0128*/ 	.word	0x00000000


	//----- nvinfo : EIATTR_MIN_STACK_SIZE
	.align		4
.L_92:
        /*012c*/ 	.byte	0x04, 0x12
        /*012e*/ 	.short	(.L_94 - .L_93)
	.align		4
.L_93:
        /*0130*/ 	.word	index@(_ZN3cub18CUB_300001_SM_10006detail6reduce28DeviceReduceSingleTileKernelINS2_10policy_hubIfjN4cuda3std3__44plusIfEEE10Policy1000EN6thrust24THRUST_300001_SM_1000_NS6detail15normal_iteratorINSD_10device_ptrIfEEEEPfjS9_ffNSD_6squareIfEEEEvT0_T1_T2_T3_T4_T6_)
        /*0134*/ 	.word	0x00000000


	//----- nvinfo : EIATTR_MIN_STACK_SIZE
	.align		4
.L_94:
        /*0138*/ 	.byte	0x04, 0x12
        /*013a*/ 	.short	(.L_96 - .L_95)
	.align		4
.L_95:
        /*013c*/ 	.word	index@(_ZN3cub18CUB_300001_SM_10006detail9transform16transform_kernelINS2_10policy_hubILb0EN4cuda3std3__45tupleIJN6thrust24THRUST_300001_SM_1000_NS6detail15normal_iteratorINSA_10device_ptrIfEEEENSA_17constant_iteratorIfNSA_11use_defaultESH_EEEEEE10policy1000ElNS7_7dividesIfEESF_JPfSI_EEEvT0_iT1_T2_DpNS2_10kernel_argIT3_EE)
        /*0140*/ 	.word	0x00000000


	//----- nvinfo : EIATTR_MIN_STACK_SIZE
	.align		4
.L_96:
        /*0144*/ 	.byte	0x04, 0x12
        /*0146*/ 	.short	(.L_98 - .L_97)
	.align		4
.L_97:
        /*0148*/ 	.word	index@(_ZN3cub18CUB_300001_SM_10006detail9transform16transform_kernelINS2_10policy_hubILb0EN4cuda3std3__45tupleIJN6thrust24THRUST_300001_SM_1000_NS6detail15normal_iteratorINSA_10device_ptrIfEEEENSA_17constant_iteratorIfNSA_11use_defaultESH_EEEEEE10policy1000EiNS7_7dividesIfEESF_JPfSI_EEEvT0_iT1_T2_DpNS2_10kernel_argIT3_EE)
        /*014c*/ 	.word	0x00000000


	//----- nvinfo : EIATTR_MIN_STACK_SIZE
	.align		4
.L_98:
        /*0150*/ 	.byte	0x04, 0x12
        /*0152*/ 	.short	(.L_100 - .L_99)
	.align		4
.L_99:
        /*0154*/ 	.word	index@(_ZN3cub18CUB_300001_SM_10006detail11EmptyKernelIvEEvv)
        /*0158*/ 	.word	0x00000000
.L_100:


//--------------------- .nv.compat                --------------------------
	.section	.nv.compat,"",@"SHT_CUDA_COMPAT_INFO"
	.align	4
        /*0000*/ 	.byte	0x02, 0x09, 0x00, 0x00, 0x02, 0x02, 0x01, 0x00, 0x02, 0x05, 0x05, 0x00, 0x03, 0x07, 0x01, 0x01
        /*0010*/ 	.byte	0x02, 0x03, 0x00, 0x00, 0x02, 0x06, 0x01, 0x00, 0x04, 0x0b, 0x08, 0x00, 0x01, 0x00, 0x00, 0x00
        /*0020*/ 	.byte	0x00, 0x00, 0x00, 0x00


//--------------------- .nv.info._ZN3cub18CUB_300001_SM_10006detail6reduce28DeviceReduceSingleTileKernelINS2_10policy_hubIfyN4cuda3std3__44plusIfEEE10Policy1000EPfSC_iS9_ffNS7_10__identityEEEvT0_T1_T2_T3_T4_T6_ --------------------------
	.section	.nv.info._ZN3cub18CUB_300001_SM_10006detail6reduce28DeviceReduceSingleTileKernelINS2_10policy_hubIfyN4cuda3std3__44plusIfEEE10Policy1000EPfSC_iS9_ffNS7_10__identityEEEvT0_T1_T2_T3_T4_T6_,"",@"SHT_CUDA_INFO"
	.sectionflags	@""
	.align	4


	//----- nvinfo : EIATTR_CUDA_API_VERSION
	.align		4
        /*0000*/ 	.byte	0x04, 0x37
        /*0002*/ 	.short	(.L_102 - .L_101)
.L_101:
        /*0004*/ 	.word	0x00000082


	//----- nvinfo : EIATTR_KPARAM_INFO
	.align		4
.L_102:
        /*0008*/ 	.byte	0x04, 0x17
        /*000a*/ 	.short	(.L_104 - .L_103)
.L_103:
        /*000c*/ 	.word	0x00000000
        /*0010*/ 	.short	0x0005
        /*0012*/ 	.short	0x001c
        /*0014*/ 	.byte	0x00, 0xf0, 0x05, 0x00


	//----- nvinfo : EIATTR_KPARAM_INFO
	.align		4
.L_104:
        /*0018*/ 	.byte	0x04, 0x17
        /*001a*/ 	.short	(.L_106 - .L_105)
.L_105:
        /*001c*/ 	.word	0x00000000
        /*0020*/ 	.short	0x0004
        /*0022*/ 	.short	0x0018
        /*0024*/ 	.byte	0x00, 0xf0, 0x11, 0x00


	//----- nvinfo : EIATTR_KPARAM_INFO
	.align		4
.L_106:
        /*0028*/ 	.byte	0x04, 0x17
        /*002a*/ 	.short	(.L_108 - .L_107)
.L_107:
        /*002c*/ 	.word	0x00000000
        /*0030*/ 	.short	0x0003
        /*0032*/ 	.short	0x0014
        /*0034*/ 	.byte	0x00, 0xf0, 0x05, 0x00


	//----- nvinfo : EIATTR_KPARAM_INFO
	.align		4
.L_108:
        /*0038*/ 	.byte	0x04, 0x17
        /*003a*/ 	.short	(.L_110 - .L_109)
.L_109:
        /*003c*/ 	.word	0x00000000
        /*0040*/ 	.short	0x0002
        /*0042*/ 	.short	0x0010
        /*0044*/ 	.byte	0x00, 0xf0, 0x11, 0x00


	//----- nvinfo : EIATTR_KPARAM_INFO
	.align		4
.L_110:
        /*0048*/ 	.byte	0x04, 0x17
        /*004a*/ 	.short	(.L_112 - .L_111)
.L_111:
        /*004c*/ 	.word	0x00000000
        /*0050*/ 	.short	0x0001
        /*0052*/ 	.short	0x0008
        /*0054*/ 	.byte	0x00, 0xf5, 0x21, 0x00


	//----- nvinfo : EIATTR_KPARAM_INFO
	.align		4
.L_112:
        /*0058*/ 	.byte	0x04, 0x17
        /*005a*/ 	.short	(.L_114 - .L_113)
.L_113:
        /*005c*/ 	.word	0x00000000
        /*0060*/ 	.short	0x0000
        /*0062*/ 	.short	0x0000
        /*0064*/ 	.byte	0x00, 0xf5, 0x21, 0x00


	//----- nvinfo : EIATTR_SPARSE_MMA_MASK
	.align		4
.L_114:
        /*0068*/ 	.byte	0x03, 0x50
        /*006a*/ 	.short	0x0000


	//----- nvinfo : EIATTR_MAXREG_COUNT
	.align		4
        /*006c*/ 	.byte	0x03, 0x1b
        /*006e*/ 	.short	0x00ff


	//----- nvinfo : EIATTR_NUM_BARRIERS
	.align		4
        /*0070*/ 	.byte	0x02, 0x4c
        /*0072*/ 	.byte	0x01
	.zero		1


	//----- nvinfo : EIATTR_MERCURY_ISA_VERSION
	.align		4
        /*0074*/ 	.byte	0x03, 0x5f
        /*0076*/ 	.short	0x0101


	//----- nvinfo : EIATTR_COOP_GROUP_MASK_REGIDS
	.align		4
        /*0078*/ 	.byte	0x04, 0x29
        /*007a*/ 	.short	(.L_116 - .L_115)


	//   ....[0]....
.L_115:
        /*007c*/ 	.word	0xffffffff


	//   ....[1]....
        /*0080*/ 	.word	0xffffffff


	//   ....[2]....
        /*0084*/ 	.word	0xffffffff


	//   ....[3]....
        /*0088*/ 	.word	0xffffffff


	//   ....[4]....
        /*008c*/ 	.word	0xffffffff


	//   ....[5]....
        /*0090*/ 	.word	0xffffffff


	//   ....[6]....
        /*0094*/ 	.word	0xffffffff


	//   ....[7]....
        /*0098*/ 	.word	0xffffffff


	//   ....[8]....
        /*009c*/ 	.word	0xffffffff


	//   ....[9]....
        /*00a0*/ 	.word	0xffffffff


	//   ....[10]....
        /*00a4*/ 	.word	0xffffffff


	//   ....[11]....
        /*00a8*/ 	.word	0xffffffff


	//   ....[12]....
        /*00ac*/ 	.word	0xffffffff


	//   ....[13]....
        /*00b0*/ 	.word	0xffffffff


	//   ....[14]....
        /*00b4*/ 	.word	0xffffffff


	//   ....[15]....
        /*00b8*/ 	.word	0xffffffff


	//   ....[16]....
        /*00bc*/ 	.word	0xffffffff


	//   ....[17]....
        /*00c0*/ 	.word	0xffffffff


	//   ....[18]....
        /*00c4*/ 	.word	0xffffffff


	//   ....[19]....
        /*00c8*/ 	.word	0xffffffff


	//   ....[20]....
        /*00cc*/ 	.word	0xffffffff


	//   ....[21]....
        /*00d0*/ 	.word	0xffffffff


	//   ....[22]....
        /*00d4*/ 	.word	0xffffffff


	//   ....[23]....
        /*00d8*/ 	.word	0xffffffff


	//   ....[24]....
        /*00dc*/ 	.word	0xffffffff


	//   ....[25]....
        /*00e0*/ 	.word	0xffffffff


	//   ....[26]....
        /*00e4*/ 	.word	0xffffffff


	//   ....[27]....
        /*00e8*/ 	.word	0xffffffff


	//   ....[28]....
        /*00ec*/ 	.word	0xffffffff


	//   ....[29]....
        /*00f0*/ 	.word	0xffffffff


	//----- nvinfo : EIATTR_COOP_GROUP_INSTR_OFFSETS
	.align		4
.L_116:
        /*00f4*/ 	.byte	0x04, 0x28
        /*00f6*/ 	.short	(.L_118 - .L_117)


	//   ....[0]....
.L_117:
        /*00f8*/ 	.word	0x00000980


	//   ....[1]....
        /*00fc*/ 	.word	0x000009e0


	//   ....[2]....
        /*0100*/ 	.word	0x00000a50


	//   ....[3]....
        /*0104*/ 	.word	0x00000aa0


	//   ....[4]....
        /*0108*/ 	.word	0x00000ad0


	//   ....[5]....
        /*010c*/ 	.word	0x00000c90


	//   ....[6]....
        /*0110*/ 	.word	0x00000d20


	//   ....[7]....
        /*0114*/ 	.word	0x00000d60


	//   ....[8]....
        /*0118*/ 	.word	0x00000db0


	//   ....[9]....
        /*011c*/ 	.word	0x00000df0


	//   ....[10]....
        /*0120*/ 	.word	0x00001c00


	//   ....[11]....
        /*0124*/ 	.word	0x00001c80


	//   ....[12]....
        /*0128*/ 	.word	0x00001cd0


	//   ....[13]....
        /*012c*/ 	.word	0x00001d10


	//   ....[14]....
        /*0130*/ 	.word	0x00001d40


	//   ....[15]....
        /*0134*/ 	.word	0x00002700


	//   ....[16]....
        /*0138*/ 	.word	0x00002760


	//   ....[17]....
        /*013c*/ 	.word	0x000027d0


	//   ....[18]....
        /*0140*/ 	.word	0x00002820


	//   ....[19]....
        /*0144*/ 	.word	0x00002850


	//   ....[20]....
        /*0148*/ 	.word	0x00002a10


	//   ....[21]....
        /*014c*/ 	.word	0x00002a90


	//   ....[22]....
        /*0150*/ 	.word	0x00002ad0


	//   ....[23]....
        /*0154*/ 	.word	0x00002b10


	//   ....[24]....
        /*0158*/ 	.word	0x00002b70


	//   ....[25]....
        /*015c*/ 	.word	0x00003b00


	//   ....[26]....
        /*0160*/ 	.word	0x00003b80


	//   ....[27]....
        /*0164*/ 	.word	0x00003bd0


	//   ....[28]....
        /*0168*/ 	.word	0x00003c10


	//   ....[29]....
        /*016c*/ 	.word	0x00003c40


	//----- nvinfo : EIATTR_VRC_CTA_INIT_COUNT
	.align		4
.L_118:
        /*0170*/ 	.byte	0x02, 0x4a
	.zero		1
	.zero		1


	//----- nvinfo : EIATTR_EXIT_INSTR_OFFSETS
	.align		4
        /*0174*/ 	.byte	0x04, 0x1c
        /*0176*/ 	.short	(.L_120 - .L_119)


	//   ....[0]....
.L_119:
        /*0178*/ 	.word	0x00000080


	//   ....[1]....
        /*017c*/ 	.word	0x000000c0


	//   ....[2]....
        /*0180*/ 	.word	0x00003d90


	//   ....[3]....
        /*0184*/ 	.word	0x00003de0


	//----- nvinfo : EIATTR_MAX_THREADS
	.align		4
.L_120:
        /*0188*/ 	.byte	0x04, 0x05
        /*018a*/ 	.short	(.L_122 - .L_121)
.L_121:
        /*018c*/ 	.word	0x00000100
        /*0190*/ 	.word	0x00000001
        /*0194*/ 	.word	0x00000001


	//----- nvinfo : EIATTR_CRS_STACK_SIZE
	.align		4
.L_122:
        /*0198*/ 	.byte	0x04, 0x1e
        /*019a*/ 	.short	(.L_124 - .L_123)
.L_123:
        /*019c*/ 	.word	0x00000000


	//----- nvinfo : EIATTR_CBANK_PARAM_SIZE
	.align		4
.L_124:
        /*01a0*/ 	.byte	0x03, 0x19
        /*01a2*/ 	.short	0x001d


	//----- nvinfo : EIATTR_PARAM_CBANK
	.align		4
        /*01a4*/ 	.byte	0x04, 0x0a
        /*01a6*/ 	.short	(.L_126 - .L_125)
	.align		4
.L_125:
        /*01a8*/ 	.word	index@(.nv.constant0._ZN3cub18CUB_300001_SM_10006detail6reduce28DeviceReduceSingleTileKernelINS2_10policy_hubIfyN4cuda3std3__44plusIfEEE10Policy1000EPfSC_iS9_ffNS7_10__identityEEEvT0_T1_T2_T3_T4_T6_)
        /*01ac*/ 	.short	0x0380
        /*01ae*/ 	.short	0x001d


	//----- nvinfo : EIATTR_SW_WAR
	.align		4
.L_126:
        /*01b0*/ 	.byte	0x04, 0x36
        /*01b2*/ 	.short	(.L_128 - .L_127)
.L_127:
        /*01b4*/ 	.word	0x00000008
.L_128:


//--------------------- .nv.info._ZN3cub18CUB_300001_SM_10006detail6reduce18DeviceReduceKernelINS2_10policy_hubIfyN4cuda3std3__44plusIfEEE10Policy1000EN6thrust24THRUST_300001_SM_1000_NS6detail15normal_iteratorINSD_10device_ptrIfEEEEyS9_fNSD_6squareIfEEEEvT0_PT3_T1_NS0_13GridEvenShareISO_EET2_T4_ --------------------------
	.section	.nv.info._ZN3cub18CUB_300001_SM_10006detail6reduce18DeviceReduceKernelINS2_10policy_hubIfyN4cuda3std3__44plusIfEEE10Policy1000EN6thrust24THRUST_300001_SM_1000_NS6detail15normal_iteratorINSD_10device_ptrIfEEEEyS9_fNSD_6squareIfEEEEvT0_PT3_T1_NS0_13GridEvenShareISO_EET2_T4_,"",@"SHT_CUDA_INFO"
	.sectionflags	@""
	.align	4


	//----- nvinfo : EIATTR_CUDA_API_VERSION
	.align		4
        /*0000*/ 	.byte	0x04, 0x37
        /*0002*/ 	.short	(.L_130 - .L_129)
.L_129:
        /*0004*/ 	.word	0x00000082


	//----- nvinfo : EIATTR_KPARAM_INFO
	.align		4
.L_130:
        /*0008*/ 	.byte	0x04, 0x17
        /*000a*/ 	.short	(.L_132 - .L_131)
.L_131:
        /*000c*/ 	.word	0x00000000
        /*0010*/ 	.short	0x0005
        /*0012*/ 	.short	0x0061
        /*0014*/ 	.byte	0x00, 0xf0, 0x05, 0x00


	//----- nvinfo : EIATTR_KPARAM_INFO
	.align		4
.L_132:
        /*0018*/ 	.byte	0x04, 0x17
        /*001a*/ 	.short	(.L_134 - .L_133)
.L_133:
        /*001c*/ 	.word	0x00000000
        /*0020*/ 	.short	0x0004
        /*0022*/ 	.short	0x0060
        /*0024*/ 	.byte	0x00, 0xf0, 0x05, 0x00


	//----- nvinfo : EIATTR_KPARAM_INFO
	.align		4
.L_134:
        /*0028*/ 	.byte	0x04, 0x17
        /*002a*/ 	.short	(.L_136 - .L_135)
.L_135:
        /*002c*/ 	.word	0x00000000
        /*0030*/ 	.short	0x0003
        /*0032*/ 	.short	0x0018
        /*0034*/ 	.byte	0x00, 0xf0, 0x21, 0x01


	//----- nvinfo : EIATTR_KPARAM_INFO
	.align		4
.L_136:
        /*0038*/ 	.byte	0x04, 0x17
        /*003a*/ 	.short	(.L_138 - .L_137)
.L_137:
        /*003c*/ 	.word	0x00000000
        /*0040*/ 	.short	0x0002
        /*0042*/ 	.short	0x0010
        /*0044*/ 	.byte	0x00, 0xf0, 0x21, 0x00


	//----- nvinfo : EIATTR_KPARAM_INFO
	.align		4
.L_138:
        /*0048*/ 	.byte	0x04, 0x17
        /*004a*/ 	.short	(.L_140 - .L_139)
.L_139:
        /*004c*/ 	.word	0x00000000
        /*0050*/ 	.short	0x0001
        /*0052*/ 	.short	0x0008
        /*0054*/ 	.byte	0x00, 0xf5, 0x21, 0x00


	//----- nvinfo : EIATTR_KPARAM_INFO
	.align		4
.L_140:
        /*0058*/ 	.byte	0x04, 0x17
        /*005a*/ 	.short	(.L_142 - .L_141)
.L_141:
        /*005c*/ 	.word	0x00000000
        /*0060*/ 	.short	0x0000
        /*0062*/ 	.short	0x0000
        /*0064*/ 	.byte	0x00, 0xf0, 0x21, 0x00


	//----- nvinfo : EIATTR_SPARSE_MMA_MASK
	.align		4
.L_142:
        /*0068*/ 	.byte	0x03, 0x50
        /*006a*/ 	.short	0x0000


	//----- nvinfo : EIATTR_MAXREG_COUNT
	.align		4
        /*006c*/ 	.byte	0x03, 0x1b
        /*006e*/ 	.short	0x00ff


	//----- nvinfo : EIATTR_NUM_BARRIERS
	.align		4
        /*0070*/ 	.byte	0x02, 0x4c
        /*0072*/ 	.byte	0x01
	.zero		1


	//----- nvinfo : EIATTR_MERCURY_ISA_VERSION
	.align		4
        /*0074*/ 	.byte	0x03, 0x5f
        /*0076*/ 	.short	0x0101


	//----- nvinfo : EIATTR_COOP_GROUP_MASK_REGIDS
	.align		4
        /*0078*/ 	.byte	0x04, 0x29
        /*007a*/ 	.short	(.L_144 - .L_143)


	//   ....[0]....
.L_143:
        /*007c*/ 	.word	0xffffffff


	//   ....[1]....
        /*0080*/ 	.word	0xffffffff


	//   ....[2]....
        /*0084*/ 	.word	0xffffffff


	//   ....[3]....
        /*0088*/ 	.word	0xffffffff


	//   ....[4]....
        /*008c*/ 	.word	0xffffffff


	//   ....[5]....
        /*0090*/ 	.word	0xffffffff


	//   ....[6]....
        /*0094*/ 	.word	0xffffffff


	//   ....[7]....
        /*0098*/ 	.word	0xffffffff


	//   ....[8]....
        /*009c*/ 	.word	0xffffffff


	//   ....[9]....
        /*00a0*/ 	.word	0xffffffff


	//   ....[10]....
        /*00a4*/ 	.word	0xffffffff


	//   ....[11]....
        /*00a8*/ 	.word	0xffffffff


	//   ....[12]....
        /*00ac*/ 	.word	0xffffffff


	//   ....[13]....
        /*00b0*/ 	.word	0xffffffff


	//   ....[14]....
        /*00b4*/ 	.word	0xffffffff


	//----- nvinfo : EIATTR_COOP_GROUP_INSTR_OFFSETS
	.align		4
.L_144:
        /*00b8*/ 	.byte	0x04, 0x28
        /*00ba*/ 	.short	(.L_146 - .L_145)


	//   ....[0]....
.L_145:
        /*00bc*/ 	.word	0x000009c0


	//   ....[1]....
        /*00c0*/ 	.word	0x00000a20


	//   ....[2]....
        /*00c4*/ 	.word	0x00000a90


	//   ....[3]....
        /*00c8*/ 	.word	0x00000ae0


	//   ....[4]....
        /*00cc*/ 	.word	0x00000b10


	//   ....[5]....
        /*00d0*/ 	.word	0x00000cd0


	//   ....[6]....
        /*00d4*/ 	.word	0x00000d60


	//   ....[7]....
        /*00d8*/ 	.word	0x00000da0


	//   ....[8]....
        /*00dc*/ 	.word	0x00000df0


	//   ....[9]....
        /*00e0*/ 	.word	0x00000e30


	//   ....[10]....
        /*00e4*/ 	.word	0x000020e0


	//   ....[11]....
        /*00e8*/ 	.word	0x00002170


	//   ....[12]....
        /*00ec*/ 	.word	0x000021c0


	//   ....[13]....
        /*00f0*/ 	.word	0x00002200


	//   ....[14]....
        /*00f4*/ 	.word	0x00002230


	//----- nvinfo : EIATTR_VRC_CTA_INIT_COUNT
	.align		4
.L_146:
        /*00f8*/ 	.byte	0x02, 0x4a
	.zero		1
	.zero		1


	//----- nvinfo : EIATTR_EXIT_INSTR_OFFSETS
	.align		4
        /*00fc*/ 	.byte	0x04, 0x1c
        /*00fe*/ 	.short	(.L_148 - .L_147)


	//   ....[0]....
.L_147:
        /*0100*/ 	.word	0x00002380


	//   ....[1]....
        /*0104*/ 	.word	0x000023e0


	//----- nvinfo : EIATTR_MAX_THREADS
	.align		4
.L_148:
        /*0108*/ 	.byte	0x04, 0x05
        /*010a*/ 	.short	(.L_150 - .L_149)
.L_149:
        /*010c*/ 	.word	0x00000100
        /*0110*/ 	.word	0x00000001
        /*0114*/ 	.word	0x00000001


	//----- nvinfo : EIATTR_CRS_STACK_SIZE
	.align		4
.L_150:
        /*0118*/ 	.byte	0x04, 0x1e
        /*011a*/ 	.short	(.L_152 - .L_151)
.L_151:
        /*011c*/ 	.word	0x00000000


	//----- nvinfo : EIATTR_CBANK_PARAM_SIZE
	.align		4
.L_152:
        /*0120*/ 	.byte	0x03, 0x19
        /*0122*/ 	.short	0x0062


	//----- nvinfo : EIATTR_PARAM_CBANK
	.align		4
        /*0124*/ 	.byte	0x04, 0x0a
        /*0126*/ 	.short	(.L_154 - .L_153)
	.align		4
.L_153:
        /*0128*/ 	.word	index@(.nv.constant0._ZN3cub18CUB_300001_SM_10006detail6reduce18DeviceReduceKernelINS2_10policy_hubIfyN4cuda3std3__44plusIfEEE10Policy1000EN6thrust24THRUST_300001_SM_1000_NS6detail15normal_iteratorINSD_10device_ptrIfEEEEyS9_fNSD_6squareIfEEEEvT0_PT3_T1_NS0_13GridEvenShareISO_EET2_T4_)
        /*012c*/ 	.short	0x0380
        /*012e*/ 	.short	0x0062


	//----- nvinfo : EIATTR_SW_WAR
	.align		4
.L_154:
        /*0130*/ 	.byte	0x04, 0x36
        /*0132*/ 	.short	(.L_156 - .L_155)
.L_155:
        /*0134*/ 	.word	0x00000008
.L_156:


//--------------------- .nv.info._ZN3cub18CUB_300001_SM_10006detail6reduce28DeviceReduceSingleTileKernelINS2_10policy_hubIfyN4cuda3std3__44plusIfEEE10Policy1000EN6thrust24THRUST_300001_SM_1000_NS6detail15normal_iteratorINSD_10device_ptrIfEEEEPfyS9_ffNSD_6squareIfEEEEvT0_T1_T2_T3_T4_T6_ --------------------------
	.section	.nv.info._ZN3cub18CUB_300001_SM_10006detail6reduce28DeviceReduceSingleTileKernelINS2_10policy_hubIfyN4cuda3std3__44plusIfEEE10Policy1000EN6thrust24THRUST_300001_SM_1000_NS6detail15normal_iteratorINSD_10device_ptrIfEEEEPfyS9_ffNSD_6squareIfEEEEvT0_T1_T2_T3_T4_T6_,"",@"SHT_CUDA_INFO"
	.sectionflags	@""
	.align	4


	//----- nvinfo : EIATTR_CUDA_API_VERSION
	.align		4
        /*0000*/ 	.byte	0x04, 0x37
        /*0002*/ 	.short	(.L_158 - .L_157)
.L_157:
        /*0004*/ 	.word	0x00000082


	//----- nvinfo : EIATTR_KPARAM_INFO
	.align		4
.L_158:
        /*0008*/ 	.byte	0x04, 0x17
        /*000a*/ 	.short	(.L_160 - .L_159)
.L_159:
        /*000c*/ 	.word	0x00000000
        /*0010*/ 	.short	0x0005
        /*0012*/ 	.short	0x0020
        /*0014*/ 	.byte	0x00, 0xf0, 0x05, 0x00


	//----- nvinfo : EIATTR_KPARAM_INFO
	.align		4
.L_160:
        /*0018*/ 	.byte	0x04, 0x17
        /*001a*/ 	.short	(.L_162 - .L_161)
.L_161:
        /*001c*/ 	.word	0x00000000
        /*0020*/ 	.short	0x0004
        /*0022*/ 	.short	0x001c
        /*0024*/ 	.byte	0x00, 0xf0, 0x11, 0x00


	//----- nvinfo : EIATTR_KPARAM_INFO
	.align		4
.L_162:
        /*0028*/ 	.byte	0x04, 0x17
        /*002a*/ 	.short	(.L_164 - .L_163)
.L_163:
        /*002c*/ 	.word	0x00000000
        /*0030*/ 	.short	0x0003
        /*0032*/ 	.short	0x0018
        /*0034*/ 	.byte	0x00, 0xf0, 0x05, 0x00


	//----- nvinfo : EIATTR_KPARAM_INFO
	.align		4
.L_164:
        /*0038*/ 	.byte	0x04, 0x17
        /*003a*/ 	.short	(.L_166 - .L_165)
.L_165:
        /*003c*/ 	.word	0x00000000
        /*0040*/ 	.short	0x0002
        /*0042*/ 	.short	0x0010
        /*0044*/ 	.byte	0x00, 0xf0, 0x21, 0x00


	//----- nvinfo : EIATTR_KPARAM_INFO
	.align		4
.L_166:
        /*0048*/ 	.byte	0x04, 0x17
        /*004a*/ 	.short	(.L_168 - .L_167)
.L_167:
        /*004c*/ 	.word	0x00000000
        /*0050*/ 	.short	0x0001
        /*0052*/ 	.short	0x0008
        /*0054*/ 	.byte	0x00, 0xf5, 0x21, 0x00


	//----- nvinfo : EIATTR_KPARAM_INFO
	.align		4
.L_168:
        /*0058*/ 	.byte	0x04, 0x17
        /*005a*/ 	.short	(.L_170 - .L_169)
.L_169:
        /*005c*/ 	.word	0x00000000
        /*0060*/ 	.short	0x0000
        /*0062*/ 	.short	0x0000
        /*0064*/ 	.byte	0x00, 0xf0, 0x21, 0x00


	//----- nvinfo : EIATTR_SPARSE_MMA_MASK
	.align		4
.L_170:
        /*0068*/ 	.byte	0x03, 0x50
        /*006a*/ 	.short	0x0000


	//----- nvinfo : EIATTR_MAXREG_COUNT
	.align		4
        /*006c*/ 	.byte	0x03, 0x1b
        /*006e*/ 	.short	0x00ff


	//----- nvinfo : EIATTR_NUM_BARRIERS
	.align		4
        /*0070*/ 	.byte	0x02, 0x4c
        /*0072*/ 	.byte	0x01
	.zero		1


	//----- nvinfo : EIATTR_MERCURY_ISA_VERSION
	.align		4
        /*0074*/ 	.byte	0x03, 0x5f
        /*0076*/ 	.short	0x0101


	//----- nvinfo : EIATTR_COOP_GROUP_MASK_REGIDS
	.align		4
        /*0078*/ 	.byte	0x04, 0x29
        /*007a*/ 	.short	(.L_172 - .L_171)


	//   ....[0]....
.L_171:
        /*007c*/ 	.word	0xffffffff


	//   ....[1]....
        /*0080*/ 	.word	0xffffffff


	//   ....[2]....
        /*0084*/ 	.word	0xffffffff


	//   ....[3]....
        /*0088*/ 	.word	0xffffffff


	//   ....[4]....
        /*008c*/ 	.word	0xffffffff


	//   ....[5]....
        /*0090*/ 	.word	0xffffffff


	//   ....[6]....
        /*0094*/ 	.word	0xffffffff


	//   ....[7]....
        /*0098*/ 	.word	0xffffffff


	//   ....[8]....
        /*009c*/ 	.word	0xffffffff


	//   ....[9]....
        /*00a0*/ 	.word	0xffffffff


	//   ....[10]....
        /*00a4*/ 	.word	0xffffffff


	//   ....[11]....
        /*00a8*/ 	.word	0xffffffff


	//   ....[12]....
        /*00ac*/ 	.word	0xffffffff


	//   ....[13]....
        /*00b0*/ 	.word	0xffffffff


	//   ....[14]....
        /*00b4*/ 	.word	0xffffffff


	//----- nvinfo : EIATTR_COOP_GROUP_INSTR_OFFSETS
	.align		4
.L_172:
        /*00b8*/ 	.byte	0x04, 0x28
        /*00ba*/ 	.short	(.L_174 - .L_173)


	//   ....[0]....
.L_173:
        /*00bc*/ 	.word	0x00000940


	//   ....[1]....
        /*00c0*/ 	.word	0x000009a0


	//   ....[2]....
        /*00c4*/ 	.word	0x00000a10


	//   ....[3]....
        /*00c8*/ 	.word	0x00000a60


	//   ....[4]....
        /*00cc*/ 	.word	0x00000a90


	//   ....[5]....
        /*00d0*/ 	.word	0x00000c50


	//   ....[6]....
        /*00d4*/ 	.word	0x00000ce0


	//   ....[7]....
        /*00d8*/ 	.word	0x00000d30


	//   ....[8]....
        /*00dc*/ 	.word	0x00000d70


	//   ....[9]....
        /*00e0*/ 	.word	0x00000db0


	//   ....[10]....
        /*00e4*/ 	.word	0x00001ed0


	//   ....[11]....
        /*00e8*/ 	.word	0x00001f50


	//   ....[12]....
        /*00ec*/ 	.word	0x00001fa0


	//   ....[13]....
        /*00f0*/ 	.word	0x00001fe0


	//   ....[14]....
        /*00f4*/ 	.word	0x00002010


	//----- nvinfo : EIATTR_VRC_CTA_INIT_COUNT
	.align		4
.L_174:
        /*00f8*/ 	.byte	0x02, 0x4a
	.zero		1
	.zero		1


	//----- nvinfo : EIATTR_EXIT_INSTR_OFFSETS
	.align		4
        /*00fc*/ 	.byte	0x04, 0x1c
        /*00fe*/ 	.short	(.L_176 - .L_175)


	//   ....[0]....
.L_175:
        /*0100*/ 	.word	0x000000a0


	//   ....[1]....
        /*0104*/ 	.word	0x000000e0


	//   ....[2]....
        /*0108*/ 	.word	0x00002150


	//   ....[3]....
        /*010c*/ 	.word	0x000021a0


	//----- nvinfo : EIATTR_MAX_THREADS
	.align		4
.L_176:
        /*0110*/ 	.byte	0x04, 0x05
        /*0112*/ 	.short	(.L_178 - .L_177)
.L_177:
        /*0114*/ 	.word	0x00000100
        /*0118*/ 	.word	0x00000001
        /*011c*/ 	.word	0x00000001


	//----- nvinfo : EIATTR_CRS_STACK_SIZE
	.align		4
.L_178:
        /*0120*/ 	.byte	0x04, 0x1e
        /*0122*/ 	.short	(.L_180 - .L_179)
.L_179:
        /*0124*/ 	.word	0x00000000


	//----- nvinfo : EIATTR_CBANK_PARAM_SIZE
	.align		4
.L_180:
        /*0128*/ 	.byte	0x03, 0x19
        /*012a*/ 	.short	0x0021


	//----- nvinfo : EIATTR_PARAM_CBANK
	.align		4
        /*012c*/ 	.byte	0x04, 0x0a
        /*012e*/ 	.short	(.L_182 - .L_181)
	.align		4
.L_181:
        /*0130*/ 	.word	index@(.nv.constant0._ZN3cub18CUB_300001_SM_10006detail6reduce28DeviceReduceSingleTileKernelINS2_10policy_hubIfyN4cuda3std3__44plusIfEEE10Policy1000EN6thrust24THRUST_300001_SM_1000_NS6detail15normal_iteratorINSD_10device_ptrIfEEEEPfyS9_ffNSD_6squareIfEEEEvT0_T1_T2_T3_T4_T6_)
        /*0134*/ 	.short	0x0380
        /*0136*/ 	.short	0x0021


	//----- nvinfo : EIATTR_SW_WAR
	.align		4
.L_182:
        /*0138*/ 	.byte	0x04, 0x36
        /*013a*/ 	.short	(.L_184 - .L_183)
.L_183:
        /*013c*/ 	.word	0x00000008
.L_184:


//--------------------- .nv.info._ZN3cub18CUB_300001_SM_10006detail6reduce28DeviceReduceSingleTileKernelINS2_10policy_hubIfjN4cuda3std3__44plusIfEEE10Policy1000EPfSC_iS9_ffNS7_10__identityEEEvT0_T1_T2_T3_T4_T6_ --------------------------
	.section	.nv.info._ZN3cub18CUB_300001_SM_10006detail6reduce28DeviceReduceSingleTileKernelINS2_10policy_hubIfjN4cuda3std3__44plusIfEEE10Policy1000EPfSC_iS9_ffNS7_10__identityEEEvT0_T1_T2_T3_T4_T6_,"",@"SHT_CUDA_INFO"
	.sectionflags	@""
	.align	4


	//----- nvinfo : EIATTR_CUDA_API_VERSION
	.align		4
        /*0000*/ 	.byte	0x04, 0x37
        /*0002*/ 	.short	(.L_186 - .L_185)
.L_185:
        /*0004*/ 	.word	0x00000082


	//----- nvinfo : EIATTR_KPARAM_INFO
	.align		4
.L_186:
        /*0008*/ 	.byte	0x04, 0x17
        /*000a*/ 	.short	(.L_188 - .L_187)
.L_187:
        /*000c*/ 	.word	0x00000000
        /*0010*/ 	.short	0x0005
        /*0012*/ 	.short	0x001c
        /*0014*/ 	.byte	0x00, 0xf0, 0x05, 0x00


	//----- nvinfo : EIATTR_KPARAM_INFO
	.align		4
.L_188:
        /*0018*/ 	.byte	0x04, 0x17
        /*001a*/ 	.short	(.L_190 - .L_189)
.L_189:
        /*001c*/ 	.word	0x00000000
        /*0020*/ 	.short	0x0004
        /*0022*/ 	.short	0x0018
        /*0024*/ 	.byte	0x00, 0xf0, 0x11, 0x00


	//----- nvinfo : EIATTR_KPARAM_INFO
	.align		4
.L_190:
        /*0028*/ 	.byte	0x04, 0x17
        /*002a*/ 	.short	(.L_192 - .L_191)
.L_191:
        /*002c*/ 	.word	0x00000000
        /*0030*/ 	.short	0x0003
        /*0032*/ 	.short	0x0014
        /*0034*/ 	.byte	0x00, 0xf0, 0x05, 0x00


	//----- nvinfo : EIATTR_KPARAM_INFO
	.align		4
.L_192:
        /*0038*/ 	.byte	0x04, 0x17
        /*003a*/ 	.short	(.L_194 - .L_193)
.L_193:
        /*003c*/ 	.word	0x00000000
        /*0040*/ 	.short	0x0002
        /*0042*/ 	.short	0x0010
        /*0044*/ 	.byte	0x00, 0xf0, 0x11, 0x00


	//----- nvinfo : EIATTR_KPARAM_INFO
	.align		4
.L_194:
        /*0048*/ 	.byte	0x04, 0x17
        /*004a*/ 	.short	(.L_196 - .L_195)
.L_195:
        /*004c*/ 	.word	0x00000000
        /*0050*/ 	.short	0x0001
        /*0052*/ 	.short	0x0008
        /*0054*/ 	.byte	0x00, 0xf5, 0x21, 0x00


	//----- nvinfo : EIATTR_KPARAM_INFO
	.align		4
.L_196:
        /*0058*/ 	.byte	0x04, 0x17
        /*005a*/ 	.short	(.L_198 - .L_197)
.L_197:
        /*005c*/ 	.word	0x00000000
        /*0060*/ 	.short	0x0000
        /*0062*/ 	.short	0x0000
        /*0064*/ 	.byte	0x00, 0xf5, 0x21, 0x00


	//----- nvinfo : EIATTR_SPARSE_MMA_MASK
	.align		4
.L_198:
        /*0068*/ 	.byte	0x03, 0x50
        /*006a*/ 	.short	0x0000


	//----- nvinfo : EIATTR_MAXREG_COUNT
	.align		4
        /*006c*/ 	.byte	0x03, 0x1b
        /*006e*/ 	.short	0x0080


	//----- nvinfo : EIATTR_NUM_BARRIERS
	.align		4
        /*0070*/ 	.byte	0x02, 0x4c
        /*0072*/ 	.byte	0x01
	.zero		1


	//----- nvinfo : EIATTR_MERCURY_ISA_VERSION
	.align		4
        /*0074*/ 	.byte	0x03, 0x5f
        /*0076*/ 	.short	0x0101


	//----- nvinfo : EIATTR_UNUSED_LOAD_BYTE_OFFSET
	.align		4
        /*0078*/ 	.byte	0x04, 0x44
        /*007a*/ 	.short	(.L_200 - .L_199)


	//   ....[0]....
.L_199:
        /*007c*/ 	.word	0x00000b70
        /*0080*/ 	.word	0x0000fff0


	//   ....[1]....
        /*0084*/ 	.word	0x00000f80
        /*0088*/ 	.word	0x0000fff0


	//   ....[2]....
        /*008c*/ 	.word	0x00002010
        /*0090*/ 	.word	0x0000fff0


	//   ....[3]....
        /*0094*/ 	.word	0x00002bb0
        /*0098*/ 	.word	0x0000fff0


	//   ....[4]....
        /*009c*/ 	.word	0x00002fc0
        /*00a0*/ 	.word	0x0000fff0


	//   ....[5]....
        /*00a4*/ 	.word	0x00004140
        /*00a8*/ 	.word	0x0000fff0


	//----- nvinfo : EIATTR_COOP_GROUP_MASK_REGIDS
	.align		4
.L_200:
        /*00ac*/ 	.byte	0x04, 0x29
        /*00ae*/ 	.short	(.L_202 - .L_201)


	//   ....[0]....
.L_201:
        /*00b0*/ 	.word	0xffffffff


	//   ....[1]....
        /*00b4*/ 	.word	0xffffffff


	//   ....[2]....
        /*00b8*/ 	.word	0xffffffff


	//   ....[3]....
        /*00bc*/ 	.word	0xffffffff


	//   ....[4]....
        /*00c0*/ 	.word	0xffffffff


	//   ....[5]....
        /*00c4*/ 	.word	0xffffffff


	//   ....[6]....
        /*00c8*/ 	.word	0xffffffff


	//   ....[7]....
        /*00cc*/ 	.word	0xffffffff


	//   ....[8]....
        /*00d0*/ 	.word	0xffffffff


	//   ....[9]....
        /*00d4*/ 	.word	0xffffffff


	//   ....[10]....
        /*00d8*/ 	.word	0xffffffff


	//   ....[11]....
        /*00dc*/ 	.word	0xffffffff


	//   ....[12]....
        /*00e0*/ 	.word	0xffffffff


	//   ....[13]....
        /*00e4*/ 	.word	0xffffffff


	//   ....[14]....
        /*00e8*/ 	.word	0xffffffff


	//   ....[15]....
        /*00ec*/ 	.word	0xffffffff


	//   ....[16]....
        /*00f0*/ 	.word	0xffffffff


	//   ....[17]....
        /*00f4*/ 	.word	0xffffffff


	//   ....[18]....
        /*00f8*/ 	.word	0xffffffff


	//   ....[19]....
        /*00fc*/ 	.word	0xffffffff


	//   ....[20]....
        /*0100*/ 	.word	0xffffffff


	//   ....[21]....
        /*0104*/ 	.word	0xffffffff


	//   ....[22]....
        /*0108*/ 	.word	0xffffffff


	//   ....[23]....
        /*010c*/ 	.word	0xffffffff


	//   ....[24]....
        /*0110*/ 	.word	0xffffffff


	//   ....[25]....
        /*0114*/ 	.word	0xffffffff


	//   ....[26]....
        /*0118*/ 	.word	0xffffffff


	//   ....[27]....
        /*011c*/ 	.word	0xffffffff


	//   ....[28]....
        /*0120*/ 	.word	0xffffffff


	//   ....[29]....
        /*0124*/ 	.word	0xffffffff


	//----- nvinfo : EIATTR_COOP_GROUP_INSTR_OFFSETS
	.align		4
.L_202:
        /*0128*/ 	.byte	0x04, 0x28
        /*012a*/ 	.short	(.L_204 - .L_203)


	//   ....[0]....
.L_203:
        /*012c*/ 	.word	0x00000980


	//   ....[1]....
        /*0130*/ 	.word	0x000009e0


	//   ....[2]....
        /*0134*/ 	.word	0x00000a50


	//   ....[3]....
        /*0138*/ 	.word	0x00000aa0


	//   ....[4]....
        /*013c*/ 	.word	0x00000ad0


	//   ....[5]....
        /*0140*/ 	.word	0x00000d20


	//   ....[6]....
        /*0144*/ 	.word	0x00000db0


	//   ....[7]....
        /*0148*/ 	.word	0x00000df0


	//   ....[8]....
        /*014c*/ 	.word	0x00000e40


	//   ....[9]....
        /*0150*/ 	.word	0x00000e80


	//   ....[10]....
        /*0154*/ 	.word	0x00001e30


	//   ....[11]....
        /*0158*/ 	.word	0x00001eb0


	//   ....[12]....
        /*015c*/ 	.word	0x00001f00


	//   ....[13]....
        /*0160*/ 	.word	0x00001f40


	//   ....[14]....
        /*0164*/ 	.word	0x00001f70


	//   ....[15]....
        /*0168*/ 	.word	0x000029c0


	//   ....[16]....
        /*016c*/ 	.word	0x00002a20


	//   ....[17]....
        /*0170*/ 	.word	0x00002a90


	//   ....[18]....
        /*0174*/ 	.word	0x00002ae0


	//   ....[19]....
        /*0178*/ 	.word	0x00002b10


	//   ....[20]....
        /*017c*/ 	.word	0x00002d60


	//   ....[21]....
        /*0180*/ 	.word	0x00002de0


	//   ....[22]....
        /*0184*/ 	.word	0x00002e20


	//   ....[23]....
        /*0188*/ 	.word	0x00002e60


	//   ....[24]....
        /*018c*/ 	.word	0x00002ec0


	//   ....[25]....
        /*0190*/ 	.word	0x00003f60


	//   ....[26]....
        /*0194*/ 	.word	0x00003fe0


	//   ....[27]....
        /*0198*/ 	.word	0x00004030


	//   ....[28]....
        /*019c*/ 	.word	0x00004070


	//   ....[29]....
        /*01a0*/ 	.word	0x000040a0


	//----- nvinfo : EIATTR_VRC_CTA_INIT_COUNT
	.align		4
.L_204:
        /*01a4*/ 	.byte	0x02, 0x4a
	.zero		1
	.zero		1


	//----- nvinfo : EIATTR_EXIT_INSTR_OFFSETS
	.align		4
        /*01a8*/ 	.byte	0x04, 0x1c
        /*01aa*/ 	.short	(.L_206 - .L_205)


	//   ....[0]....
.L_205:
        /*01ac*/ 	.word	0x00000080


	//   ....[1]....
        /*01b0*/ 	.word	0x000000c0


	//   ....[2]....
        /*01b4*/ 	.word	0x00004280


	//   ....[3]....
        /*01b8*/ 	.word	0x000042d0


	//----- nvinfo : EIATTR_MAX_THREADS
	.align		4
.L_206:
        /*01bc*/ 	.byte	0x04, 0x05
        /*01be*/ 	.short	(.L_208 - .L_207)
.L_207:
        /*01c0*/ 	.word	0x00000200
        /*01c4*/ 	.word	0x00000001
        /*01c8*/ 	.word	0x00000001


	//----- nvinfo : EIATTR_CRS_STACK_SIZE
	.align		4
.L_208:
        /*01cc*/ 	.byte	0x04, 0x1e
        /*01ce*/ 	.short	(.L_210 - .L_209)
.L_209:
        /*01d0*/ 	.word	0x00000000


	//----- nvinfo : EIATTR_CBANK_PARAM_SIZE
	.align		4
.L_210:
        /*01d4*/ 	.byte	0x03, 0x19
        /*01d6*/ 	.short	0x001d


	//----- nvinfo : EIATTR_PARAM_CBANK
	.align		4
        /*01d8*/ 	.byte	0x04, 0x0a
        /*01da*/ 	.short	(.L_212 - .L_211)
	.align		4
.L_211:
        /*01dc*/ 	.word	index@(.nv.constant0._ZN3cub18CUB_300001_SM_10006detail6reduce28DeviceReduceSingleTileKernelINS2_10policy_hubIfjN4cuda3std3__44plusIfEEE10Policy1000EPfSC_iS9_ffNS7_10__identityEEEvT0_T1_T2_T3_T4_T6_)
        /*01e0*/ 	.short	0x0380
        /*01e2*/ 	.short	0x001d


	//----- nvinfo : EIATTR_SW_WAR
	.align		4
.L_212:
        /*01e4*/ 	.byte	0x04, 0x36
        /*01e6*/ 	.short	(.L_214 - .L_213)
.L_213:
        /*01e8*/ 	.word	0x00000008
.L_214:


//--------------------- .nv.info._ZN3cub18CUB_300001_SM_10006detail6reduce18DeviceReduceKernelINS2_10policy_hubIfjN4cuda3std3__44plusIfEEE10Policy1000EN6thrust24THRUST_300001_SM_1000_NS6detail15normal_iteratorINSD_10device_ptrIfEEEEjS9_fNSD_6squareIfEEEEvT0_PT3_T1_NS0_13GridEvenShareISO_EET2_T4_ --------------------------
	.section	.nv.info._ZN3cub18CUB_300001_SM_10006detail6reduce18DeviceReduceKernelINS2_10policy_hubIfjN4cuda3std3__44plusIfEEE10Policy1000EN6thrust24THRUST_300001_SM_1000_NS6detail15normal_iteratorINSD_10device_ptrIfEEEEjS9_fNSD_6squareIfEEEEvT0_PT3_T1_NS0_13GridEvenShareISO_EET2_T4_,"",@"SHT_CUDA_INFO"
	.sectionflags	@""
	.align	4


	//----- nvinfo : EIATTR_CUDA_API_VERSION
	.align		4
        /*0000*/ 	.byte	0x04, 0x37
        /*0002*/ 	.short	(.L_216 - .L_215)
.L_215:
        /*0004*/ 	.word	0x00000082


	//----- nvinfo : EIATTR_KPARAM_INFO
	.align		4
.L_216:
        /*0008*/ 	.byte	0x04, 0x17
        /*000a*/ 	.short	(.L_218 - .L_217)
.L_217:
        /*000c*/ 	.word	0x00000000
        /*0010*/ 	.short	0x0005
        /*0012*/ 	.short	0x003d
        /*0014*/ 	.byte	0x00, 0xf0, 0x05, 0x00


	//----- nvinfo : EIATTR_KPARAM_INFO
	.align		4
.L_218:
        /*0018*/ 	.byte	0x04, 0x17
        /*001a*/ 	.short	(.L_220 - .L_219)
.L_219:
        /*001c*/ 	.word	0x00000000
        /*0020*/ 	.short	0x0004
        /*0022*/ 	.short	0x003c
        /*0024*/ 	.byte	0x00, 0xf0, 0x05, 0x00


	//----- nvinfo : EIATTR_KPARAM_INFO
	.align		4
.L_220:
        /*0028*/ 	.byte	0x04, 0x17
        /*002a*/ 	.short	(.L_222 - .L_221)
.L_221:
        /*002c*/ 	.word	0x00000000
        /*0030*/ 	.short	0x0003
        /*0032*/ 	.short	0x0014
        /*0034*/ 	.byte	0x00, 0xf0, 0xa1, 0x00


	//----- nvinfo : EIATTR_KPARAM_INFO
	.align		4
.L_222:
        /*0038*/ 	.byte	0x04, 0x17
        /*003a*/ 	.short	(.L_224 - .L_223)
.L_223:
        /*003c*/ 	.word	0x00000000
        /*0040*/ 	.short	0x0002
        /*0042*/ 	.short	0x0010
        /*0044*/ 	.byte	0x00, 0xf0, 0x11, 0x00


	//----- nvinfo : EIATTR_KPARAM_INFO
	.align		4
.L_224:
        /*0048*/ 	.byte	0x04, 0x17
        /*004a*/ 	.short	(.L_226 - .L_225)
.L_225:
        /*004c*/ 	.word	0x00000000
        /*0050*/ 	.short	0x0001
        /*0052*/ 	.short	0x0008
        /*0054*/ 	.byte	0x00, 0xf5, 0x21, 0x00


	//----- nvinfo : EIATTR_KPARAM_INFO
	.align		4
.L_226:
        /*0058*/ 	.byte	0x04, 0x17
        /*005a*/ 	.short	(.L_228 - .L_227)
.L_227:
        /*005c*/ 	.word	0x00000000
        /*0060*/ 	.short	0x0000
        /*0062*/ 	.short	0x0000
        /*0064*/ 	.byte	0x00, 0xf0, 0x21, 0x00


	//----- nvinfo : EIATTR_SPARSE_MMA_MASK
	.align		4
.L_228:
        /*0068*/ 	.byte	0x03, 0x50
        /*006a*/ 	.short	0x0000


	//----- nvinfo : EIATTR_MAXREG_COUNT
	.align		4
        /*006c*/ 	.byte	0x03, 0x1b
        /*006e*/ 	.short	0x0080


	//----- nvinfo : EIATTR_NUM_BARRIERS
	.align		4
        /*0070*/ 	.byte	0x02, 0x4c
        /*0072*/ 	.byte	0x01
	.zero		1


	//----- nvinfo : EIATTR_MERCURY_ISA_VERSION
	.align		4
        /*0074*/ 	.byte	0x03, 0x5f
        /*0076*/ 	.short	0x0101


	//----- nvinfo : EIATTR_UNUSED_LOAD_BYTE_OFFSET
	.align		4
        /*0078*/ 	.byte	0x04, 0x44
        /*007a*/ 	.short	(.L_230 - .L_229)


	//   ....[0]....
.L_229:
        /*007c*/ 	.word	0x00000df0
        /*0080*/ 	.word	0x0000fff0


	//   ....[1]....
        /*0084*/ 	.word	0x00001200
        /*0088*/ 	.word	0x0000fff0


	//   ....[2]....
        /*008c*/ 	.word	0x000027c0
        /*0090*/ 	.word	0x0000fff0


	//----- nvinfo : EIATTR_COOP_GROUP_MASK_REGIDS
	.align		4
.L_230:
        /*0094*/ 	.byte	0x04, 0x29
        /*0096*/ 	.short	(.L_232 - .L_231)


	//   ....[0]....
.L_231:
        /*0098*/ 	.word	0xffffffff


	//   ....[1]....
        /*009c*/ 	.word	0xffffffff


	//   ....[2]....
        /*00a0*/ 	.word	0xffffffff


	//   ....[3]....
        /*00a4*/ 	.word	0xffffffff


	//   ....[4]....
        /*00a8*/ 	.word	0xffffffff


	//   ....[5]....
        /*00ac*/ 	.word	0xffffffff


	//   ....[6]....
        /*00b0*/ 	.word	0xffffffff


	//   ....[7]....
        /*00b4*/ 	.word	0xffffffff


	//   ....[8]....
        /*00b8*/ 	.word	0xffffffff


	//   ....[9]....
        /*00bc*/ 	.word	0xffffffff


	//   ....[10]....
        /*00c0*/ 	.word	0xffffffff


	//   ....[11]....
        /*00c4*/ 	.word	0xffffffff


	//   ....[12]....
        /*00c8*/ 	.word	0xffffffff


	//   ....[13]....
        /*00cc*/ 	.word	0xffffffff


	//   ....[14]....
        /*00d0*/ 	.word	0xffffffff


	//----- nvinfo : EIATTR_COOP_GROUP_INSTR_OFFSETS
	.align		4
.L_232:
        /*00d4*/ 	.byte	0x04, 0x28
        /*00d6*/ 	.short	(.L_234 - .L_233)


	//   ....[0]....
.L_233:
        /*00d8*/ 	.word	0x00000c00


	//   ....[1]....
        /*00dc*/ 	.word	0x00000c60


	//   ....[2]....
        /*00e0*/ 	.word	0x00000cd0


	//   ....[3]....
        /*00e4*/ 	.word	0x00000d20


	//   ....[4]....
        /*00e8*/ 	.word	0x00000d50


	//   ....[5]....
        /*00ec*/ 	.word	0x00000fa0


	//   ....[6]....
        /*00f0*/ 	.word	0x00001030


	//   ....[7]....
        /*00f4*/ 	.word	0x00001080


	//   ....[8]....
        /*00f8*/ 	.word	0x000010c0


	//   ....[9]....
        /*00fc*/ 	.word	0x00001100


	//   ....[10]....
        /*0100*/ 	.word	0x000025d0


	//   ....[11]....
        /*0104*/ 	.word	0x00002660


	//   ....[12]....
        /*0108*/ 	.word	0x000026b0


	//   ....[13]....
        /*010c*/ 	.word	0x000026f0


	//   ....[14]....
        /*0110*/ 	.word	0x00002720


	//----- nvinfo : EIATTR_VRC_CTA_INIT_COUNT
	.align		4
.L_234:
        /*0114*/ 	.byte	0x02, 0x4a
	.zero		1
	.zero		1


	//----- nvinfo : EIATTR_EXIT_INSTR_OFFSETS
	.align		4
        /*0118*/ 	.byte	0x04, 0x1c
        /*011a*/ 	.short	(.L_236 - .L_235)


	//   ....[0]....
.L_235:
        /*011c*/ 	.word	0x00002900


	//   ....[1]....
        /*0120*/ 	.word	0x00002940


	//----- nvinfo : EIATTR_MAX_THREADS
	.align		4
.L_236:
        /*0124*/ 	.byte	0x04, 0x05
        /*0126*/ 	.short	(.L_238 - .L_237)
.L_237:
        /*0128*/ 	.word	0x00000200
        /*012c*/ 	.word	0x00000001
        /*0130*/ 	.word	0x00000001


	//----- nvinfo : EIATTR_CRS_STACK_SIZE
	.align		4
.L_238:
        /*0134*/ 	.byte	0x04, 0x1e
        /*0136*/ 	.short	(.L_240 - .L_239)
.L_239:
        /*0138*/ 	.word	0x00000000


	//----- nvinfo : EIATTR_CBANK_PARAM_SIZE
	.align		4
.L_240:
        /*013c*/ 	.byte	0x03, 0x19
        /*013e*/ 	.short	0x003e


	//----- nvinfo : EIATTR_PARAM_CBANK
	.align		4
        /*0140*/ 	.byte	0x04, 0x0a
        /*0142*/ 	.short	(.L_242 - .L_241)
	.align		4
.L_241:
        /*0144*/ 	.word	index@(.nv.constant0._ZN3cub18CUB_300001_SM_10006detail6reduce18DeviceReduceKernelINS2_10policy_hubIfjN4cuda3std3__44plusIfEEE10Policy1000EN6thrust24THRUST_300001_SM_1000_NS6detail15normal_iteratorINSD_10device_ptrIfEEEEjS9_fNSD_6squareIfEEEEvT0_PT3_T1_NS0_13GridEvenShareISO_EET2_T4_)
        /*0148*/ 	.short	0x0380
        /*014a*/ 	.short	0x003e


	//----- nvinfo : EIATTR_SW_WAR
	.align		4
.L_242:
        /*014c*/ 	.byte	0x04, 0x36
        /*014e*/ 	.short	(.L_244 - .L_243)
.L_243:
        /*0150*/ 	.word	0x00000008
.L_244:


//--------------------- .nv.info._ZN3cub18CUB_300001_SM_10006detail6reduce28DeviceReduceSingleTileKernelINS2_10policy_hubIfjN4cuda3std3__44plusIfEEE10Policy1000EN6thrust24THRUST_300001_SM_1000_NS6detail15normal_iteratorINSD_10device_ptrIfEEEEPfjS9_ffNSD_6squareIfEEEEvT0_T1_T2_T3_T4_T6_ --------------------------
	.section	.nv.info._ZN3cub18CUB_300001_SM_10006detail6reduce28DeviceReduceSingleTileKernelINS2_10policy_hubIfjN4cuda3std3__44plusIfEEE10Policy1000EN6thrust24THRUST_300001_SM_1000_NS6detail15normal_iteratorINSD_10device_ptrIfEEEEPfjS9_ffNSD_6squareIfEEEEvT0_T1_T2_T3_T4_T6_,"",@"SHT_CUDA_INFO"
	.sectionflags	@""
	.align	4


	//----- nvinfo : EIATTR_CUDA_API_VERSION
	.align		4
        /*0000*/ 	.byte	0x04, 0x37
        /*0002*/ 	.short	(.L_246 - .L_245)
.L_245:
        /*0004*/ 	.word	0x00000082


	//----- nvinfo : EIATTR_KPARAM_INFO
	.align		4
.L_246:
        /*0008*/ 	.byte	0x04, 0x17
        /*000a*/ 	.short	(.L_248 - .L_247)
.L_247:
        /*000c*/ 	.word	0x00000000
        /*0010*/ 	.short	0x0005
        /*0012*/ 	.short	0x001c
        /*0014*/ 	.byte	0x00, 0xf0, 0x05, 0x00


	//----- nvinfo : EIATTR_KPARAM_INFO
	.align		4
.L_248:
        /*0018*/ 	.byte	0x04, 0x17
        /*001a*/ 	.short	(.L_250 - .L_249)
.L_249:
        /*001c*/ 	.word	0x00000000
        /*0020*/ 	.short	0x0004
        /*0022*/ 	.short	0x0018
        /*0024*/ 	.byte	0x00, 0xf0, 0x11, 0x00


	//----- nvinfo : EIATTR_KPARAM_INFO
	.align		4
.L_250:
        /*0028*/ 	.byte	0x04, 0x17
        /*002a*/ 	.short	(.L_252 - .L_251)
.L_251:
        /*002c*/ 	.word	0x00000000
        /*0030*/ 	.short	0x0003
        /*0032*/ 	.short	0x0014
        /*0034*/ 	.byte	0x00, 0xf0, 0x05, 0x00


	//----- nvinfo : EIATTR_KPARAM_INFO
	.align		4
.L_252:
        /*0038*/ 	.byte	0x04, 0x17
        /*003a*/ 	.short	(.L_254 - .L_253)
.L_253:
        /*003c*/ 	.word	0x00000000
        /*0040*/ 	.short	0x0002
        /*0042*/ 	.short	0x0010
        /*0044*/ 	.byte	0x00, 0xf0, 0x11, 0x00


	//----- nvinfo : EIATTR_KPARAM_INFO
	.align		4
.L_254:
        /*0048*/ 	.byte	0x04, 0x17
        /*004a*/ 	.short	(.L_256 - .L_255)
.L_255:
        /*004c*/ 	.word	0x00000000
        /*0050*/ 	.short	0x0001
        /*0052*/ 	.short	0x0008
        /*0054*/ 	.byte	0x00, 0xf5, 0x21, 0x00


	//----- nvinfo : EIATTR_KPARAM_INFO
	.align		4
.L_256:
        /*0058*/ 	.byte	0x04, 0x17
        /*005a*/ 	.short	(.L_258 - .L_257)
.L_257:
        /*005c*/ 	.word	0x00000000
        /*0060*/ 	.short	0x0000
        /*0062*/ 	.short	0x0000
        /*0064*/ 	.byte	0x00, 0xf0, 0x21, 0x00


	//----- nvinfo : EIATTR_SPARSE_MMA_MASK
	.align		4
.L_258:
        /*0068*/ 	.byte	0x03, 0x50
        /*006a*/ 	.short	0x0000


	//----- nvinfo : EIATTR_MAXREG_COUNT
	.align		4
        /*006c*/ 	.byte	0x03, 0x1b
        /*006e*/ 	.short	0x0080


	//----- nvinfo : EIATTR_NUM_BARRIERS
	.align		4
        /*0070*/ 	.byte	0x02, 0x4c
        /*0072*/ 	.byte	0x01
	.zero		1


	//----- nvinfo : EIATTR_MERCURY_ISA_VERSION
	.align		4
        /*0074*/ 	.byte	0x03, 0x5f
        /*0076*/ 	.short	0x0101


	//----- nvinfo : EIATTR_UNUSED_LOAD_BYTE_OFFSET
	.align		4
        /*0078*/ 	.byte	0x04, 0x44
        /*007a*/ 	.short	(.L_260 - .L_259)


	//   ....[0]....
.L_259:
        /*007c*/ 	.word	0x00000b10
        /*0080*/ 	.word	0x0000fff0


	//   ....[1]....
        /*0084*/ 	.word	0x00000f20
        /*0088*/ 	.word	0x0000fff0


	//   ....[2]....
        /*008c*/ 	.word	0x00002370
        /*0090*/ 	.word	0x0000fff0


	//----- nvinfo : EIATTR_COOP_GROUP_MASK_REGIDS
	.align		4
.L_260:
        /*0094*/ 	.byte	0x04, 0x29
        /*0096*/ 	.short	(.L_262 - .L_261)


	//   ....[0]....
.L_261:
        /*0098*/ 	.word	0xffffffff


	//   ....[1]....
        /*009c*/ 	.word	0xffffffff


	//   ....[2]....
        /*00a0*/ 	.word	0xffffffff


	//   ....[3]....
        /*00a4*/ 	.word	0xffffffff


	//   ....[4]....
        /*00a8*/ 	.word	0xffffffff


	//   ....[5]....
        /*00ac*/ 	.word	0xffffffff


	//   ....[6]....
        /*00b0*/ 	.word	0xffffffff


	//   ....[7]....
        /*00b4*/ 	.word	0xffffffff


	//   ....[8]....
        /*00b8*/ 	.word	0xffffffff


	//   ....[9]....
        /*00bc*/ 	.word	0xffffffff


	//   ....[10]....
        /*00c0*/ 	.word	0xffffffff


	//   ....[11]....
        /*00c4*/ 	.word	0xffffffff


	//   ....[12]....
        /*00c8*/ 	.word	0xffffffff


	//   ....[13]....
        /*00cc*/ 	.word	0xffffffff


	//   ....[14]....
        /*00d0*/ 	.word	0xffffffff


	//----- nvinfo : EIATTR_COOP_GROUP_INSTR_OFFSETS
	.align		4
.L_262:
        /*00d4*/ 	.byte	0x04, 0x28
        /*00d6*/ 	.short	(.L_264 - .L_263)


	//   ....[0]....
.L_263:
        /*00d8*/ 	.word	0x00000920


	//   ....[1]....
        /*00dc*/ 	.word	0x00000980


	//   ....[2]....
        /*00e0*/ 	.word	0x000009f0


	//   ....[3]....
        /*00e4*/ 	.word	0x00000a40


	//   ....[4]....
        /*00e8*/ 	.word	0x00000a70


	//   ....[5]....
        /*00ec*/ 	.word	0x00000cc0


	//   ....[6]....
        /*00f0*/ 	.word	0x00000d50


	//   ....[7]....
        /*00f4*/ 	.word	0x00000d90


	//   ....[8]....
        /*00f8*/ 	.word	0x00000de0


	//   ....[9]....
        /*00fc*/ 	.word	0x00000e20


	//   ....[10]....
        /*0100*/ 	.word	0x00002190


	//   ....[11]....
        /*0104*/ 	.word	0x00002210


	//   ....[12]....
        /*0108*/ 	.word	0x00002260


	//   ....[13]....
        /*010c*/ 	.word	0x000022a0


	//   ....[14]....
        /*0110*/ 	.word	0x000022d0


	//----- nvinfo : EIATTR_VRC_CTA_INIT_COUNT
	.align		4
.L_264:
        /*0114*/ 	.byte	0x02, 0x4a
	.zero		1
	.zero		1


	//----- nvinfo : EIATTR_EXIT_INSTR_OFFSETS
	.align		4
        /*0118*/ 	.byte	0x04, 0x1c
        /*011a*/ 	.short	(.L_266 - .L_265)


	//   ....[0]....
.L_265:
        /*011c*/ 	.word	0x00000080


	//   ....[1]....
        /*0120*/ 	.word	0x000000c0


	//   ....[2]....
        /*0124*/ 	.word	0x000024b0


	//   ....[3]....
        /*0128*/ 	.word	0x00002500


	//----- nvinfo : EIATTR_MAX_THREADS
	.align		4
.L_266:
        /*012c*/ 	.byte	0x04, 0x05
        /*012e*/ 	.short	(.L_268 - .L_267)
.L_267:
        /*0130*/ 	.word	0x00000200
        /*0134*/ 	.word	0x00000001
        /*0138*/ 	.word	0x00000001


	//----- nvinfo : EIATTR_CRS_STACK_SIZE
	.align		4
.L_268:
        /*013c*/ 	.byte	0x04, 0x1e
        /*013e*/ 	.short	(.L_270 - .L_269)
.L_269:
        /*0140*/ 	.word	0x00000000


	//----- nvinfo : EIATTR_CBANK_PARAM_SIZE
	.align		4
.L_270:
        /*0144*/ 	.byte	0x03, 0x19
        /*0146*/ 	.short	0x001d


	//----- nvinfo : EIATTR_PARAM_CBANK
	.align		4
        /*0148*/ 	.byte	0x04, 0x0a
        /*014a*/ 	.short	(.L_272 - .L_271)
	.align		4
.L_271:
        /*014c*/ 	.word	index@(.nv.constant0._ZN3cub18CUB_300001_SM_10006detail6reduce28DeviceReduceSingleTileKernelINS2_10policy_hubIfjN4cuda3std3__44plusIfEEE10Policy1000EN6thrust24THRUST_300001_SM_1000_NS6detail15normal_iteratorINSD_10device_ptrIfEEEEPfjS9_ffNSD_6squareIfEEEEvT0_T1_T2_T3_T4_T6_)
        /*0150*/ 	.short	0x0380
        /*0152*/ 	.short	0x001d


	//----- nvinfo : EIATTR_SW_WAR
	.align		4
.L_272:
        /*0154*/ 	.byte	0x04, 0x36
        /*0156*/ 	.short	(.L_274 - .L_273)
.L_273:
        /*0158*/ 	.word	0x00000008
.L_274:


//--------------------- .nv.info._ZN3cub18CUB_300001_SM_10006detail9transform16transform_kernelINS2_10policy_hubILb0EN4cuda3std3__45tupleIJN6thrust24THRUST_300001_SM_1000_NS6detail15normal_iteratorINSA_10device_ptrIfEEEENSA_17constant_iteratorIfNSA_11use_defaultESH_EEEEEE10policy1000ElNS7_7dividesIfEESF_JPfSI_EEEvT0_iT1_T2_DpNS2_10kernel_argIT3_EE --------------------------
	.section	.nv.info._ZN3cub18CUB_300001_SM_10006detail9transform16transform_kernelINS2_10policy_hubILb0EN4cuda3std3__45tupleIJN6thrust24THRUST_300001_SM_1000_NS6detail15normal_iteratorINSA_10device_ptrIfEEEENSA_17constant_iteratorIfNSA_11use_defaultESH_EEEEEE10policy1000ElNS7_7dividesIfEESF_JPfSI_EEEvT0_iT1_T2_DpNS2_10kernel_argIT3_EE,"",@"SHT_CUDA_INFO"
	.sectionflags	@""
	.align	4


	//----- nvinfo : EIATTR_CUDA_API_VERSION
	.align		4
        /*0000*/ 	.byte	0x04, 0x37
        /*0002*/ 	.short	(.L_276 - .L_275)
.L_275:
        /*0004*/ 	.word	0x00000082


	//----- nvinfo : EIATTR_KPARAM_INFO
	.align		4
.L_276:
        /*0008*/ 	.byte	0x04, 0x17
        /*000a*/ 	.short	(.L_278 - .L_277)
.L_277:
        /*000c*/ 	.word	0x00000000
        /*0010*/ 	.short	0x0005
        /*0012*/ 	.short	0x0028
        /*0014*/ 	.byte	0x00, 0xf0, 0x41, 0x00


	//----- nvinfo : EIATTR_KPARAM_INFO
	.align		4
.L_278:
        /*0018*/ 	.byte	0x04, 0x17
        /*001a*/ 	.short	(.L_280 - .L_279)
.L_279:
        /*001c*/ 	.word	0x00000000
        /*0020*/ 	.short	0x0004
        /*0022*/ 	.short	0x0018
        /*0024*/ 	.byte	0x00, 0xf0, 0x41, 0x00


	//----- nvinfo : EIATTR_KPARAM_INFO
	.align		4
.L_280:
        /*0028*/ 	.byte	0x04, 0x17
        /*002a*/ 	.short	(.L_282 - .L_281)
.L_281:
        /*002c*/ 	.word	0x00000000
        /*0030*/ 	.short	0x0003
        /*0032*/ 	.short	0x0010
        /*0034*/ 	.byte	0x00, 0xf0, 0x21, 0x00


	//----- nvinfo : EIATTR_KPARAM_INFO
	.align		4
.L_282:
        /*0038*/ 	.byte	0x04, 0x17
        /*003a*/ 	.short	(.L_284 - .L_283)
.L_283:
        /*003c*/ 	.word	0x00000000
        /*0040*/ 	.short	0x0002
        /*0042*/ 	.short	0x000c
        /*0044*/ 	.byte	0x00, 0xf0, 0x05, 0x00


	//----- nvinfo : EIATTR_KPARAM_INFO
	.align		4
.L_284:
        /*0048*/ 	.byte	0x04, 0x17
        /*004a*/ 	.short	(.L_286 - .L_285)
.L_285:
        /*004c*/ 	.word	0x00000000
        /*0050*/ 	.short	0x0001
        /*0052*/ 	.short	0x0008
        /*0054*/ 	.byte	0x00, 0xf0, 0x11, 0x00


	//----- nvinfo : EIATTR_KPARAM_INFO
	.align		4
.L_286:
        /*0058*/ 	.byte	0x04, 0x17
        /*005a*/ 	.short	(.L_288 - .L_287)
.L_287:
        /*005c*/ 	.word	0x00000000
        /*0060*/ 	.short	0x0000
        /*0062*/ 	.short	0x0000
        /*0064*/ 	.byte	0x00, 0xf0, 0x21, 0x00


	//----- nvinfo : EIATTR_SPARSE_MMA_MASK
	.align		4
.L_288:
        /*0068*/ 	.byte	0x03, 0x50
        /*006a*/ 	.short	0x0000


	//----- nvinfo : EIATTR_MAXREG_COUNT
	.align		4
        /*006c*/ 	.byte	0x03, 0x1b
        /*006e*/ 	.short	0x00ff


	//----- nvinfo : EIATTR_MERCURY_ISA_VERSION
	.align		4
        /*0070*/ 	.byte	0x03, 0x5f
        /*0072*/ 	.short	0x0101


	//----- nvinfo : EIATTR_VRC_CTA_INIT_COUNT
	.align		4
        /*0074*/ 	.byte	0x02, 0x4a
	.zero		1
	.zero		1


	//----- nvinfo : EIATTR_EXIT_INSTR_OFFSETS
	.align		4
        /*0078*/ 	.byte	0x04, 0x1c
        /*007a*/ 	.short	(.L_290 - .L_289)


	//   ....[0]....
.L_289:
        /*007c*/ 	.word	0x000002b0


	//   ....[1]....
        /*0080*/ 	.word	0x00000db0


	//   ....[2]....
        /*0084*/ 	.word	0x00001420


	//   ....[3]....
        /*0088*/ 	.word	0x00001790


	//   ....[4]....
        /*008c*/ 	.word	0x000017c0


	//   ....[5]....
        /*0090*/ 	.word	0x000018f0


	//   ....[6]....
        /*0094*/ 	.word	0x00001910


	//   ....[7]....
        /*0098*/ 	.word	0x00002300


	//   ....[8]....
        /*009c*/ 	.word	0x000027d0


	//   ....[9]....
        /*00a0*/ 	.word	0x00002a80


	//   ....[10]....
        /*00a4*/ 	.word	0x00002bc0


	//----- nvinfo : EIATTR_MAX_THREADS
	.align		4
.L_290:
        /*00a8*/ 	.byte	0x04, 0x05
        /*00aa*/ 	.short	(.L_292 - .L_291)
.L_291:
        /*00ac*/ 	.word	0x00000080
        /*00b0*/ 	.word	0x00000001
        /*00b4*/ 	.word	0x00000001


	//----- nvinfo : EIATTR_CRS_STACK_SIZE
	.align		4
.L_292:
        /*00b8*/ 	.byte	0x04, 0x1e
        /*00ba*/ 	.short	(.L_294 - .L_293)
.L_293:
        /*00bc*/ 	.word	0x00000000


	//----- nvinfo : EIATTR_CBANK_PARAM_SIZE
	.align		4
.L_294:
        /*00c0*/ 	.byte	0x03, 0x19
        /*00c2*/ 	.short	0x0038


	//----- nvinfo : EIATTR_PARAM_CBANK
	.align		4
        /*00c4*/ 	.byte	0x04, 0x0a
        /*00c6*/ 	.short	(.L_296 - .L_295)
	.align		4
.L_295:
        /*00c8*/ 	.word	index@(.nv.constant0._ZN3cub18CUB_300001_SM_10006detail9transform16transform_kernelINS2_10policy_hubILb0EN4cuda3std3__45tupleIJN6thrust24THRUST_300001_SM_1000_NS6detail15normal_iteratorINSA_10device_ptrIfEEEENSA_17constant_iteratorIfNSA_11use_defaultESH_EEEEEE10policy1000ElNS7_7dividesIfEESF_JPfSI_EEEvT0_iT1_T2_DpNS2_10kernel_argIT3_EE)
        /*00cc*/ 	.short	0x0380
        /*00ce*/ 	.short	0x0038


	//----- nvinfo : EIATTR_SW_WAR
	.align		4
.L_296:
        /*00d0*/ 	.byte	0x04, 0x36
        /*00d2*/ 	.short	(.L_298 - .L_297)
.L_297:
        /*00d4*/ 	.word	0x00000008
.L_298:


//--------------------- .nv.info._ZN3cub18CUB_300001_SM_10006detail9transform16transform_kernelINS2_10policy_hubILb0EN4cuda3std3__45tupleIJN6thrust24THRUST_300001_SM_1000_NS6detail15normal_iteratorINSA_10device_ptrIfEEEENSA_17constant_iteratorIfNSA_11use_defaultESH_EEEEEE10policy1000EiNS7_7dividesIfEESF_JPfSI_EEEvT0_iT1_T2_DpNS2_10kernel_argIT3_EE --------------------------
	.section	.nv.info._ZN3cub18CUB_300001_SM_10006detail9transform16transform_kernelINS2_10policy_hubILb0EN4cuda3std3__45tupleIJN6thrust24THRUST_300001_SM_1000_NS6detail15normal_iteratorINSA_10device_ptrIfEEEENSA_17constant_iteratorIfNSA_11use_defaultESH_EEEEEE10policy1000EiNS7_7dividesIfEESF_JPfSI_EEEvT0_iT1_T2_DpNS2_10kernel_argIT3_EE,"",@"SHT_CUDA_INFO"
	.sectionflags	@""
	.align	4


	//----- nvinfo : EIATTR_CUDA_API_VERSION
	.align		4
        /*0000*/ 	.byte	0x04, 0x37
        /*0002*/ 	.short	(.L_300 - .L_299)
.L_299:
        /*0004*/ 	.word	0x00000082


	//----- nvinfo : EIATTR_KPARAM_INFO
	.align		4
.L_300:
        /*0008*/ 	.byte	0x04, 0x17
        /*000a*/ 	.short	(.L_302 - .L_301)
.L_301:
        /*000c*/ 	.word	0x00000000
        /*0010*/ 	.short	0x0005
        /*0012*/ 	.short	0x0028
        /*0014*/ 	.byte	0x00, 0xf0, 0x41, 0x00


	//----- nvinfo : EIATTR_KPARAM_INFO
	.align		4
.L_302:
        /*0018*/ 	.byte	0x04, 0x17
        /*001a*/ 	.short	(.L_304 - .L_303)
.L_303:
        /*001c*/ 	.word	0x00000000
        /*0020*/ 	.short	0x0004
        /*0022*/ 	.short	0x0018
        /*0024*/ 	.byte	0x00, 0xf0, 0x41, 0x00


	//----- nvinfo : EIATTR_KPARAM_INFO
	.align		4
.L_304:
        /*0028*/ 	.byte	0x04, 0x17
        /*002a*/ 	.short	(.L_306 - .L_305)
.L_305:
        /*002c*/ 	.word	0x00000000
        /*0030*/ 	.short	0x0003
        /*0032*/ 	.short	0x0010
        /*0034*/ 	.byte	0x00, 0xf0, 0x21, 0x00


	//----- nvinfo : EIATTR_KPARAM_INFO
	.align		4
.L_306:
        /*0038*/ 	.byte	0x04, 0x17
        /*003a*/ 	.short	(.L_308 - .L_307)
.L_307:
        /*003c*/ 	.word	0x00000000
        /*0040*/ 	.short	0x0002
        /*0042*/ 	.short	0x0008
        /*0044*/ 	.byte	0x00, 0xf0, 0x05, 0x00


	//----- nvinfo : EIATTR_KPARAM_INFO
	.align		4
.L_308:
        /*0048*/ 	.byte	0x04, 0x17
        /*004a*/ 	.short	(.L_310 - .L_309)
.L_309:
        /*004c*/ 	.word	0x00000000
        /*0050*/ 	.short	0x0001
        /*0052*/ 	.short	0x0004
        /*0054*/ 	.byte	0x00, 0xf0, 0x11, 0x00


	//----- nvinfo : EIATTR_KPARAM_INFO
	.align		4
.L_310:
        /*0058*/ 	.byte	0x04, 0x17
        /*005a*/ 	.short	(.L_312 - .L_311)
.L_311:
        /*005c*/ 	.word	0x00000000
        /*0060*/ 	.short	0x0000
        /*0062*/ 	.short	0x0000
        /*0064*/ 	.byte	0x00, 0xf0, 0x11, 0x00


	//----- nvinfo : EIATTR_SPARSE_MMA_MASK
	.align		4
.L_312:
        /*0068*/ 	.byte	0x03, 0x50
        /*006a*/ 	.short	0x0000


	//----- nvinfo : EIATTR_MAXREG_COUNT
	.align		4
        /*006c*/ 	.byte	0x03, 0x1b
        /*006e*/ 	.short	0x00ff


	//----- nvinfo : EIATTR_MERCURY_ISA_VERSION
	.align		4
        /*0070*/ 	.byte	0x03, 0x5f
        /*0072*/ 	.short	0x0101


	//----- nvinfo : EIATTR_VRC_CTA_INIT_COUNT
	.align		4
        /*0074*/ 	.byte	0x02, 0x4a
	.zero		1
	.zero		1


	//----- nvinfo : EIATTR_EXIT_INSTR_OFFSETS
	.align		4
        /*0078*/ 	.byte	0x04, 0x1c
        /*007a*/ 	.short	(.L_314 - .L_313)


	//   ....[0]....
.L_313:
        /*007c*/ 	.word	0x00000220


	//   ....[1]....
        /*0080*/ 	.word	0x00000be0


	//   ....[2]....
        /*0084*/ 	.word	0x000010b0


	//   ....[3]....
        /*0088*/ 	.word	0x00001360


	//   ....[4]....
        /*008c*/ 	.word	0x000014a0


	//   ....[5]....
        /*0090*/ 	.word	0x000014c0


	//   ....[6]....
        /*0094*/ 	.word	0x00001fd0


	//   ....[7]....
        /*0098*/ 	.word	0x00002640


	//   ....[8]....
        /*009c*/ 	.word	0x000029b0


	//   ....[9]....
        /*00a0*/ 	.word	0x000029e0


	//   ....[10]....
        /*00a4*/ 	.word	0x00002b10


	//----- nvinfo : EIATTR_MAX_THREADS
	.align		4
.L_314:
        /*00a8*/ 	.byte	0x04, 0x05
        /*00aa*/ 	.short	(.L_316 - .L_315)
.L_315:
        /*00ac*/ 	.word	0x00000080
        /*00b0*/ 	.word	0x00000001
        /*00b4*/ 	.word	0x00000001


	//----- nvinfo : EIATTR_CRS_STACK_SIZE
	.align		4
.L_316:
        /*00b8*/ 	.byte	0x04, 0x1e
        /*00ba*/ 	.short	(.L_318 - .L_317)
.L_317:
        /*00bc*/ 	.word	0x00000000


	//----- nvinfo : EIATTR_CBANK_PARAM_SIZE
	.align		4
.L_318:
        /*00c0*/ 	.byte	0x03, 0x19
        /*00c2*/ 	.short	0x0038


	//----- nvinfo : EIATTR_PARAM_CBANK
	.align		4
        /*00c4*/ 	.byte	0x04, 0x0a
        /*00c6*/ 	.short	(.L_320 - .L_319)
	.align		4
.L_319:
        /*00c8*/ 	.word	index@(.nv.constant0._ZN3cub18CUB_300001_SM_10006detail9transform16transform_kernelINS2_10policy_hubILb0EN4cuda3std3__45tupleIJN6thrust24THRUST_300001_SM_1000_NS6detail15normal_iteratorINSA_10device_ptrIfEEEENSA_17constant_iteratorIfNSA_11use_defaultESH_EEEEEE10policy1000EiNS7_7dividesIfEESF_JPfSI_EEEvT0_iT1_T2_DpNS2_10kernel_argIT3_EE)
        /*00cc*/ 	.short	0x0380
        /*00ce*/ 	.short	0x0038


	//----- nvinfo : EIATTR_SW_WAR
	.align		4
.L_320:
        /*00d0*/ 	.byte	0x04, 0x36
        /*00d2*/ 	.short	(.L_322 - .L_321)
.L_321:
        /*00d4*/ 	.word	0x00000008
.L_322:


//--------------------- .nv.info._ZN3cub18CUB_300001_SM_10006detail11EmptyKernelIvEEvv --------------------------
	.section	.nv.info._ZN3cub18CUB_300001_SM_10006detail11EmptyKernelIvEEvv,"",@"SHT_CUDA_INFO"
	.sectionflags	@""
	.align	4


	//----- nvinfo : EIATTR_CUDA_API_VERSION
	.align		4
        /*0000*/ 	.byte	0x04, 0x37
        /*0002*/ 	.short	(.L_324 - .L_323)
.L_323:
        /*0004*/ 	.word	0x00000082


	//----- nvinfo : EIATTR_SPARSE_MMA_MASK
	.align		4
.L_324:
        /*0008*/ 	.byte	0x03, 0x50
        /*000a*/ 	.short	0x0000


	//----- nvinfo : EIATTR_MAXREG_COUNT
	.align		4
        /*000c*/ 	.byte	0x03, 0x1b
        /*000e*/ 	.short	0x00ff


	//----- nvinfo : EIATTR_MERCURY_ISA_VERSION
	.align		4
        /*0010*/ 	.byte	0x03, 0x5f
        /*0012*/ 	.short	0x0101


	//----- nvinfo : EIATTR_VRC_CTA_INIT_COUNT
	.align		4
        /*0014*/ 	.byte	0x02, 0x4a
	.zero		1
	.zero		1


	//----- nvinfo : EIATTR_EXIT_INSTR_OFFSETS
	.align		4
        /*0018*/ 	.byte	0x04, 0x1c
        /*001a*/ 	.short	(.L_326 - .L_325)


	//   ....[0]....
.L_325:
        /*001c*/ 	.word	0x00000010


	//----- nvinfo : EIATTR_SW_WAR
	.align		4
.L_326:
        /*0020*/ 	.byte	0x04, 0x36
        /*0022*/ 	.short	(.L_328 - .L_327)
.L_327:
        /*0024*/ 	.word	0x00000008
.L_328:


//--------------------- .nv.callgraph             --------------------------
	.section	.nv.callgraph,"",@"SHT_CUDA_CALLGRAPH"
	.align	4
	.sectionentsize	8
	.align		4
        /*0000*/ 	.word	0x00000000
	.align		4
        /*0004*/ 	.word	0xffffffff
	.align		4
        /*0008*/ 	.word	0x00000000
	.align		4
        /*000c*/ 	.word	0xfffffffe
	.align		4
        /*0010*/ 	.word	0x00000000
	.align		4
        /*0014*/ 	.word	0xfffffffd
	.align		4
        /*0018*/ 	.word	0x00000000
	.align		4
        /*001c*/ 	.word	0xfffffffc


//--------------------- .nv.constant4             --------------------------
	.section	.nv.constant4,"a",@progbits
	.align	8
	.align		8
.nv.constant4:
        /*0000*/ 	.dword	_ZN30_INTERNAL_0cc06e26_4_k_cu_main4cuda3std3__45__cpo5beginE
	.align		8
        /*0008*/ 	.dword	_ZN30_INTERNAL_0cc06e26_4_k_cu_main4cuda3std3__45__cpo3endE
	.align		8
        /*0010*/ 	.dword	_ZN30_INTERNAL_0cc06e26_4_k_cu_main4cuda3std3__45__cpo6cbeginE
	.align		8
        /*0018*/ 	.dword	_ZN30_INTERNAL_0cc06e26_4_k_cu_main4cuda3std3__45__cpo4cendE
	.align		8
        /*0020*/ 	.dword	_ZN30_INTERNAL_0cc06e26_4_k_cu_main4cuda3std3__45__cpo6rbeginE
	.align		8
        /*0028*/ 	.dword	_ZN30_INTERNAL_0cc06e26_4_k_cu_main4cuda3std3__45__cpo4rendE
	.align		8
        /*0030*/ 	.dword	_ZN30_INTERNAL_0cc06e26_4_k_cu_main4cuda3std3__45__cpo7crbeginE
	.align		8
        /*0038*/ 	.dword	_ZN30_INTERNAL_0cc06e26_4_k_cu_main4cuda3std3__45__cpo5crendE
	.align		8
        /*0040*/ 	.dword	_ZN30_INTERNAL_0cc06e26_4_k_cu_main4cuda3std3__432_GLOBAL__N__0cc06e26_4_k_cu_main6ignoreE
	.align		8
        /*0048*/ 	.dword	_ZN30_INTERNAL_0cc06e26_4_k_cu_main4cuda3std3__419piecewise_constructE
	.align		8
        /*0050*/ 	.dword	_ZN30_INTERNAL_0cc06e26_4_k_cu_main4cuda3std3__48in_placeE
	.align		8
        /*0058*/ 	.dword	_ZN30_INTERNAL_0cc06e26_4_k_cu_main4cuda3std3__420unreachable_sentinelE
	.align		8
        /*0060*/ 	.dword	_ZN30_INTERNAL_0cc06e26_4_k_cu_main4cuda3std3__47nulloptE
	.align		8
        /*0068*/ 	.dword	_ZN30_INTERNAL_0cc06e26_4_k_cu_main4cuda3std3__48unexpectE
	.align		8
        /*0070*/ 	.dword	_ZN30_INTERNAL_0cc06e26_4_k_cu_main4cuda3std6ranges3__45__cpo4swapE
	.align		8
        /*0078*/ 	.dword	_ZN30_INTERNAL_0cc06e26_4_k_cu_main4cuda3std6ranges3__45__cpo9iter_moveE
	.align		8
        /*0080*/ 	.dword	_ZN30_INTERNAL_0cc06e26_4_k_cu_main4cuda3std6ranges3__45__cpo5beginE
	.align		8
        /*0088*/ 	.dword	_ZN30_INTERNAL_0cc06e26_4_k_cu_main4cuda3std6ranges3__45__cpo3endE
	.align		8
        /*0090*/ 	.dword	_ZN30_INTERNAL_0cc06e26_4_k_cu_main4cuda3std6ranges3__45__cpo6cbeginE
	.align		8
        /*0098*/ 	.dword	_ZN30_INTERNAL_0cc06e26_4_k_cu_main4cuda3std6ranges3__45__cpo4cendE
	.align		8
        /*00a0*/ 	.dword	_ZN30_INTERNAL_0cc06e26_4_k_cu_main4cuda3std6ranges3__45__cpo7advanceE
	.align		8
        /*00a8*/ 	.dword	_ZN30_INTERNAL_0cc06e26_4_k_cu_main4cuda3std6ranges3__45__cpo9iter_swapE
	.align		8
        /*00b0*/ 	.dword	_ZN30_INTERNAL_0cc06e26_4_k_cu_main4cuda3std6ranges3__45__cpo4nextE
	.align		8
        /*00b8*/ 	.dword	_ZN30_INTERNAL_0cc06e26_4_k_cu_main4cuda3std6ranges3__45__cpo4prevE
	.align		8
        /*00c0*/ 	.dword	_ZN30_INTERNAL_0cc06e26_4_k_cu_main4cuda3std6ranges3__45__cpo4dataE
	.align		8
        /*00c8*/ 	.dword	_ZN30_INTERNAL_0cc06e26_4_k_cu_main4cuda3std6ranges3__45__cpo5cdataE
	.align		8
        /*00d0*/ 	.dword	_ZN30_INTERNAL_0cc06e26_4_k_cu_main4cuda3std6ranges3__45__cpo4sizeE
	.align		8
        /*00d8*/ 	.dword	_ZN30_INTERNAL_0cc06e26_4_k_cu_main4cuda3std6ranges3__45__cpo5ssizeE
	.align		8
        /*00e0*/ 	.dword	_ZN30_INTERNAL_0cc06e26_4_k_cu_main4cuda3std6ranges3__45__cpo8distanceE
	.align		8
        /*00e8*/ 	.dword	_ZN30_INTERNAL_0cc06e26_4_k_cu_main6thrust24THRUST_300001_SM_1000_NS8cuda_cub3parE
	.align		8
        /*00f0*/ 	.dword	_ZN30_INTERNAL_0cc06e26_4_k_cu_main6thrust24THRUST_300001_SM_1000_NS8cuda_cub10par_nosyncE
	.align		8
        /*00f8*/ 	.dword	_ZN30_INTERNAL_0cc06e26_4_k_cu_main6thrust24THRUST_300001_SM_1000_NS6system6detail10sequential3seqE
	.align		8
        /*0100*/ 	.dword	_ZN30_INTERNAL_0cc06e26_4_k_cu_main6thrust24THRUST_300001_SM_1000_NS12placeholders2_1E
	.align		8
        /*0108*/ 	.dword	_ZN30_INTERNAL_0cc06e26_4_k_cu_main6thrust24THRUST_300001_SM_1000_NS12placeholders2_2E
	.align		8
        /*0110*/ 	.dword	_ZN30_INTERNAL_0cc06e26_4_k_cu_main6thrust24THRUST_300001_SM_1000_NS12placeholders2_3E
	.align		8
        /*0118*/ 	.dword	_ZN30_INTERNAL_0cc06e26_4_k_cu_main6thrust24THRUST_300001_SM_1000_NS12placeholders2_4E
	.align		8
        /*0120*/ 	.dword	_ZN30_INTERNAL_0cc06e26_4_k_cu_main6thrust24THRUST_300001_SM_1000_NS12placeholders2_5E
	.align		8
        /*0128*/ 	.dword	_ZN30_INTERNAL_0cc06e26_4_k_cu_main6thrust24THRUST_300001_SM_1000_NS12placeholders2_6E
	.align		8
        /*0130*/ 	.dword	_ZN30_INTERNAL_0cc06e26_4_k_cu_main6thrust24THRUST_300001_SM_1000_NS12placeholders2_7E
	.align		8
        /*0138*/ 	.dword	_ZN30_INTERNAL_0cc06e26_4_k_cu_main6thrust24THRUST_300001_SM_1000_NS12placeholders2_8E
	.align		8
        /*0140*/ 	.dword	_ZN30_INTERNAL_0cc06e26_4_k_cu_main6thrust24THRUST_300001_SM_1000_NS12placeholders2_9E
	.align		8
        /*0148*/ 	.dword	_ZN30_INTERNAL_0cc06e26_4_k_cu_main6thrust24THRUST_300001_SM_1000_NS12placeholders3_10E
	.align		8
        /*0150*/ 	.dword	_ZN30_INTERNAL_0cc06e26_4_k_cu_main6thrust24THRUST_300001_SM_1000_NS3seqE


//--------------------- .text._ZN3cub18CUB_300001_SM_10006detail6reduce28DeviceReduceSingleTileKernelINS2_10policy_hubIfyN4cuda3std3__44plusIfEEE10Policy1000EPfSC_iS9_ffNS7_10__identityEEEvT0_T1_T2_T3_T4_T6_ --------------------------
	.section	.text._ZN3cub18CUB_300001_SM_10006detail6reduce28DeviceReduceSingleTileKernelINS2_10policy_hubIfyN4cuda3std3__44plusIfEEE10Policy1000EPfSC_iS9_ffNS7_10__identityEEEvT0_T1_T2_T3_T4_T6_,"ax",@progbits
	.align	128
        .global         _ZN3cub18CUB_300001_SM_10006detail6reduce28DeviceReduceSingleTileKernelINS2_10policy_hubIfyN4cuda3std3__44plusIfEEE10Policy1000EPfSC_iS9_ffNS7_10__identityEEEvT0_T1_T2_T3_T4_T6_
        .type           _ZN3cub18CUB_300001_SM_10006detail6reduce28DeviceReduceSingleTileKernelINS2_10policy_hubIfyN4cuda3std3__44plusIfEEE10Policy1000EPfSC_iS9_ffNS7_10__identityEEEvT0_T1_T2_T3_T4_T6_,@function
        .size           _ZN3cub18CUB_300001_SM_10006detail6reduce28DeviceReduceSingleTileKernelINS2_10policy_hubIfyN4cuda3std3__44plusIfEEE10Policy1000EPfSC_iS9_ffNS7_10__identityEEEvT0_T1_T2_T3_T4_T6_,(.L_x_462 - _ZN3cub18CUB_300001_SM_10006detail6reduce28DeviceReduceSingleTileKernelINS2_10policy_hubIfyN4cuda3std3__44plusIfEEE10Policy1000EPfSC_iS9_ffNS7_10__identityEEEvT0_T1_T2_T3_T4_T6_)
        .other          _ZN3cub18CUB_300001_SM_10006detail6reduce28DeviceReduceSingleTileKernelINS2_10policy_hubIfyN4cuda3std3__44plusIfEEE10Policy1000EPfSC_iS9_ffNS7_10__identityEEEvT0_T1_T2_T3_T4_T6_,@"STO_CUDA_ENTRY STV_DEFAULT"
_ZN3cub18CUB_300001_SM_10006detail6reduce28DeviceReduceSingleTileKernelINS2_10policy_hubIfyN4cuda3std3__44plusIfEEE10Policy1000EPfSC_iS9_ffNS7_10__identityEEEvT0_T1_T2_T3_T4_T6_:
.text._ZN3cub18CUB_300001_SM_10006detail6reduce28DeviceReduceSingleTileKernelINS2_10policy_hubIfyN4cuda3std3__44plusIfEEE10Policy1000EPfSC_iS9_ffNS7_10__identityEEEvT0_T1_T2_T3_T4_T6_:
[----:B------:R-:W-:Y:S01]  /*0000*/  LDC R1, c[0x0][0x37c] ;  /* 0x0000df00ff017b82 */ /* 0x000fe20000000800 */
[----:B------:R-:W0:Y:S01]  /*0010*/  LDCU UR4, c[0x0][0x390] ;  /* 0x00007200ff0477ac */ /* 0x000e220008000800 */
[----:B------:R-:W1:Y:S01]  /*0020*/  LDCU.64 UR6, c[0x0][0x358] ;  /* 0x00006b00ff0677ac */ /* 0x000e620008000a00 */
[----:B0-----:R-:W-:-:S04]  /*0030*/  MOV R20, UR4 ;  /* 0x0000000400147c02 */ /* 0x001fc80008000f00 */
[----:B------:R-:W-:-:S13]  /*0040*/  ISETP.NE.AND P0, PT, R20, RZ, PT ;  /* 0x000000ff1400720c */ /* 0x000fda0003f05270 */
[----:B-1----:R-:W-:Y:S05]  /*0050*/  @P0 BRA `(.L_x_0) ;  /* 0x00000000001c0947 */ /* 0x002fea0003800000 */
[----:B------:R-:W0:Y:S02]  /*0060*/  S2R R0, SR_TID.X ;  /* 0x0000000000007919 */ /* 0x000e240000002100 */
[----:B0-----:R-:W-:-:S13]  /*0070*/  ISETP.NE.AND P0, PT, R0, RZ, PT ;  /* 0x000000ff0000720c */ /* 0x001fda0003f05270 */
[----:B------:R-:W-:Y:S05]  /*0080*/  @P0 EXIT ;  /* 0x000000000000094d */ /* 0x000fea0003800000 */
[----:B------:R-:W0:Y:S08]  /*0090*/  LDC R5, c[0x0][0x398] ;  /* 0x0000e600ff057b82 */ /* 0x000e300000000800 */
[----:B------:R-:W0:Y:S02]  /*00a0*/  LDC.64 R2, c[0x0][0x388] ;  /* 0x0000e200ff027b82 */ /* 0x000e240000000a00 */
[----:B0-----:R-:W-:Y:S01]  /*00b0*/  STG.E desc[UR6][R2.64], R5 ;  /* 0x0000000502007986 */ /* 0x001fe2000c101906 */
[----:B------:R-:W-:Y:S05]  /*00c0*/  EXIT ;  /* 0x000000000000794d */ /* 0x000fea0003800000 */
.L_x_0:
[----:B------:R-:W0:Y:S01]  /*00d0*/  LDCU UR4, c[0x0][0x380] ;  /* 0x00007000ff0477ac */ /* 0x000e220008000800 */
[----:B------:R-:W-:Y:S01]  /*00e0*/  BSSY.RECONVERGENT B0, `(.L_x_1) ;  /* 0x00003ca000007945 */ /* 0x000fe20003800200 */
[----:B0-----:R-:W-:-:S09]  /*00f0*/  ULOP3.LUT UP0, URZ, UR4, 0xf, URZ, 0xc0, !UPT ;  /* 0x0000000f04ff7892 */ /* 0x001fd2000f80c0ff */
[----:B------:R-:W-:Y:S05]  /*0100*/  BRA.U UP0, `(.L_x_2) ;  /* 0x0000001d00607547 */ /* 0x000fea000b800000 */
[----:B------:R-:W-:-:S13]  /*0110*/  ISETP.GT.AND P0, PT, R20, 0xfff, PT ;  /* 0x00000fff1400780c */ /* 0x000fda0003f04270 */
[----:B------:R-:W-:Y:S05]  /*0120*/  @P0 BRA `(.L_x_3) ;  /* 0x0000000c00a80947 */ /* 0x000fea0003800000 */
[----:B------:R-:W0:Y:S01]  /*0130*/  S2R R9, SR_TID.X ;  /* 0x0000000000097919 */ /* 0x000e220000002100 */
[----:B------:R-:W-:Y:S01]  /*0140*/  BSSY.RECONVERGENT B1, `(.L_x_4) ;  /* 0x0000009000017945 */ /* 0x000fe20003800200 */
[----:B------:R-:W-:Y:S01]  /*0150*/  HFMA2 R0, -RZ, RZ, 0, 0 ;  /* 0x00000000ff007431 */ /* 0x000fe200000001ff */
[----:B0-----:R-:W-:Y:S02]  /*0160*/  ISETP.GE.AND P0, PT, R9, R20, PT ;  /* 0x000000140900720c */ /* 0x001fe40003f06270 */
[----:B------:R-:W-:-:S11]  /*0170*/  MOV R11, R9 ;  /* 0x00000009000b7202 */ /* 0x000fd60000000f00 */
[----:B------:R-:W-:Y:S05]  /*0180*/  @P0 BRA `(.L_x_5) ;  /* 0x0000000000100947 */ /* 0x000fea0003800000 */
[----:B------:R-:W0:Y:S02]  /*0190*/  LDC.64 R2, c[0x0][0x380] ;  /* 0x0000e000ff027b82 */ /* 0x000e240000000a00 */
[----:B0-----:R-:W-:-:S05]  /*01a0*/  IMAD.WIDE.U32 R2, R9, 0x4, R2 ;  /* 0x0000000409027825 */ /* 0x001fca00078e0002 */
[----:B------:R0:W5:Y:S01]  /*01b0*/  LDG.E.CONSTANT R0, desc[UR6][R2.64] ;  /* 0x0000000602007981 */ /* 0x000162000c1e9900 */
[----:B------:R-:W-:-:S07]  /*01c0*/  IADD3 R11, PT, PT, R9, 0x100, RZ ;  /* 0x00000100090b7810 */ /* 0x000fce0007ffe0ff */
.L_x_5:
[----:B------:R-:W-:Y:S05]  /*01d0*/  BSYNC.RECONVERGENT B1 ;  /* 0x0000000000017941 */ /* 0x000fea0003800200 */
.L_x_4:
[----:B------:R-:W-:Y:S01]  /*01e0*/  ISETP.GE.AND P0, PT, R11, R20, PT ;  /* 0x000000140b00720c */ /* 0x000fe20003f06270 */
[----:B------:R-:W-:-:S12]  /*01f0*/  BSSY.RECONVERGENT B1, `(.L_x_6) ;  /* 0x0000074000017945 */ /* 0x000fd80003800200 */
[----:B------:R-:W-:Y:S05]  /*0200*/  @P0 BRA `(.L_x_7) ;  /* 0x0000000400c80947 */ /* 0x000fea0003800000 */
[----:B0-----:R-:W-:Y:S01]  /*0210*/  LOP3.LUT R3, RZ, R11, RZ, 0x33, !PT ;  /* 0x0000000bff037212 */ /* 0x001fe200078e33ff */
[----:B------:R-:W-:Y:S03]  /*0220*/  BSSY.RECONVERGENT B2, `(.L_x_8) ;  /* 0x0000015000027945 */ /* 0x000fe60003800200 */
[----:B------:R-:W-:-:S04]  /*0230*/  IADD3 R4, PT, PT, R3, R20, RZ ;  /* 0x0000001403047210 */ /* 0x000fc80007ffe0ff */
[C---:B------:R-:W-:Y:S02]  /*0240*/  LOP3.LUT R2, R4.reuse, 0x300, RZ, 0xc0, !PT ;  /* 0x0000030004027812 */ /* 0x040fe400078ec0ff */
[----:B------:R-:W-:Y:S02]  /*0250*/  ISETP.GE.U32.AND P1, PT, R4, 0x300, PT ;  /* 0x000003000400780c */ /* 0x000fe40003f26070 */
[----:B------:R-:W-:-:S13]  /*0260*/  ISETP.NE.AND P0, PT, R2, 0x300, PT ;  /* 0x000003000200780c */ /* 0x000fda0003f05270 */
[----:B------:R-:W-:Y:S05]  /*0270*/  @!P0 BRA `(.L_x_9) ;  /* 0x00000000003c8947 */ /* 0x000fea0003800000 */
[----:B------:R-:W0:Y:S01]  /*0280*/  LDC.64 R2, c[0x0][0x380] ;  /* 0x0000e000ff027b82 */ /* 0x000e220000000a00 */
[----:B------:R-:W-:-:S04]  /*0290*/  LEA.HI R4, R4, 0x1, RZ, 0x18 ;  /* 0x0000000104047811 */ /* 0x000fc800078fc0ff */
[----:B------:R-:W-:-:S04]  /*02a0*/  LOP3.LUT R4, R4, 0x3, RZ, 0xc0, !PT ;  /* 0x0000000304047812 */ /* 0x000fc800078ec0ff */
[----:B------:R-:W-:Y:S01]  /*02b0*/  IADD3 R4, PT, PT, -R4, RZ, RZ ;  /* 0x000000ff04047210 */ /* 0x000fe20007ffe1ff */
[----:B0-----:R-:W-:-:S05]  /*02c0*/  IMAD.WIDE.U32 R2, R11, 0x4, R2 ;  /* 0x000000040b027825 */ /* 0x001fca00078e0002 */
[----:B------:R-:W-:-:S07]  /*02d0*/  MOV R5, R3 ;  /* 0x0000000300057202 */ /* 0x000fce0000000f00 */
.L_x_10:
[----:B------:R-:W-:-:S06]  /*02e0*/  MOV R3, R5 ;  /* 0x0000000500037202 */ /* 0x000fcc0000000f00 */
[----:B------:R0:W2:Y:S01]  /*02f0*/  LDG.E.CONSTANT R3, desc[UR6][R2.64] ;  /* 0x0000000602037981 */ /* 0x0000a2000c1e9900 */
[----:B------:R-:W-:Y:S01]  /*0300*/  IADD3 R4, PT, PT, R4, 0x1, RZ ;  /* 0x0000000104047810 */ /* 0x000fe20007ffe0ff */
[----:B------:R-:W-:-:S03]  /*0310*/  VIADD R11, R11, 0x100 ;  /* 0x000001000b0b7836 */ /* 0x000fc60000000000 */
[----:B------:R-:W-:Y:S02]  /*0320*/  ISETP.NE.AND P0, PT, R4, RZ, PT ;  /* 0x000000ff0400720c */ /* 0x000fe40003f05270 */
[----:B0-----:R-:W-:-:S04]  /*0330*/  IADD3 R2, P2, PT, R2, 0x400, RZ ;  /* 0x0000040002027810 */ /* 0x001fc80007f5e0ff */
[----:B------:R-:W-:Y:S01]  /*0340*/  IADD3.X R5, PT, PT, RZ, R5, RZ, P2, !PT ;  /* 0x00000005ff057210 */ /* 0x000fe200017fe4ff */
[----:B--2--5:R-:W-:-:S06]  /*0350*/  FADD R0, R3, R0 ;  /* 0x0000000003007221 */ /* 0x024fcc0000000000 */
[----:B------:R-:W-:Y:S05]  /*0360*/  @P0 BRA `(.L_x_10) ;  /* 0xfffffffc00dc0947 */ /* 0x000fea000383ffff */
.L_x_9:
[----:B------:R-:W-:Y:S05]  /*0370*/  BSYNC.RECONVERGENT B2 ;  /* 0x0000000000027941 */ /* 0x000fea0003800200 */
.L_x_8:
[----:B------:R-:W-:Y:S05]  /*0380*/  @!P1 BRA `(.L_x_7) ;  /* 0x0000000400689947 */ /* 0x000fea0003800000 */
[----:B------:R-:W-:Y:S01]  /*0390*/  IADD3 R2, PT, PT, -R11, R20, RZ ;  /* 0x000000140b027210 */ /* 0x000fe20007ffe1ff */
[----:B------:R-:W-:Y:S01]  /*03a0*/  BSSY.RECONVERGENT B2, `(.L_x_11) ;  /* 0x0000031000027945 */ /* 0x000fe20003800200 */
[----:B------:R-:W-:Y:S02]  /*03b0*/  PLOP3.LUT P0, PT, PT, PT, PT, 0x80, 0x8 ;  /* 0x000000000008781c */ /* 0x000fe40003f0f070 */
[----:B------:R-:W-:-:S13]  /*03c0*/  ISETP.GT.AND P1, PT, R2, 0xc00, PT ;  /* 0x00000c000200780c */ /* 0x000fda0003f24270 */
[----:B------:R-:W-:Y:S05]  /*03d0*/  @!P1 BRA `(.L_x_12) ;  /* 0x0000000000b49947 */ /* 0x000fea0003800000 */
[----:B------:R-:W-:Y:S02]  /*03e0*/  PLOP3.LUT P0, PT, PT, PT, PT, 0x8, 0x80 ;  /* 0x000000000080781c */ /* 0x000fe40003f0e170 */
[----:B------:R-:W-:-:S11]  /*03f0*/  IADD3 R8, PT, PT, R20, -0xc00, RZ ;  /* 0xfffff40014087810 */ /* 0x000fd60007ffe0ff */
.L_x_13:
[----:B------:R-:W0:Y:S01]  /*0400*/  LDC.64 R6, c[0x0][0x380] ;  /* 0x0000e000ff067b82 */ /* 0x000e220000000a00 */
[C---:B------:R-:W-:Y:S01]  /*0410*/  IADD3 R5, PT, PT, R11.reuse, 0x400, RZ ;  /* 0x000004000b057810 */ /* 0x040fe20007ffe0ff */
[----:B0-----:R-:W-:-:S05]  /*0420*/  IMAD.WIDE R24, R11, 0x4, R6 ;  /* 0x000000040b187825 */ /* 0x001fca00078e0206 */
[----:B------:R-:W2:Y:S04]  /*0430*/  LDG.E.CONSTANT R13, desc[UR6][R24.64] ;  /* 0x00000006180d7981 */ /* 0x000ea8000c1e9900 */
[----:B------:R-:W3:Y:S01]  /*0440*/  LDG.E.CONSTANT R10, desc[UR6][R24.64+0x400] ;  /* 0x00040006180a7981 */ /* 0x000ee2000c1e9900 */
[----:B------:R-:W-:-:S03]  /*0450*/  IMAD.WIDE R4, R5, 0x4, R6 ;  /* 0x0000000405047825 */ /* 0x000fc600078e0206 */
[----:B------:R-:W4:Y:S04]  /*0460*/  LDG.E.CONSTANT R12, desc[UR6][R24.64+0x800] ;  /* 0x00080006180c7981 */ /* 0x000f28000c1e9900 */
[----:B------:R-:W4:Y:S04]  /*0470*/  LDG.E.CONSTANT R17, desc[UR6][R24.64+0xc00] ;  /* 0x000c000618117981 */ /* 0x000f28000c1e9900 */
[----:B------:R-:W4:Y:S01]  /*0480*/  LDG.E.CONSTANT R16, desc[UR6][R4.64] ;  /* 0x0000000604107981 */ /* 0x000f22000c1e9900 */
[----:B------:R-:W-:-:S03]  /*0490*/  IADD3 R3, PT, PT, R11, 0x800, RZ ;  /* 0x000008000b037810 */ /* 0x000fc60007ffe0ff */
[----:B------:R-:W4:Y:S04]  /*04a0*/  LDG.E.CONSTANT R15, desc[UR6][R4.64+0x400] ;  /* 0x00040006040f7981 */ /* 0x000f28000c1e9900 */
[----:B------:R-:W4:Y:S01]  /*04b0*/  LDG.E.CONSTANT R14, desc[UR6][R4.64+0x800] ;  /* 0x00080006040e7981 */ /* 0x000f22000c1e9900 */
[----:B------:R-:W-:-:S03]  /*04c0*/  IMAD.WIDE R2, R3, 0x4, R6 ;  /* 0x0000000403027825 */ /* 0x000fc600078e0206 */
[----:B------:R-:W4:Y:S04]  /*04d0*/  LDG.E.CONSTANT R22, desc[UR6][R4.64+0xc00] ;  /* 0x000c000604167981 */ /* 0x000f28000c1e9900 */
[----:B------:R-:W4:Y:S01]  /*04e0*/  LDG.E.CONSTANT R21, desc[UR6][R2.64] ;  /* 0x0000000602157981 */ /* 0x000f22000c1e9900 */
[----:B------:R-:W-:-:S03]  /*04f0*/  IADD3 R23, PT, PT, R11, 0xc00, RZ ;  /* 0x00000c000b177810 */ /* 0x000fc60007ffe0ff */
[----:B------:R-:W4:Y:S04]  /*0500*/  LDG.E.CONSTANT R19, desc[UR6][R2.64+0x400] ;  /* 0x0004000602137981 */ /* 0x000f28000c1e9900 */
[----:B------:R-:W4:Y:S01]  /*0510*/  LDG.E.CONSTANT R18, desc[UR6][R2.64+0x800] ;  /* 0x0008000602127981 */ /* 0x000f22000c1e9900 */
[----:B------:R-:W-:-:S03]  /*0520*/  IMAD.WIDE R6, R23, 0x4, R6 ;  /* 0x0000000417067825 */ /* 0x000fc600078e0206 */
[----:B------:R-:W4:Y:S04]  /*0530*/  LDG.E.CONSTANT R26, desc[UR6][R2.64+0xc00] ;  /* 0x000c0006021a7981 */ /* 0x000f28000c1e9900 */
[----:B------:R-:W4:Y:S04]  /*0540*/  LDG.E.CONSTANT R25, desc[UR6][R6.64] ;  /* 0x0000000606197981 */ /* 0x000f28000c1e9900 */
[----:B------:R-:W4:Y:S04]  /*0550*/  LDG.E.CONSTANT R23, desc[UR6][R6.64+0x400] ;  /* 0x0004000606177981 */ /* 0x000f28000c1e9900 */
[----:B------:R-:W4:Y:S04]  /*0560*/  LDG.E.CONSTANT R24, desc[UR6][R6.64+0x800] ;  /* 0x0008000606187981 */ /* 0x000f28000c1e9900 */
[----:B------:R-:W4:Y:S01]  /*0570*/  LDG.E.CONSTANT R27, desc[UR6][R6.64+0xc00] ;  /* 0x000c0006061b7981 */ /* 0x000f22000c1e9900 */
[----:B------:R-:W-:-:S04]  /*0580*/  IADD3 R11, PT, PT, R11, 0x1000, RZ ;  /* 0x000010000b0b7810 */ /* 0x000fc80007ffe0ff */
[----:B------:R-:W-:Y:S01]  /*0590*/  ISETP.GE.AND P1, PT, R11, R8, PT ;  /* 0x000000080b00720c */ /* 0x000fe20003f26270 */
[----:B--2--5:R-:W-:-:S04]  /*05a0*/  FADD R13, R13, R0 ;  /* 0x000000000d0d7221 */ /* 0x024fc80000000000 */
[----:B---3--:R-:W-:-:S04]  /*05b0*/  FADD R13, R13, R10 ;  /* 0x0000000a0d0d7221 */ /* 0x008fc80000000000 */
[----:B----4-:R-:W-:-:S04]  /*05c0*/  FADD R12, R13, R12 ;  /* 0x0000000c0d0c7221 */ /* 0x010fc80000000000 */
[----:B------:R-:W-:-:S04]  /*05d0*/  FADD R17, R12, R17 ;  /* 0x000000110c117221 */ /* 0x000fc80000000000 */
        /* <DEDUP_REMOVED lines=11> */
[----:B------:R-:W-:Y:S01]  /*0690*/  FADD R0, R24, R27 ;  /* 0x0000001b18007221 */ /* 0x000fe20000000000 */
[----:B------:R-:W-:Y:S06]  /*06a0*/  @!P1 BRA `(.L_x_13) ;  /* 0xfffffffc00549947 */ /* 0x000fec000383ffff */
.L_x_12:
[----:B------:R-:W-:Y:S05]  /*06b0*/  BSYNC.RECONVERGENT B2 ;  /* 0x0000000000027941 */ /* 0x000fea0003800200 */
.L_x_11:
[----:B------:R-:W-:Y:S01]  /*06c0*/  IADD3 R2, PT, PT, -R11, R20, RZ ;  /* 0x000000140b027210 */ /* 0x000fe20007ffe1ff */
[----:B------:R-:W-:Y:S03]  /*06d0*/  BSSY.RECONVERGENT B2, `(.L_x_14) ;  /* 0x0000019000027945 */ /* 0x000fe60003800200 */
[----:B------:R-:W-:-:S13]  /*06e0*/  ISETP.GT.AND P1, PT, R2, 0x400, PT ;  /* 0x000004000200780c */ /* 0x000fda0003f24270 */
[----:B------:R-:W-:Y:S05]  /*06f0*/  @!P1 BRA `(.L_x_15) ;  /* 0x0000000000589947 */ /* 0x000fea0003800000 */
[----:B------:R-:W0:Y:S01]  /*0700*/  LDC.64 R4, c[0x0][0x380] ;  /* 0x0000e000ff047b82 */ /* 0x000e220000000a00 */
[C---:B------:R-:W-:Y:S02]  /*0710*/  VIADD R15, R11.reuse, 0x400 ;  /* 0x000004000b0f7836 */ /* 0x040fe40000000000 */
[----:B0-----:R-:W-:-:S05]  /*0720*/  IMAD.WIDE R2, R11, 0x4, R4 ;  /* 0x000000040b027825 */ /* 0x001fca00078e0204 */
[----:B------:R-:W2:Y:S04]  /*0730*/  LDG.E.CONSTANT R7, desc[UR6][R2.64] ;  /* 0x0000000602077981 */ /* 0x000ea8000c1e9900 */
[----:B------:R-:W3:Y:S01]  /*0740*/  LDG.E.CONSTANT R6, desc[UR6][R2.64+0x400] ;  /* 0x0004000602067981 */ /* 0x000ee2000c1e9900 */
[----:B------:R-:W-:-:S03]  /*0750*/  IMAD.WIDE R4, R15, 0x4, R4 ;  /* 0x000000040f047825 */ /* 0x000fc600078e0204 */
[----:B------:R-:W4:Y:S04]  /*0760*/  LDG.E.CONSTANT R13, desc[UR6][R2.64+0x800] ;  /* 0x00080006020d7981 */ /* 0x000f28000c1e9900 */
[----:B------:R-:W4:Y:S04]  /*0770*/  LDG.E.CONSTANT R15, desc[UR6][R2.64+0xc00] ;  /* 0x000c0006020f7981 */ /* 0x000f28000c1e9900 */
[----:B------:R-:W4:Y:S04]  /*0780*/  LDG.E.CONSTANT R17, desc[UR6][R4.64] ;  /* 0x0000000604117981 */ /* 0x000f28000c1e9900 */
[----:B------:R-:W4:Y:S04]  /*0790*/  LDG.E.CONSTANT R19, desc[UR6][R4.64+0x400] ;  /* 0x0004000604137981 */ /* 0x000f28000c1e9900 */
[----:B------:R-:W4:Y:S04]  /*07a0*/  LDG.E.CONSTANT R21, desc[UR6][R4.64+0x800] ;  /* 0x0008000604157981 */ /* 0x000f28000c1e9900 */
[----:B------:R-:W4:Y:S01]  /*07b0*/  LDG.E.CONSTANT R23, desc[UR6][R4.64+0xc00] ;  /* 0x000c000604177981 */ /* 0x000f22000c1e9900 */
[----:B------:R-:W-:-:S02]  /*07c0*/  PLOP3.LUT P0, PT, PT, PT, PT, 0x8, 0x80 ;  /* 0x000000000080781c */ /* 0x000fc40003f0e170 */
[----:B------:R-:W-:Y:S01]  /*07d0*/  IADD3 R11, PT, PT, R11, 0x800, RZ ;  /* 0x000008000b0b7810 */ /* 0x000fe20007ffe0ff */
[----:B--2--5:R-:W-:-:S04]  /*07e0*/  FADD R7, R0, R7 ;  /* 0x0000000700077221 */ /* 0x024fc80000000000 */
[----:B---3--:R-:W-:-:S04]  /*07f0*/  FADD R6, R7, R6 ;  /* 0x0000000607067221 */ /* 0x008fc80000000000 */
[----:B----4-:R-:W-:-:S04]  /*0800*/  FADD R6, R6, R13 ;  /* 0x0000000d06067221 */ /* 0x010fc80000000000 */
[----:B------:R-:W-:-:S04]  /*0810*/  FADD R6, R6, R15 ;  /* 0x0000000f06067221 */ /* 0x000fc80000000000 */
[----:B------:R-:W-:-:S04]  /*0820*/  FADD R6, R6, R17 ;  /* 0x0000001106067221 */ /* 0x000fc80000000000 */
[----:B------:R-:W-:-:S04]  /*0830*/  FADD R6, R6, R19 ;  /* 0x0000001306067221 */ /* 0x000fc80000000000 */
[----:B------:R-:W-:-:S04]  /*0840*/  FADD R6, R6, R21 ;  /* 0x0000001506067221 */ /* 0x000fc80000000000 */
[----:B------:R-:W-:-:S07]  /*0850*/  FADD R0, R6, R23 ;  /* 0x0000001706007221 */ /* 0x000fce0000000000 */
.L_x_15:
[----:B------:R-:W-:Y:S05]  /*0860*/  BSYNC.RECONVERGENT B2 ;  /* 0x0000000000027941 */ /* 0x000fea0003800200 */
.L_x_14:
[----:B------:R-:W-:-:S13]  /*0870*/  ISETP.LT.OR P0, PT, R11, R20, P0 ;  /* 0x000000140b00720c */ /* 0x000fda0000701670 */
[----:B------:R-:W-:Y:S05]  /*0880*/  @!P0 BRA `(.L_x_7) ;  /* 0x0000000000288947 */ /* 0x000fea0003800000 */
[----:B------:R-:W0:Y:S02]  /*0890*/  LDC.64 R2, c[0x0][0x380] ;  /* 0x0000e000ff027b82 */ /* 0x000e240000000a00 */
[----:B0-----:R-:W-:-:S05]  /*08a0*/  IMAD.WIDE R2, R11, 0x4, R2 ;  /* 0x000000040b027825 */ /* 0x001fca00078e0202 */
[----:B------:R-:W2:Y:S04]  /*08b0*/  LDG.E.CONSTANT R5, desc[UR6][R2.64] ;  /* 0x0000000602057981 */ /* 0x000ea8000c1e9900 */
[----:B------:R-:W3:Y:S04]  /*08c0*/  LDG.E.CONSTANT R4, desc[UR6][R2.64+0x400] ;  /* 0x0004000602047981 */ /* 0x000ee8000c1e9900 */
[----:B------:R-:W4:Y:S04]  /*08d0*/  LDG.E.CONSTANT R7, desc[UR6][R2.64+0x800] ;  /* 0x0008000602077981 */ /* 0x000f28000c1e9900 */
[----:B------:R-:W4:Y:S01]  /*08e0*/  LDG.E.CONSTANT R11, desc[UR6][R2.64+0xc00] ;  /* 0x000c0006020b7981 */ /* 0x000f22000c1e9900 */
[----:B--2--5:R-:W-:-:S04]  /*08f0*/  FADD R5, R0, R5 ;  /* 0x0000000500057221 */ /* 0x024fc80000000000 */
[----:B---3--:R-:W-:-:S04]  /*0900*/  FADD R4, R5, R4 ;  /* 0x0000000405047221 */ /* 0x008fc80000000000 */
[----:B----4-:R-:W-:-:S04]  /*0910*/  FADD R4, R4, R7 ;  /* 0x0000000704047221 */ /* 0x010fc80000000000 */
[----:B------:R-:W-:-:S07]  /*0920*/  FADD R0, R4, R11 ;  /* 0x0000000b04007221 */ /* 0x000fce0000000000 */
.L_x_7:
[----:B------:R-:W-:Y:S05]  /*0930*/  BSYNC.RECONVERGENT B1 ;  /* 0x0000000000017941 */ /* 0x000fea0003800200 */
.L_x_6:
[----:B------:R-:W-:Y:S02]  /*0940*/  ISETP.GE.AND P0, PT, R20, 0x100, PT ;  /* 0x000001001400780c */ /* 0x000fe40003f06270 */
[----:B-----5:R-:W-:-:S11]  /*0950*/  MOV R7, R0 ;  /* 0x0000000000077202 */ /* 0x020fd60000000f00 */
[----:B------:R-:W-:Y:S05]  /*0960*/  @!P0 BRA `(.L_x_16) ;  /* 0x0000000000ac8947 */ /* 0x000fea0003800000 */
[----:B------:R-:W1:Y:S01]  /*0970*/  S2R R6, SR_LANEID ;  /* 0x0000000000067919 */ /* 0x000e620000000000 */
[----:B------:R-:W2:Y:S02]  /*0980*/  SHFL.DOWN PT, R0, R7, 0x1, 0x1f ;  /* 0x08201f0007007f89 */ /* 0x000ea400000e0000 */
[----:B--2---:R-:W-:Y:S01]  /*0990*/  FADD R0, R0, R7 ;  /* 0x0000000700007221 */ /* 0x004fe20000000000 */
[C---:B-1----:R-:W-:Y:S02]  /*09a0*/  ISETP.GT.AND P0, PT, R6.reuse, 0x1e, PT ;  /* 0x0000001e0600780c */ /* 0x042fe40003f04270 */
[C---:B------:R-:W-:Y:S02]  /*09b0*/  ISETP.NE.AND P1, PT, R6.reuse, RZ, PT ;  /* 0x000000ff0600720c */ /* 0x040fe40003f25270 */
[----:B------:R-:W-:Y:S02]  /*09c0*/  FSEL R0, R7, R0, P0 ;  /* 0x0000000007007208 */ /* 0x000fe40000000000 */
[----:B------:R-:W-:-:S03]  /*09d0*/  ISETP.GT.AND P0, PT, R6, 0x1d, PT ;  /* 0x0000001d0600780c */ /* 0x000fc60003f04270 */
[----:B0-----:R-:W0:Y:S06]  /*09e0*/  SHFL.DOWN PT, R3, R0, 0x2, 0x1f ;  /* 0x08401f0000037f89 */ /* 0x001e2c00000e0000 */
[----:B------:R-:W1:Y:S01]  /*09f0*/  @!P1 S2R R5, SR_CgaCtaId ;  /* 0x0000000000059919 */ /* 0x000e620000008800 */
[----:B------:R-:W-:Y:S02]  /*0a00*/  @!P1 MOV R4, 0x400 ;  /* 0x0000040000049802 */ /* 0x000fe40000000f00 */
[----:B------:R-:W-:-:S04]  /*0a10*/  @!P1 SHF.R.U32.HI R2, RZ, 0x3, R9 ;  /* 0x00000003ff029819 */ /* 0x000fc80000011609 */
[----:B------:R-:W-:Y:S01]  /*0a20*/  @!P1 LOP3.LUT R2, R2, 0x7c, RZ, 0xc0, !PT ;  /* 0x0000007c02029812 */ /* 0x000fe200078ec0ff */
[----:B0-----:R-:W-:Y:S01]  /*0a30*/  @!P0 FADD R0, R0, R3 ;  /* 0x0000000300008221 */ /* 0x001fe20000000000 */
[----:B------:R-:W-:-:S04]  /*0a40*/  ISETP.GT.AND P0, PT, R6, 0x1b, PT ;  /* 0x0000001b0600780c */ /* 0x000fc80003f04270 */
[----:B------:R-:W0:Y:S01]  /*0a50*/  SHFL.DOWN PT, R3, R0, 0x4, 0x1f ;  /* 0x08801f0000037f89 */ /* 0x000e2200000e0000 */
[----:B-1----:R-:W-:-:S04]  /*0a60*/  @!P1 LEA R5, R5, R4, 0x18 ;  /* 0x0000000405059211 */ /* 0x002fc800078ec0ff */
[----:B------:R-:W-:-:S04]  /*0a70*/  @!P1 IADD3 R2, PT, PT, R2, R5, RZ ;  /* 0x0000000502029210 */ /* 0x000fc80007ffe0ff */
[----:B0-----:R-:W-:Y:S01]  /*0a80*/  @!P0 FADD R0, R0, R3 ;  /* 0x0000000300008221 */ /* 0x001fe20000000000 */
[----:B------:R-:W-:-:S04]  /*0a90*/  ISETP.GT.AND P0, PT, R6, 0x17, PT ;  /* 0x000000170600780c */ /* 0x000fc80003f04270 */
[----:B------:R-:W0:Y:S09]  /*0aa0*/  SHFL.DOWN PT, R3, R0, 0x8, 0x1f ;  /* 0x09001f0000037f89 */ /* 0x000e3200000e0000 */
[----:B0-----:R-:W-:Y:S01]  /*0ab0*/  @!P0 FADD R0, R0, R3 ;  /* 0x0000000300008221 */ /* 0x001fe20000000000 */
[----:B------:R-:W-:-:S04]  /*0ac0*/  ISETP.NE.AND P0, PT, R9, RZ, PT ;  /* 0x000000ff0900720c */ /* 0x000fc80003f05270 */
[----:B------:R-:W0:Y:S02]  /*0ad0*/  SHFL.DOWN PT, R3, R0, 0x10, 0x1f ;  /* 0x0a001f0000037f89 */ /* 0x000e2400000e0000 */
[----:B0-----:R-:W-:-:S05]  /*0ae0*/  FADD R3, R0, R3 ;  /* 0x0000000300037221 */ /* 0x001fca0000000000 */
[----:B------:R0:W-:Y:S01]  /*0af0*/  @!P1 STS [R2+0x8], R3 ;  /* 0x0000080302009388 */ /* 0x0001e20000000800 */
[----:B------:R-:W-:Y:S01]  /*0b00*/  BAR.SYNC.DEFER_BLOCKING 0x0 ;  /* 0x0000000000007b1d */ /* 0x000fe20000010000 */
[----:B------:R-:W-:-:S04]  /*0b10*/  ISETP.GT.AND P1, PT, R6, 0xf, PT ;  /* 0x0000000f0600780c */ /* 0x000fc80003f24270 */
[----:B------:R-:W-:Y:S01]  /*0b20*/  FSEL R0, R0, R3, P1 ;  /* 0x0000000300007208 */ /* 0x000fe20000800000 */
[----:B------:R-:W-:Y:S08]  /*0b30*/  @P0 BRA `(.L_x_17) ;  /* 0x0000003000900947 */ /* 0x000ff00003800000 */
[----:B------:R-:W1:Y:S01]  /*0b40*/  S2UR UR5, SR_CgaCtaId ;  /* 0x00000000000579c3 */ /* 0x000e620000008800 */
[----:B------:R-:W-:Y:S02]  /*0b50*/  UMOV UR4, 0x400 ;  /* 0x0000040000047882 */ /* 0x000fe40000000000 */
[----:B-1----:R-:W-:-:S09]  /*0b60*/  ULEA UR4, UR5, UR4, 0x18 ;  /* 0x0000000405047291 */ /* 0x002fd2000f8ec0ff */
[----:B0-----:R-:W0:Y:S04]  /*0b70*/  LDS R3, [UR4+0xc] ;  /* 0x00000c04ff037984 */ /* 0x001e280008000800 */
[----:B------:R-:W1:Y:S04]  /*0b80*/  LDS.128 R4, [UR4+0x10] ;  /* 0x00001004ff047984 */ /* 0x000e680008000c00 */
[----:B------:R-:W2:Y:S01]  /*0b90*/  LDS.64 R8, [UR4+0x20] ;  /* 0x00002004ff087984 */ /* 0x000ea20008000a00 */
[----:B0-----:R-:W-:-:S04]  /*0ba0*/  FADD R3, R0, R3 ;  /* 0x0000000300037221 */ /* 0x001fc80000000000 */
[----:B-1----:R-:W-:-:S04]  /*0bb0*/  FADD R4, R3, R4 ;  /* 0x0000000403047221 */ /* 0x002fc80000000000 */
[----:B------:R-:W-:-:S04]  /*0bc0*/  FADD R5, R4, R5 ;  /* 0x0000000504057221 */ /* 0x000fc80000000000 */
[----:B------:R-:W-:-:S04]  /*0bd0*/  FADD R6, R5, R6 ;  /* 0x0000000605067221 */ /* 0x000fc80000000000 */
[----:B------:R-:W-:-:S04]  /*0be0*/  FADD R7, R6, R7 ;  /* 0x0000000706077221 */ /* 0x000fc80000000000 */
[----:B--2---:R-:W-:-:S04]  /*0bf0*/  FADD R8, R7, R8 ;  /* 0x0000000807087221 */ /* 0x004fc80000000000 */
[----:B------:R-:W-:Y:S01]  /*0c00*/  FADD R0, R8, R9 ;  /* 0x0000000908007221 */ /* 0x000fe20000000000 */
[----:B------:R-:W-:Y:S06]  /*0c10*/  BRA `(.L_x_17) ;  /* 0x0000003000587947 */ /* 0x000fec0003800000 */
.L_x_16:
[----:B------:R-:W1:Y:S01]  /*0c20*/  S2R R4, SR_LANEID ;  /* 0x0000000000047919 */ /* 0x000e620000000000 */
[----:B------:R-:W-:-:S04]  /*0c30*/  LOP3.LUT R0, R9, 0x3e0, RZ, 0xc0, !PT ;  /* 0x000003e009007812 */ /* 0x000fc800078ec0ff */
[----:B0-----:R-:W-:Y:S02]  /*0c40*/  IADD3 R3, PT, PT, R0, 0x20, RZ ;  /* 0x0000002000037810 */ /* 0x001fe40007ffe0ff */
[----:B------:R-:W-:Y:S02]  /*0c50*/  LOP3.LUT R5, RZ, R0, RZ, 0x33, !PT ;  /* 0x00000000ff057212 */ /* 0x000fe400078e33ff */
[-C--:B------:R-:W-:Y:S02]  /*0c60*/  ISETP.GT.AND P0, PT, R3, R20.reuse, PT ;  /* 0x000000140300720c */ /* 0x080fe40003f04270 */
[----:B------:R-:W-:-:S04]  /*0c70*/  IADD3 R5, PT, PT, R5, R20, RZ ;  /* 0x0000001405057210 */ /* 0x000fc80007ffe0ff */
[----:B------:R-:W-:-:S05]  /*0c80*/  SEL R5, R5, 0x1f, P0 ;  /* 0x0000001f05057807 */ /* 0x000fca0000000000 */
[----:B------:R-:W0:Y:S01]  /*0c90*/  SHFL.DOWN PT, R0, R7, 0x1, R5 ;  /* 0x0820000007007989 */ /* 0x000e2200000e0005 */
[C---:B-1----:R-:W-:Y:S02]  /*0ca0*/  ISETP.GE.AND P0, PT, R4.reuse, R5, PT ;  /* 0x000000050400720c */ /* 0x042fe40003f06270 */
[C---:B------:R-:W-:Y:S02]  /*0cb0*/  IADD3 R2, PT, PT, R4.reuse, 0x2, RZ ;  /* 0x0000000204027810 */ /* 0x040fe40007ffe0ff */
[----:B------:R-:W-:-:S09]  /*0cc0*/  ISETP.NE.AND P1, PT, R4, RZ, PT ;  /* 0x000000ff0400720c */ /* 0x000fd20003f25270 */
[----:B0-----:R-:W-:Y:S01]  /*0cd0*/  @!P0 FADD R7, R0, R7 ;  /* 0x0000000700078221 */ /* 0x001fe20000000000 */
[-C--:B------:R-:W-:Y:S02]  /*0ce0*/  ISETP.GT.AND P0, PT, R2, R5.reuse, PT ;  /* 0x000000050200720c */ /* 0x080fe40003f04270 */
[----:B------:R-:W-:Y:S01]  /*0cf0*/  IADD3 R2, PT, PT, R4, 0x4, RZ ;  /* 0x0000000404027810 */ /* 0x000fe20007ffe0ff */
[----:B------:R-:W0:Y:S01]  /*0d00*/  @!P1 S2R R6, SR_CgaCtaId ;  /* 0x0000000000069919 */ /* 0x000e220000008800 */
[----:B------:R-:W-:Y:S01]  /*0d10*/  @!P1 MOV R3, 0x400 ;  /* 0x0000040000039802 */ /* 0x000fe20000000f00 */
[----:B------:R-:W1:Y:S08]  /*0d20*/  SHFL.DOWN PT, R0, R7, 0x2, R5 ;  /* 0x0840000007007989 */ /* 0x000e7000000e0005 */
[----:B-1----:R-:W-:Y:S01]  /*0d30*/  @!P0 FADD R7, R7, R0 ;  /* 0x0000000007078221 */ /* 0x002fe20000000000 */
[----:B------:R-:W-:-:S02]  /*0d40*/  ISETP.GT.AND P0, PT, R2, R5, PT ;  /* 0x000000050200720c */ /* 0x000fc40003f04270 */
[----:B------:R-:W-:Y:S02]  /*0d50*/  IADD3 R2, PT, PT, R4, 0x8, RZ ;  /* 0x0000000804027810 */ /* 0x000fe40007ffe0ff */
[----:B------:R-:W1:Y:S01]  /*0d60*/  SHFL.DOWN PT, R0, R7, 0x4, R5 ;  /* 0x0880000007007989 */ /* 0x000e6200000e0005 */
[----:B0-----:R-:W-:-:S08]  /*0d70*/  @!P1 LEA R3, R6, R3, 0x18 ;  /* 0x0000000306039211 */ /* 0x001fd000078ec0ff */
[----:B-1----:R-:W-:Y:S01]  /*0d80*/  @!P0 FADD R7, R7, R0 ;  /* 0x0000000007078221 */ /* 0x002fe20000000000 */
[----:B------:R-:W-:Y:S01]  /*0d90*/  ISETP.GT.AND P0, PT, R2, R5, PT ;  /* 0x000000050200720c */ /* 0x000fe20003f04270 */
[----:B------:R-:W-:-:S03]  /*0da0*/  VIADD R2, R4, 0x10 ;  /* 0x0000001004027836 */ /* 0x000fc60000000000 */
[----:B------:R-:W0:Y:S09]  /*0db0*/  SHFL.DOWN PT, R0, R7, 0x8, R5 ;  /* 0x0900000007007989 */ /* 0x000e3200000e0005 */
[----:B0-----:R-:W-:Y:S01]  /*0dc0*/  @!P0 FADD R7, R7, R0 ;  /* 0x0000000007078221 */ /* 0x001fe20000000000 */
[----:B------:R-:W-:-:S02]  /*0dd0*/  ISETP.GT.AND P0, PT, R2, R5, PT ;  /* 0x000000050200720c */ /* 0x000fc40003f04270 */
[----:B------:R-:W-:Y:S02]  /*0de0*/  @!P1 SHF.R.U32.HI R2, RZ, 0x3, R9 ;  /* 0x00000003ff029819 */ /* 0x000fe40000011609 */
[----:B------:R-:W0:Y:S02]  /*0df0*/  SHFL.DOWN PT, R0, R7, 0x10, R5 ;  /* 0x0a00000007007989 */ /* 0x000e2400000e0005 */
[----:B------:R-:W-:-:S04]  /*0e00*/  @!P1 LOP3.LUT R2, R2, 0x7c, RZ, 0xc0, !PT ;  /* 0x0000007c02029812 */ /* 0x000fc800078ec0ff */
[----:B------:R-:W-:-:S03]  /*0e10*/  @!P1 IADD3 R3, PT, PT, R2, R3, RZ ;  /* 0x0000000302039210 */ /* 0x000fc60007ffe0ff */
[----:B0-----:R-:W-:Y:S01]  /*0e20*/  @!P0 FADD R7, R7, R0 ;  /* 0x0000000007078221 */ /* 0x001fe20000000000 */
[----:B------:R-:W-:-:S04]  /*0e30*/  ISETP.NE.AND P0, PT, R9, RZ, PT ;  /* 0x000000ff0900720c */ /* 0x000fc80003f05270 */
[----:B------:R-:W-:-:S05]  /*0e40*/  MOV R0, R7 ;  /* 0x0000000700007202 */ /* 0x000fca0000000f00 */
[----:B------:R4:W-:Y:S01]  /*0e50*/  @!P1 STS [R3+0x8], R0 ;  /* 0x0000080003009388 */ /* 0x0009e20000000800 */
[----:B------:R-:W-:Y:S06]  /*0e60*/  BAR.SYNC.DEFER_BLOCKING 0x0 ;  /* 0x0000000000007b1d */ /* 0x000fec0000010000 */
[----:B------:R-:W-:Y:S05]  /*0e70*/  @P0 BRA `(.L_x_17) ;  /* 0x0000002c00c00947 */ /* 0x000fea0003800000 */
[----:B------:R-:W0:Y:S01]  /*0e80*/  S2UR UR5, SR_CgaCtaId ;  /* 0x00000000000579c3 */ /* 0x000e220000008800 */
[----:B------:R-:W-:Y:S01]  /*0e90*/  UMOV UR4, 0x400 ;  /* 0x0000040000047882 */ /* 0x000fe20000000000 */
[C---:B------:R-:W-:Y:S02]  /*0ea0*/  ISETP.GT.AND P2, PT, R20.reuse, 0x20, PT ;  /* 0x000000201400780c */ /* 0x040fe40003f44270 */
[C---:B------:R-:W-:Y:S02]  /*0eb0*/  ISETP.GT.AND P4, PT, R20.reuse, 0x40, PT ;  /* 0x000000401400780c */ /* 0x040fe40003f84270 */
[C---:B------:R-:W-:Y:S02]  /*0ec0*/  ISETP.GT.AND P3, PT, R20.reuse, 0x60, PT ;  /* 0x000000601400780c */ /* 0x040fe40003f64270 */
[----:B------:R-:W-:Y:S01]  /*0ed0*/  ISETP.GT.AND P1, PT, R20, 0x80, PT ;  /* 0x000000801400780c */ /* 0x000fe20003f24270 */
[----:B0-----:R-:W-:-:S09]  /*0ee0*/  ULEA UR4, UR5, UR4, 0x18 ;  /* 0x0000000405047291 */ /* 0x001fd2000f8ec0ff */
[----:B----4-:R-:W0:Y:S04]  /*0ef0*/  LDS R3, [UR4+0xc] ;  /* 0x00000c04ff037984 */ /* 0x010e280008000800 */
[----:B------:R-:W1:Y:S04]  /*0f00*/  LDS.128 R4, [UR4+0x10] ;  /* 0x00001004ff047984 */ /* 0x000e680008000c00 */
[----:B------:R-:W2:Y:S01]  /*0f10*/  LDS.64 R8, [UR4+0x20] ;  /* 0x00002004ff087984 */ /* 0x000ea20008000a00 */
[----:B0-----:R-:W-:Y:S01]  /*0f20*/  @P2 FADD R0, R0, R3 ;  /* 0x0000000300002221 */ /* 0x001fe20000000000 */
[----:B------:R-:W-:-:S03]  /*0f30*/  ISETP.GT.AND P2, PT, R20, 0xa0, PT ;  /* 0x000000a01400780c */ /* 0x000fc60003f44270 */
[----:B-1----:R-:W-:Y:S01]  /*0f40*/  @P4 FADD R0, R0, R4 ;  /* 0x0000000400004221 */ /* 0x002fe20000000000 */
[----:B------:R-:W-:-:S03]  /*0f50*/  ISETP.GT.AND P4, PT, R20, 0xc0, PT ;  /* 0x000000c01400780c */ /* 0x000fc60003f84270 */
[----:B------:R-:W-:Y:S01]  /*0f60*/  @P3 FADD R0, R0, R5 ;  /* 0x0000000500003221 */ /* 0x000fe20000000000 */
[----:B------:R-:W-:-:S03]  /*0f70*/  ISETP.GT.AND P3, PT, R20, 0xe0, PT ;  /* 0x000000e01400780c */ /* 0x000fc60003f64270 */
[----:B------:R-:W-:-:S04]  /*0f80*/  @P1 FADD R0, R0, R6 ;  /* 0x0000000600001221 */ /* 0x000fc80000000000 */
[----:B------:R-:W-:-:S04]  /*0f90*/  @P2 FADD R0, R0, R7 ;  /* 0x0000000700002221 */ /* 0x000fc80000000000 */
[----:B--2---:R-:W-:-:S04]  /*0fa0*/  @P4 FADD R0, R0, R8 ;  /* 0x0000000800004221 */ /* 0x004fc80000000000 */
[----:B------:R-:W-:Y:S01]  /*0fb0*/  @P3 FADD R0, R0, R9 ;  /* 0x0000000900003221 */ /* 0x000fe20000000000 */
[----:B------:R-:W-:Y:S06]  /*0fc0*/  BRA `(.L_x_17) ;  /* 0x0000002c006c7947 */ /* 0x000fec0003800000 */
.L_x_3:
[----:B------:R-:W0:Y:S01]  /*0fd0*/  S2R R0, SR_TID.X ;  /* 0x0000000000007919 */ /* 0x000e220000002100 */
[----:B------:R-:W1:Y:S01]  /*0fe0*/  LDC.64 R2, c[0x0][0x380] ;  /* 0x0000e000ff027b82 */ /* 0x000e620000000a00 */
[----:B0-----:R-:W-:-:S05]  /*0ff0*/  SHF.L.U32 R5, R0, 0x2, RZ ;  /* 0x0000000200057819 */ /* 0x001fca00000006ff */
[----:B-1----:R-:W-:-:S05]  /*1000*/  IMAD.WIDE.U32 R2, R5, 0x4, R2 ;  /* 0x0000000405027825 */ /* 0x002fca00078e0002 */
[----:B------:R-:W2:Y:S04]  /*1010*/  LDG.E.128.CONSTANT R4, desc[UR6][R2.64] ;  /* 0x0000000602047981 */ /* 0x000ea8000c1e9d00 */
[----:B------:R-:W3:Y:S04]  /*1020*/  LDG.E.128.CONSTANT R8, desc[UR6][R2.64+0x1000] ;  /* 0x0010000602087981 */ /* 0x000ee8000c1e9d00 */
[----:B------:R-:W4:Y:S04]  /*1030*/  LDG.E.128.CONSTANT R12, desc[UR6][R2.64+0x2000] ;  /* 0x00200006020c7981 */ /* 0x000f28000c1e9d00 */
[----:B------:R-:W5:Y:S01]  /*1040*/  LDG.E.128.CONSTANT R16, desc[UR6][R2.64+0x3000] ;  /* 0x0030000602107981 */ /* 0x000f62000c1e9d00 */
[----:B------:R-:W-:Y:S01]  /*1050*/  ISETP.GE.U32.AND P0, PT, R20, 0x2000, PT ;  /* 0x000020001400780c */ /* 0x000fe20003f06070 */
[----:B------:R-:W-:-:S02]  /*1060*/  HFMA2 R23, -RZ, RZ, 0, 0.00048828125 ;  /* 0x00001000ff177431 */ /* 0x000fc400000001ff */
[----:B--2---:R-:W-:Y:S01]  /*1070*/  FADD R4, R4, R5 ;  /* 0x0000000504047221 */ /* 0x004fe20000000000 */
[----:B------:R-:W-:Y:S01]  /*1080*/  FADD R7, R6, R7 ;  /* 0x0000000706077221 */ /* 0x000fe20000000000 */
[----:B---3--:R-:W-:Y:S01]  /*1090*/  FADD R8, R8, R9 ;  /* 0x0000000908087221 */ /* 0x008fe20000000000 */
[----:B------:R-:W-:Y:S02]  /*10a0*/  FADD R11, R10, R11 ;  /* 0x0000000b0a0b7221 */ /* 0x000fe40000000000 */
[----:B------:R-:W-:Y:S01]  /*10b0*/  FADD R4, R4, R7 ;  /* 0x0000000704047221 */ /* 0x000fe20000000000 */
[----:B----4-:R-:W-:Y:S01]  /*10c0*/  FADD R12, R12, R13 ;  /* 0x0000000d0c0c7221 */ /* 0x010fe20000000000 */
[----:B------:R-:W-:Y:S01]  /*10d0*/  FADD R15, R14, R15 ;  /* 0x0000000f0e0f7221 */ /* 0x000fe20000000000 */
[----:B------:R-:W-:Y:S01]  /*10e0*/  FADD R11, R8, R11 ;  /* 0x0000000b080b7221 */ /* 0x000fe20000000000 */
[----:B-----5:R-:W-:Y:S01]  /*10f0*/  FADD R16, R16, R17 ;  /* 0x0000001110107221 */ /* 0x020fe20000000000 */
[----:B------:R-:W-:Y:S01]  /*1100*/  FADD R19, R18, R19 ;  /* 0x0000001312137221 */ /* 0x000fe20000000000 */
[----:B------:R-:W-:Y:S01]  /*1110*/  FADD R12, R12, R15 ;  /* 0x0000000f0c0c7221 */ /* 0x000fe20000000000 */
[----:B------:R-:W-:-:S02]  /*1120*/  FADD R4, R4, R11 ;  /* 0x0000000b04047221 */ /* 0x000fc40000000000 */
[----:B------:R-:W-:-:S04]  /*1130*/  FADD R19, R16, R19 ;  /* 0x0000001310137221 */ /* 0x000fc80000000000 */
[----:B------:R-:W-:-:S04]  /*1140*/  FADD R19, R12, R19 ;  /* 0x000000130c137221 */ /* 0x000fc80000000000 */
[----:B------:R-:W-:Y:S01]  /*1150*/  FADD R21, R4, R19 ;  /* 0x0000001304157221 */ /* 0x000fe20000000000 */
[----:B------:R-:W-:Y:S06]  /*1160*/  @!P0 BRA `(.L_x_18) ;  /* 0x00000000007c8947 */ /* 0x000fec0003800000 */
[----:B------:R-:W0:Y:S01]  /*1170*/  LDC R24, c[0x0][0x390] ;  /* 0x0000e400ff187b82 */ /* 0x000e220000000800 */
[----:B------:R-:W-:Y:S02]  /*1180*/  IADD3 R22, PT, PT, R20, -0x1000, RZ ;  /* 0xfffff00014167810 */ /* 0x000fe40007ffe0ff */
[----:B------:R-:W-:-:S07]  /*1190*/  MOV R23, 0x1000 ;  /* 0x0000100000177802 */ /* 0x000fce0000000f00 */
.L_x_20:
[----:B------:R-:W-:-:S05]  /*11a0*/  IMAD.WIDE R26, R23, 0x4, R2 ;  /* 0x00000004171a7825 */ /* 0x000fca00078e0202 */
[----:B------:R-:W2:Y:S04]  /*11b0*/  LDG.E.128.CONSTANT R16, desc[UR6][R26.64+0x2000] ;  /* 0x002000061a107981 */ /* 0x000ea8000c1e9d00 */
[----:B------:R-:W3:Y:S04]  /*11c0*/  LDG.E.128.CONSTANT R4, desc[UR6][R26.64+0x3000] ;  /* 0x003000061a047981 */ /* 0x000ee8000c1e9d00 */
[----:B------:R-:W4:Y:S04]  /*11d0*/  LDG.E.128.CONSTANT R8, desc[UR6][R26.64] ;  /* 0x000000061a087981 */ /* 0x000f28000c1e9d00 */
[----:B------:R-:W5:Y:S01]  /*11e0*/  LDG.E.128.CONSTANT R12, desc[UR6][R26.64+0x1000] ;  /* 0x001000061a0c7981 */ /* 0x000f62000c1e9d00 */
[----:B0-----:R-:W-:Y:S01]  /*11f0*/  MOV R20, R24 ;  /* 0x0000001800147202 */ /* 0x001fe20000000f00 */
[----:B--2---:R-:W-:Y:S01]  /*1200*/  FADD R17, R17, R18 ;  /* 0x0000001211117221 */ /* 0x004fe20000000000 */
[----:B---3--:R-:W-:-:S02]  /*1210*/  FADD R18, R19, R4 ;  /* 0x0000000413127221 */ /* 0x008fc40000000000 */
[----:B------:R-:W-:Y:S01]  /*1220*/  IADD3 R4, PT, PT, -R23, R20, RZ ;  /* 0x0000001417047210 */ /* 0x000fe20007ffe1ff */
[----:B------:R-:W-:Y:S01]  /*1230*/  FADD R5, R5, R6 ;  /* 0x0000000605057221 */ /* 0x000fe20000000000 */
[----:B----4-:R-:W-:Y:S01]  /*1240*/  FADD R9, R9, R10 ;  /* 0x0000000a09097221 */ /* 0x010fe20000000000 */
[----:B------:R-:W-:Y:S01]  /*1250*/  FADD R8, R8, R21 ;  /* 0x0000001508087221 */ /* 0x000fe20000000000 */
[----:B------:R-:W-:Y:S01]  /*1260*/  ISETP.GE.AND P0, PT, R4, 0x1000, PT ;  /* 0x000010000400780c */ /* 0x000fe20003f06270 */
[----:B-----5:R-:W-:Y:S01]  /*1270*/  FADD R13, R13, R14 ;  /* 0x0000000e0d0d7221 */ /* 0x020fe20000000000 */
[----:B------:R-:W-:Y:S01]  /*1280*/  FADD R10, R11, R12 ;  /* 0x0000000c0b0a7221 */ /* 0x000fe20000000000 */
[----:B------:R-:W-:Y:S01]  /*1290*/  FADD R14, R15, R16 ;  /* 0x000000100f0e7221 */ /* 0x000fe20000000000 */
[----:B------:R-:W-:Y:S01]  /*12a0*/  FADD R8, R8, R9 ;  /* 0x0000000908087221 */ /* 0x000fe20000000000 */
[----:B------:R-:W-:Y:S01]  /*12b0*/  FADD R5, R18, R5 ;  /* 0x0000000512057221 */ /* 0x000fe20000000000 */
[----:B------:R-:W-:Y:S01]  /*12c0*/  FADD R13, R10, R13 ;  /* 0x0000000d0a0d7221 */ /* 0x000fe20000000000 */
[----:B------:R-:W-:-:S03]  /*12d0*/  FADD R14, R14, R17 ;  /* 0x000000110e0e7221 */ /* 0x000fc60000000000 */
[----:B------:R-:W-:Y:S01]  /*12e0*/  FADD R8, R8, R13 ;  /* 0x0000000d08087221 */ /* 0x000fe20000000000 */
[----:B------:R-:W-:-:S04]  /*12f0*/  FADD R5, R14, R5 ;  /* 0x000000050e057221 */ /* 0x000fc80000000000 */
[----:B------:R-:W-:-:S04]  /*1300*/  FADD R5, R8, R5 ;  /* 0x0000000508057221 */ /* 0x000fc80000000000 */
[----:B------:R-:W-:Y:S01]  /*1310*/  FADD R21, R7, R5 ;  /* 0x0000000507157221 */ /* 0x000fe20000000000 */
[----:B------:R-:W-:Y:S06]  /*1320*/  @!P0 BRA `(.L_x_19) ;  /* 0x0000000800308947 */ /* 0x000fec0003800000 */
[----:B------:R-:W-:-:S04]  /*1330*/  IADD3 R23, PT, PT, R23, 0x1000, RZ ;  /* 0x0000100017177810 */ /* 0x000fc80007ffe0ff */
[----:B------:R-:W-:-:S13]  /*1340*/  ISETP.GT.AND P0, PT, R23, R22, PT ;  /* 0x000000161700720c */ /* 0x000fda0003f04270 */
[----:B------:R-:W-:Y:S05]  /*1350*/  @!P0 BRA `(.L_x_20) ;  /* 0xfffffffc00908947 */ /* 0x000fea000383ffff */
.L_x_18:
[----:B------:R-:W-:-:S13]  /*1360*/  ISETP.GE.AND P0, PT, R23, R20, PT ;  /* 0x000000141700720c */ /* 0x000fda0003f06270 */
[----:B------:R-:W-:Y:S05]  /*1370*/  @P0 BRA `(.L_x_19) ;  /* 0x00000008001c0947 */ /* 0x000fea0003800000 */
[----:B------:R-:W-:Y:S01]  /*1380*/  IMAD.IADD R9, R20, 0x1, -R23 ;  /* 0x0000000114097824 */ /* 0x000fe200078e0a17 */
[----:B------:R-:W-:Y:S04]  /*1390*/  BSSY.RECONVERGENT B1, `(.L_x_19) ;  /* 0x0000085000017945 */ /* 0x000fe80003800200 */
[----:B------:R-:W-:-:S13]  /*13a0*/  ISETP.GE.AND P0, PT, R0, R9, PT ;  /* 0x000000090000720c */ /* 0x000fda0003f06270 */
[----:B------:R-:W-:Y:S05]  /*13b0*/  @P0 BRA `(.L_x_21) ;  /* 0x0000000800080947 */ /* 0x000fea0003800000 */
[-C--:B------:R-:W-:Y:S01]  /*13c0*/  LOP3.LUT R2, RZ, R0.reuse, RZ, 0x33, !PT ;  /* 0x00000000ff027212 */ /* 0x080fe200078e33ff */
[----:B------:R-:W-:Y:S01]  /*13d0*/  BSSY.RECONVERGENT B2, `(.L_x_22) ;  /* 0x0000015000027945 */ /* 0x000fe20003800200 */
[----:B------:R-:W-:Y:S02]  /*13e0*/  MOV R8, R0 ;  /* 0x0000000000087202 */ /* 0x000fe40000000f00 */
[----:B------:R-:W-:-:S04]  /*13f0*/  IADD3 R2, PT, PT, -R23, R20, R2 ;  /* 0x0000001417027210 */ /* 0x000fc80007ffe102 */
[C---:B------:R-:W-:Y:S02]  /*1400*/  LOP3.LUT R3, R2.reuse, 0x300, RZ, 0xc0, !PT ;  /* 0x0000030002037812 */ /* 0x040fe400078ec0ff */
[----:B------:R-:W-:Y:S02]  /*1410*/  ISETP.GE.U32.AND P1, PT, R2, 0x300, PT ;  /* 0x000003000200780c */ /* 0x000fe40003f26070 */
[----:B------:R-:W-:-:S13]  /*1420*/  ISETP.NE.AND P0, PT, R3, 0x300, PT ;  /* 0x000003000300780c */ /* 0x000fda0003f05270 */
[----:B------:R-:W-:Y:S05]  /*1430*/  @!P0 BRA `(.L_x_23) ;  /* 0x0000000000388947 */ /* 0x000fea0003800000 */
[----:B------:R-:W0:Y:S01]  /*1440*/  LDC.64 R4, c[0x0][0x380] ;  /* 0x0000e000ff047b82 */ /* 0x000e220000000a00 */
[----:B------:R-:W-:Y:S02]  /*1450*/  LEA.HI R2, R2, 0x1, RZ, 0x18 ;  /* 0x0000000102027811 */ /* 0x000fe400078fc0ff */
[----:B------:R-:W-:Y:S02]  /*1460*/  IADD3 R7, PT, PT, R0, R23, RZ ;  /* 0x0000001700077210 */ /* 0x000fe40007ffe0ff */
[----:B------:R-:W-:Y:S02]  /*1470*/  LOP3.LUT R2, R2, 0x3, RZ, 0xc0, !PT ;  /* 0x0000000302027812 */ /* 0x000fe400078ec0ff */
[----:B------:R-:W-:Y:S02]  /*1480*/  MOV R8, R0 ;  /* 0x0000000000087202 */ /* 0x000fe40000000f00 */
[----:B------:R-:W-:-:S07]  /*1490*/  IADD3 R6, PT, PT, -R2, RZ, RZ ;  /* 0x000000ff02067210 */ /* 0x000fce0007ffe1ff */
.L_x_24:
[----:B0-----:R-:W-:-:S06]  /*14a0*/  IMAD.WIDE.U32 R2, R7, 0x4, R4 ;  /* 0x0000000407027825 */ /* 0x001fcc00078e0004 */
[----:B------:R-:W2:Y:S01]  /*14b0*/  LDG.E.CONSTANT R2, desc[UR6][R2.64] ;  /* 0x0000000602027981 */ /* 0x000ea2000c1e9900 */
[----:B------:R-:W-:Y:S02]  /*14c0*/  IADD3 R6, PT, PT, R6, 0x1, RZ ;  /* 0x0000000106067810 */ /* 0x000fe40007ffe0ff */
[----:B------:R-:W-:Y:S02]  /*14d0*/  IADD3 R8, PT, PT, R8, 0x100, RZ ;  /* 0x0000010008087810 */ /* 0x000fe40007ffe0ff */
[----:B------:R-:W-:Y:S02]  /*14e0*/  ISETP.NE.AND P0, PT, R6, RZ, PT ;  /* 0x000000ff0600720c */ /* 0x000fe40003f05270 */
[----:B------:R-:W-:Y:S01]  /*14f0*/  IADD3 R7, PT, PT, R7, 0x100, RZ ;  /* 0x0000010007077810 */ /* 0x000fe20007ffe0ff */
[----:B--2---:R-:W-:-:S10]  /*1500*/  FADD R21, R2, R21 ;  /* 0x0000001502157221 */ /* 0x004fd40000000000 */
[----:B------:R-:W-:Y:S05]  /*1510*/  @P0 BRA `(.L_x_24) ;  /* 0xfffffffc00e00947 */ /* 0x000fea000383ffff */
.L_x_23:
[----:B------:R-:W-:Y:S05]  /*1520*/  BSYNC.RECONVERGENT B2 ;  /* 0x0000000000027941 */ /* 0x000fea0003800200 */
.L_x_22:
[----:B------:R-:W-:Y:S05]  /*1530*/  @!P1 BRA `(.L_x_21) ;  /* 0x0000000400a89947 */ /* 0x000fea0003800000 */
[----:B------:R-:W0:Y:S01]  /*1540*/  LDCU.64 UR4, c[0x0][0x380] ;  /* 0x00007000ff0477ac */ /* 0x000e220008000a00 */
[----:B------:R-:W-:Y:S01]  /*1550*/  IADD3 R5, PT, PT, R9, -R8, RZ ;  /* 0x8000000809057210 */ /* 0x000fe20007ffe0ff */
[----:B------:R-:W-:Y:S01]  /*1560*/  BSSY.RECONVERGENT B2, `(.L_x_25) ;  /* 0x000003b000027945 */ /* 0x000fe20003800200 */
[CC--:B------:R-:W-:Y:S02]  /*1570*/  IADD3 R3, P0, PT, R8.reuse, R23.reuse, RZ ;  /* 0x0000001708037210 */ /* 0x0c0fe40007f1e0ff */
[----:B------:R-:W-:Y:S02]  /*1580*/  ISETP.GT.AND P1, PT, R5, 0xc00, PT ;  /* 0x00000c000500780c */ /* 0x000fe40003f24270 */
[----:B------:R-:W-:Y:S02]  /*1590*/  IADD3.X R4, PT, PT, RZ, RZ, RZ, P0, !PT ;  /* 0x000000ffff047210 */ /* 0x000fe400007fe4ff */
[----:B------:R-:W-:Y:S02]  /*15a0*/  IADD3 R11, PT, PT, R8, R23, RZ ;  /* 0x00000017080b7210 */ /* 0x000fe40007ffe0ff */
[----:B0-----:R-:W-:-:S04]  /*15b0*/  LEA R2, P0, R3, UR4, 0x2 ;  /* 0x0000000403027c11 */ /* 0x001fc8000f8010ff */
[----:B------:R-:W-:Y:S02]  /*15c0*/  LEA.HI.X R3, R3, UR5, R4, 0x2, P0 ;  /* 0x0000000503037c11 */ /* 0x000fe400080f1404 */
[----:B------:R-:W-:-:S05]  /*15d0*/  IADD3 R2, P0, PT, R2, 0x800, RZ ;  /* 0x0000080002027810 */ /* 0x000fca0007f1e0ff */
[----:B------:R-:W-:Y:S01]  /*15e0*/  IMAD.X R3, RZ, RZ, R3, P0 ;  /* 0x000000ffff037224 */ /* 0x000fe200000e0603 */
[----:B------:R-:W-:Y:S01]  /*15f0*/  PLOP3.LUT P0, PT, PT, PT, PT, 0x80, 0x8 ;  /* 0x000000000008781c */ /* 0x000fe20003f0f070 */
[----:B------:R-:W-:-:S12]  /*1600*/  @!P1 BRA `(.L_x_26) ;  /* 0x0000000000c09947 */ /* 0x000fd80003800000 */
[----:B------:R-:W-:Y:S02]  /*1610*/  PLOP3.LUT P0, PT, PT, PT, PT, 0x8, 0x80 ;  /* 0x000000000080781c */ /* 0x000fe40003f0e170 */
[----:B------:R-:W-:-:S11]  /*1620*/  IADD3 R13, PT, PT, R9, -0xc00, RZ ;  /* 0xfffff400090d7810 */ /* 0x000fd60007ffe0ff */
.L_x_27:
[----:B------:R-:W0:Y:S01]  /*1630*/  LDC.64 R4, c[0x0][0x380] ;  /* 0x0000e000ff047b82 */ /* 0x000e220000000a00 */
[----:B------:R-:W2:Y:S01]  /*1640*/  LDG.E.CONSTANT R10, desc[UR6][R2.64+-0x400] ;  /* 0xfffc0006020a7981 */ /* 0x000ea2000c1e9900 */
[----:B------:R-:W-:-:S03]  /*1650*/  IADD3 R25, PT, PT, R11, 0x400, RZ ;  /* 0x000004000b197810 */ /* 0x000fc60007ffe0ff */
[----:B------:R-:W3:Y:S04]  /*1660*/  LDG.E.CONSTANT R19, desc[UR6][R2.64] ;  /* 0x0000000602137981 */ /* 0x000ee8000c1e9900 */
[----:B------:R-:W4:Y:S01]  /*1670*/  LDG.E.CONSTANT R18, desc[UR6][R2.64+0x400] ;  /* 0x0004000602127981 */ /* 0x000f22000c1e9900 */
[----:B------:R-:W-:-:S03]  /*1680*/  IADD3 R7, PT, PT, R11, 0x800, RZ ;  /* 0x000008000b077810 */ /* 0x000fc60007ffe0ff */
[----:B------:R-:W5:Y:S04]  /*1690*/  LDG.E.CONSTANT R16, desc[UR6][R2.64+0xc00] ;  /* 0x000c000602107981 */ /* 0x000f68000c1e9900 */
[----:B------:R-:W5:Y:S04]  /*16a0*/  LDG.E.CONSTANT R15, desc[UR6][R2.64+0x1000] ;  /* 0x00100006020f7981 */ /* 0x000f68000c1e9900 */
[----:B------:R-:W5:Y:S01]  /*16b0*/  LDG.E.CONSTANT R14, desc[UR6][R2.64+0x1400] ;  /* 0x00140006020e7981 */ /* 0x000f62000c1e9900 */
[----:B0-----:R-:W-:-:S03]  /*16c0*/  IMAD.WIDE.U32 R22, R11, 0x4, R4 ;  /* 0x000000040b167825 */ /* 0x001fc600078e0004 */
[----:B------:R-:W5:Y:S04]  /*16d0*/  LDG.E.CONSTANT R20, desc[UR6][R2.64+0x2000] ;  /* 0x0020000602147981 */ /* 0x000f68000c1e9900 */
[----:B------:R0:W2:Y:S01]  /*16e0*/  LDG.E.CONSTANT R12, desc[UR6][R22.64] ;  /* 0x00000006160c7981 */ /* 0x0000a2000c1e9900 */
[----:B------:R-:W-:-:S03]  /*16f0*/  IMAD.WIDE.U32 R24, R25, 0x4, R4 ;  /* 0x0000000419187825 */ /* 0x000fc600078e0004 */
[----:B------:R-:W5:Y:S04]  /*1700*/  LDG.E.CONSTANT R26, desc[UR6][R2.64+0x3000] ;  /* 0x00300006021a7981 */ /* 0x000f68000c1e9900 */
[----:B------:R-:W5:Y:S01]  /*1710*/  LDG.E.CONSTANT R17, desc[UR6][R24.64] ;  /* 0x0000000618117981 */ /* 0x000f62000c1e9900 */
[--C-:B------:R-:W-:Y:S01]  /*1720*/  IMAD.WIDE.U32 R6, R7, 0x4, R4.reuse ;  /* 0x0000000407067825 */ /* 0x100fe200078e0004 */
[----:B0-----:R-:W-:Y:S02]  /*1730*/  IADD3 R23, PT, PT, R11, 0xc00, RZ ;  /* 0x00000c000b177810 */ /* 0x001fe40007ffe0ff */
[----:B------:R-:W5:Y:S04]  /*1740*/  LDG.E.CONSTANT R22, desc[UR6][R2.64+0x1c00] ;  /* 0x001c000602167981 */ /* 0x000f68000c1e9900 */
[----:B------:R-:W5:Y:S01]  /*1750*/  LDG.E.CONSTANT R6, desc[UR6][R6.64] ;  /* 0x0000000606067981 */ /* 0x000f62000c1e9900 */
[----:B------:R-:W-:-:S03]  /*1760*/  IMAD.WIDE.U32 R4, R23, 0x4, R4 ;  /* 0x0000000417047825 */ /* 0x000fc600078e0004 */
[----:B------:R-:W5:Y:S04]  /*1770*/  LDG.E.CONSTANT R23, desc[UR6][R2.64+0x2400] ;  /* 0x0024000602177981 */ /* 0x000f68000c1e9900 */
[----:B------:R-:W5:Y:S04]  /*1780*/  LDG.E.CONSTANT R4, desc[UR6][R4.64] ;  /* 0x0000000604047981 */ /* 0x000f68000c1e9900 */
[----:B------:R-:W5:Y:S04]  /*1790*/  LDG.E.CONSTANT R24, desc[UR6][R2.64+0x2c00] ;  /* 0x002c000602187981 */ /* 0x000f68000c1e9900 */
[----:B------:R0:W5:Y:S01]  /*17a0*/  LDG.E.CONSTANT R25, desc[UR6][R2.64+0x3400] ;  /* 0x0034000602197981 */ /* 0x000162000c1e9900 */
[----:B------:R-:W-:-:S04]  /*17b0*/  IADD3 R8, PT, PT, R8, 0x1000, RZ ;  /* 0x0000100008087810 */ /* 0x000fc80007ffe0ff */
[----:B------:R-:W-:Y:S02]  /*17c0*/  ISETP.GE.AND P1, PT, R8, R13, PT ;  /* 0x0000000d0800720c */ /* 0x000fe40003f26270 */
[----:B0-----:R-:W-:Y:S02]  /*17d0*/  IADD3 R2, P2, PT, R2, 0x4000, RZ ;  /* 0x0000400002027810 */ /* 0x001fe40007f5e0ff */
[----:B------:R-:W-:Y:S02]  /*17e0*/  IADD3 R11, PT, PT, R11, 0x1000, RZ ;  /* 0x000010000b0b7810 */ /* 0x000fe40007ffe0ff */
[----:B------:R-:W-:Y:S01]  /*17f0*/  IADD3.X R3, PT, PT, RZ, R3, RZ, P2, !PT ;  /* 0x00000003ff037210 */ /* 0x000fe200017fe4ff */
[----:B--2---:R-:W-:-:S04]  /*1800*/  FADD R21, R12, R21 ;  /* 0x000000150c157221 */ /* 0x004fc80000000000 */
[----:B------:R-:W-:-:S04]  /*1810*/  FADD R10, R21, R10 ;  /* 0x0000000a150a7221 */ /* 0x000fc80000000000 */
[----:B---3--:R-:W-:-:S04]  /*1820*/  FADD R19, R10, R19 ;  /* 0x000000130a137221 */ /* 0x008fc80000000000 */
[----:B----4-:R-:W-:-:S04]  /*1830*/  FADD R18, R19, R18 ;  /* 0x0000001213127221 */ /* 0x010fc80000000000 */
[----:B-----5:R-:W-:-:S04]  /*1840*/  FADD R17, R18, R17 ;  /* 0x0000001112117221 */ /* 0x020fc80000000000 */
        /* <DEDUP_REMOVED lines=12> */
.L_x_26:
[----:B------:R-:W-:Y:S05]  /*1910*/  BSYNC.RECONVERGENT B2 ;  /* 0x0000000000027941 */ /* 0x000fea0003800200 */
.L_x_25:
[----:B------:R-:W-:Y:S01]  /*1920*/  IADD3 R4, PT, PT, R9, -R8, RZ ;  /* 0x8000000809047210 */ /* 0x000fe20007ffe0ff */
[----:B------:R-:W-:Y:S03]  /*1930*/  BSSY.RECONVERGENT B2, `(.L_x_28) ;  /* 0x000001e000027945 */ /* 0x000fe60003800200 */
[----:B------:R-:W-:-:S13]  /*1940*/  ISETP.GT.AND P1, PT, R4, 0x400, PT ;  /* 0x000004000400780c */ /* 0x000fda0003f24270 */
[----:B------:R-:W-:Y:S05]  /*1950*/  @!P1 BRA `(.L_x_29) ;  /* 0x00000000006c9947 */ /* 0x000fea0003800000 */
[----:B------:R-:W0:Y:S01]  /*1960*/  LDC.64 R6, c[0x0][0x380] ;  /* 0x0000e000ff067b82 */ /* 0x000e220000000a00 */
[----:B------:R-:W2:Y:S01]  /*1970*/  LDG.E.CONSTANT R10, desc[UR6][R2.64+-0x400] ;  /* 0xfffc0006020a7981 */ /* 0x000ea2000c1e9900 */
[----:B------:R-:W-:-:S03]  /*1980*/  VIADD R15, R11, 0x400 ;  /* 0x000004000b0f7836 */ /* 0x000fc60000000000 */
[----:B------:R-:W3:Y:S04]  /*1990*/  LDG.E.CONSTANT R13, desc[UR6][R2.64] ;  /* 0x00000006020d7981 */ /* 0x000ee8000c1e9900 */
[----:B------:R-:W4:Y:S04]  /*19a0*/  LDG.E.CONSTANT R17, desc[UR6][R2.64+0xc00] ;  /* 0x000c000602117981 */ /* 0x000f28000c1e9900 */
[----:B------:R-:W5:Y:S04]  /*19b0*/  LDG.E.CONSTANT R19, desc[UR6][R2.64+0x1000] ;  /* 0x0010000602137981 */ /* 0x000f68000c1e9900 */
[----:B------:R1:W5:Y:S01]  /*19c0*/  LDG.E.CONSTANT R23, desc[UR6][R2.64+0x1400] ;  /* 0x0014000602177981 */ /* 0x000362000c1e9900 */
[----:B0-----:R-:W-:-:S06]  /*19d0*/  IMAD.WIDE.U32 R4, R11, 0x4, R6 ;  /* 0x000000040b047825 */ /* 0x001fcc00078e0006 */
[----:B------:R-:W2:Y:S01]  /*19e0*/  LDG.E.CONSTANT R4, desc[UR6][R4.64] ;  /* 0x0000000604047981 */ /* 0x000ea2000c1e9900 */
[----:B------:R-:W-:-:S03]  /*19f0*/  IMAD.WIDE.U32 R6, R15, 0x4, R6 ;  /* 0x000000040f067825 */ /* 0x000fc600078e0006 */
[----:B------:R-:W4:Y:S04]  /*1a00*/  LDG.E.CONSTANT R15, desc[UR6][R2.64+0x400] ;  /* 0x00040006020f7981 */ /* 0x000f28000c1e9900 */
[----:B------:R-:W5:Y:S01]  /*1a10*/  LDG.E.CONSTANT R7, desc[UR6][R6.64] ;  /* 0x0000000606077981 */ /* 0x000f62000c1e9900 */
[----:B------:R-:W-:Y:S02]  /*1a20*/  PLOP3.LUT P0, PT, PT, PT, PT, 0x8, 0x80 ;  /* 0x000000000080781c */ /* 0x000fe40003f0e170 */
[----:B------:R-:W-:Y:S02]  /*1a30*/  IADD3 R8, PT, PT, R8, 0x800, RZ ;  /* 0x0000080008087810 */ /* 0x000fe40007ffe0ff */
[----:B------:R-:W-:Y:S01]  /*1a40*/  IADD3 R11, PT, PT, R11, 0x800, RZ ;  /* 0x000008000b0b7810 */ /* 0x000fe20007ffe0ff */
[----:B--2---:R-:W-:-:S04]  /*1a50*/  FADD R21, R21, R4 ;  /* 0x0000000415157221 */ /* 0x004fc80000000000 */
[----:B------:R-:W-:-:S04]  /*1a60*/  FADD R10, R21, R10 ;  /* 0x0000000a150a7221 */ /* 0x000fc80000000000 */
[----:B---3--:R-:W-:-:S04]  /*1a70*/  FADD R10, R10, R13 ;  /* 0x0000000d0a0a7221 */ /* 0x008fc80000000000 */
[----:B----4-:R-:W-:-:S04]  /*1a80*/  FADD R10, R10, R15 ;  /* 0x0000000f0a0a7221 */ /* 0x010fc80000000000 */
[----:B-----5:R-:W-:Y:S01]  /*1a90*/  FADD R10, R10, R7 ;  /* 0x000000070a0a7221 */ /* 0x020fe20000000000 */
[----:B------:R-:W-:-:S03]  /*1aa0*/  IADD3 R4, P1, PT, R2, 0x2000, RZ ;  /* 0x0000200002047810 */ /* 0x000fc60007f3e0ff */
[----:B------:R-:W-:Y:S01]  /*1ab0*/  FADD R10, R10, R17 ;  /* 0x000000110a0a7221 */ /* 0x000fe20000000000 */
[----:B------:R-:W-:-:S03]  /*1ac0*/  IADD3.X R5, PT, PT, RZ, R3, RZ, P1, !PT ;  /* 0x00000003ff057210 */ /* 0x000fc60000ffe4ff */
[----:B------:R-:W-:Y:S01]  /*1ad0*/  FADD R10, R10, R19 ;  /* 0x000000130a0a7221 */ /* 0x000fe20000000000 */
[----:B-1----:R-:W-:Y:S02]  /*1ae0*/  MOV R2, R4 ;  /* 0x0000000400027202 */ /* 0x002fe40000000f00 */
[----:B------:R-:W-:Y:S01]  /*1af0*/  MOV R3, R5 ;  /* 0x0000000500037202 */ /* 0x000fe20000000f00 */
[----:B------:R-:W-:-:S07]  /*1b00*/  FADD R21, R10, R23 ;  /* 0x000000170a157221 */ /* 0x000fce0000000000 */
.L_x_29:
[----:B------:R-:W-:Y:S05]  /*1b10*/  BSYNC.RECONVERGENT B2 ;  /* 0x0000000000027941 */ /* 0x000fea0003800200 */
.L_x_28:
[----:B------:R-:W-:-:S13]  /*1b20*/  ISETP.LT.OR P0, PT, R8, R9, P0 ;  /* 0x000000090800720c */ /* 0x000fda0000701670 */
[----:B------:R-:W-:Y:S05]  /*1b30*/  @!P0 BRA `(.L_x_21) ;  /* 0x0000000000288947 */ /* 0x000fea0003800000 */
[----:B------:R-:W0:Y:S01]  /*1b40*/  LDC.64 R4, c[0x0][0x380] ;  /* 0x0000e000ff047b82 */ /* 0x000e220000000a00 */
[----:B------:R-:W2:Y:S04]  /*1b50*/  LDG.E.CONSTANT R6, desc[UR6][R2.64+-0x400] ;  /* 0xfffc000602067981 */ /* 0x000ea8000c1e9900 */
[----:B------:R-:W3:Y:S04]  /*1b60*/  LDG.E.CONSTANT R7, desc[UR6][R2.64] ;  /* 0x0000000602077981 */ /* 0x000ee8000c1e9900 */
[----:B------:R-:W4:Y:S01]  /*1b70*/  LDG.E.CONSTANT R9, desc[UR6][R2.64+0x400] ;  /* 0x0004000602097981 */ /* 0x000f22000c1e9900 */
[----:B0-----:R-:W-:-:S06]  /*1b80*/  IMAD.WIDE.U32 R4, R11, 0x4, R4 ;  /* 0x000000040b047825 */ /* 0x001fcc00078e0004 */
[----:B------:R-:W5:Y:S02]  /*1b90*/  LDG.E.CONSTANT R4, desc[UR6][R4.64] ;  /* 0x0000000604047981 */ /* 0x000f64000c1e9900 */
[----:B-----5:R-:W-:-:S04]  /*1ba0*/  FADD R21, R21, R4 ;  /* 0x0000000415157221 */ /* 0x020fc80000000000 */
[----:B--2---:R-:W-:-:S04]  /*1bb0*/  FADD R6, R21, R6 ;  /* 0x0000000615067221 */ /* 0x004fc80000000000 */
[----:B---3--:R-:W-:-:S04]  /*1bc0*/  FADD R6, R6, R7 ;  /* 0x0000000706067221 */ /* 0x008fc80000000000 */
[----:B----4-:R-:W-:-:S07]  /*1bd0*/  FADD R21, R6, R9 ;  /* 0x0000000906157221 */ /* 0x010fce0000000000 */
.L_x_21:
[----:B------:R-:W-:Y:S05]  /*1be0*/  BSYNC.RECONVERGENT B1 ;  /* 0x0000000000017941 */ /* 0x000fea0003800200 */
.L_x_19:
[----:B------:R-:W0:Y:S01]  /*1bf0*/  S2R R6, SR_LANEID ;  /* 0x0000000000067919 */ /* 0x000e220000000000 */
[----:B------:R-:W1:Y:S01]  /*1c00*/  SHFL.DOWN PT, R2, R21, 0x1, 0x1f ;  /* 0x08201f0015027f89 */ /* 0x000e6200000e0000 */
[C---:B0-----:R-:W-:Y:S02]  /*1c10*/  ISETP.GT.AND P0, PT, R6.reuse, 0x1e, PT ;  /* 0x0000001e0600780c */ /* 0x041fe40003f04270 */
[----:B------:R-:W-:-:S11]  /*1c20*/  ISETP.NE.AND P1, PT, R6, RZ, PT ;  /* 0x000000ff0600720c */ /* 0x000fd60003f25270 */
[----:B-1----:R-:W-:Y:S01]  /*1c30*/  @!P0 FADD R21, R2, R21 ;  /* 0x0000001502158221 */ /* 0x002fe20000000000 */
[----:B------:R-:W-:Y:S01]  /*1c40*/  ISETP.GT.AND P0, PT, R6, 0x1d, PT ;  /* 0x0000001d0600780c */ /* 0x000fe20003f04270 */
[----:B------:R-:W0:Y:S01]  /*1c50*/  @!P1 S2R R5, SR_CgaCtaId ;  /* 0x0000000000059919 */ /* 0x000e220000008800 */
[----:B------:R-:W-:Y:S02]  /*1c60*/  @!P1 MOV R4, 0x400 ;  /* 0x0000040000049802 */ /* 0x000fe40000000f00 */
[----:B------:R-:W-:Y:S01]  /*1c70*/  @!P1 SHF.R.U32.HI R3, RZ, 0x3, R0 ;  /* 0x00000003ff039819 */ /* 0x000fe20000011600 */
[----:B------:R-:W1:Y:S03]  /*1c80*/  SHFL.DOWN PT, R2, R21, 0x2, 0x1f ;  /* 0x08401f0015027f89 */ /* 0x000e6600000e0000 */
[----:B------:R-:W-:-:S05]  /*1c90*/  @!P1 LOP3.LUT R3, R3, 0x7c, RZ, 0xc0, !PT ;  /* 0x0000007c03039812 */ /* 0x000fca00078ec0ff */
[----:B-1----:R-:W-:Y:S01]  /*1ca0*/  @!P0 FADD R21, R21, R2 ;  /* 0x0000000215158221 */ /* 0x002fe20000000000 */
[----:B------:R-:W-:Y:S02]  /*1cb0*/  ISETP.GT.AND P0, PT, R6, 0x1b, PT ;  /* 0x0000001b0600780c */ /* 0x000fe40003f04270 */
[----:B0-----:R-:W-:Y:S02]  /*1cc0*/  @!P1 LEA R4, R5, R4, 0x18 ;  /* 0x0000000405049211 */ /* 0x001fe400078ec0ff */
[----:B------:R-:W0:Y:S02]  /*1cd0*/  SHFL.DOWN PT, R2, R21, 0x4, 0x1f ;  /* 0x08801f0015027f89 */ /* 0x000e2400000e0000 */
[----:B------:R-:W-:-:S07]  /*1ce0*/  @!P1 IADD3 R3, PT, PT, R3, R4, RZ ;  /* 0x0000000403039210 */ /* 0x000fce0007ffe0ff */
        /* <DEDUP_REMOVED lines=12> */
[----:B------:R-:W0:Y:S01]  /*1db0*/  S2UR UR5, SR_CgaCtaId ;  /* 0x00000000000579c3 */ /* 0x000e220000008800 */
[----:B------:R-:W-:Y:S02]  /*1dc0*/  UMOV UR4, 0x400 ;  /* 0x0000040000047882 */ /* 0x000fe40000000000 */
[----:B0-----:R-:W-:-:S09]  /*1dd0*/  ULEA UR4, UR5, UR4, 0x18 ;  /* 0x0000000405047291 */ /* 0x001fd2000f8ec0ff */
[----:B---3--:R-:W0:Y:S04]  /*1de0*/  LDS R3, [UR4+0xc] ;  /* 0x00000c04ff037984 */ /* 0x008e280008000800 */
        /* <DEDUP_REMOVED lines=10> */
.L_x_2:
        /* <DEDUP_REMOVED lines=12> */
.L_x_32:
[----:B------:R-:W-:Y:S05]  /*1f50*/  BSYNC.RECONVERGENT B1 ;  /* 0x0000000000017941 */ /* 0x000fea0003800200 */
.L_x_31:
[----:B------:R-:W-:Y:S01]  /*1f60*/  ISETP.GE.AND P0, PT, R11, R20, PT ;  /* 0x000000140b00720c */ /* 0x000fe20003f06270 */
[----:B------:R-:W-:-:S12]  /*1f70*/  BSSY.RECONVERGENT B1, `(.L_x_33) ;  /* 0x0000074000017945 */ /* 0x000fd80003800200 */
[----:B------:R-:W-:Y:S05]  /*1f80*/  @P0 BRA `(.L_x_34) ;  /* 0x0000000400c80947 */ /* 0x000fea0003800000 */
[----:B0-----:R-:W-:Y:S01]  /*1f90*/  LOP3.LUT R3, RZ, R11, RZ, 0x33, !PT ;  /* 0x0000000bff037212 */ /* 0x001fe200078e33ff */
[----:B------:R-:W-:Y:S04]  /*1fa0*/  BSSY.RECONVERGENT B2, `(.L_x_35) ;  /* 0x0000015000027945 */ /* 0x000fe80003800200 */
[----:B------:R-:W-:-:S05]  /*1fb0*/  IMAD.IADD R4, R3, 0x1, R20 ;  /* 0x0000000103047824 */ /* 0x000fca00078e0214 */
        /* <DEDUP_REMOVED lines=10> */
.L_x_37:
[----:B------:R-:W-:-:S06]  /*2060*/  MOV R3, R5 ;  /* 0x0000000500037202 */ /* 0x000fcc0000000f00 */
[----:B------:R0:W2:Y:S01]  /*2070*/  LDG.E.CONSTANT R3, desc[UR6][R2.64] ;  /* 0x0000000602037981 */ /* 0x0000a2000c1e9900 */
[----:B------:R-:W-:Y:S02]  /*2080*/  IADD3 R4, PT, PT, R4, 0x1, RZ ;  /* 0x0000000104047810 */ /* 0x000fe40007ffe0ff */
[----:B------:R-:W-:Y:S02]  /*2090*/  IADD3 R11, PT, PT, R11, 0x100, RZ ;  /* 0x000001000b0b7810 */ /* 0x000fe40007ffe0ff */
[----:B------:R-:W-:Y:S02]  /*20a0*/  ISETP.NE.AND P0, PT, R4, RZ, PT ;  /* 0x000000ff0400720c */ /* 0x000fe40003f05270 */
[----:B0-----:R-:W-:-:S04]  /*20b0*/  IADD3 R2, P2, PT, R2, 0x400, RZ ;  /* 0x0000040002027810 */ /* 0x001fc80007f5e0ff */
[----:B------:R-:W-:Y:S01]  /*20c0*/  IADD3.X R5, PT, PT, RZ, R5, RZ, P2, !PT ;  /* 0x00000005ff057210 */ /* 0x000fe200017fe4ff */
[----:B--2--5:R-:W-:-:S06]  /*20d0*/  FADD R0, R3, R0 ;  /* 0x0000000003007221 */ /* 0x024fcc0000000000 */
[----:B------:R-:W-:Y:S05]  /*20e0*/  @P0 BRA `(.L_x_37) ;  /* 0xfffffffc00dc0947 */ /* 0x000fea000383ffff */
.L_x_36:
[----:B------:R-:W-:Y:S05]  /*20f0*/  BSYNC.RECONVERGENT B2 ;  /* 0x0000000000027941 */ /* 0x000fea0003800200 */
.L_x_35:
        /* <DEDUP_REMOVED lines=8> */
.L_x_40:
        /* <DEDUP_REMOVED lines=9> */
[----:B------:R-:W-:-:S03]  /*2210*/  VIADD R3, R11, 0x800 ;  /* 0x000008000b037836 */ /* 0x000fc60000000000 */
[----:B------:R-:W4:Y:S01]  /*2220*/  LDG.E.CONSTANT R15, desc[UR6][R4.64+0x400] ;  /* 0x00040006040f7981 */ /* 0x000f22000c1e9900 */
        /* <DEDUP_REMOVED lines=32> */
.L_x_39:
[----:B------:R-:W-:Y:S05]  /*2430*/  BSYNC.RECONVERGENT B2 ;  /* 0x0000000000027941 */ /* 0x000fea0003800200 */
.L_x_38:
[----:B------:R-:W-:Y:S01]  /*2440*/  IADD3 R2, PT, PT, -R11, R20, RZ ;  /* 0x000000140b027210 */ /* 0x000fe20007ffe1ff */
[----:B------:R-:W-:Y:S03]  /*2450*/  BSSY.RECONVERGENT B2, `(.L_x_41) ;  /* 0x0000019000027945 */ /* 0x000fe60003800200 */
[----:B------:R-:W-:-:S13]  /*2460*/  ISETP.GT.AND P1, PT, R2, 0x400, PT ;  /* 0x000004000200780c */ /* 0x000fda0003f24270 */
[----:B------:R-:W-:Y:S05]  /*2470*/  @!P1 BRA `(.L_x_42) ;  /* 0x0000000000589947 */ /* 0x000fea0003800000 */
        /* <DEDUP_REMOVED lines=22> */
.L_x_42:
[----:B------:R-:W-:Y:S05]  /*25e0*/  BSYNC.RECONVERGENT B2 ;  /* 0x0000000000027941 */ /* 0x000fea0003800200 */
.L_x_41:
        /* <DEDUP_REMOVED lines=12> */
.L_x_34:
[----:B------:R-:W-:Y:S05]  /*26b0*/  BSYNC.RECONVERGENT B1 ;  /* 0x0000000000017941 */ /* 0x000fea0003800200 */
.L_x_33:
        /* <DEDUP_REMOVED lines=35> */
[----:B--2---:R-:W0:Y:S04]  /*28f0*/  LDS R3, [UR4+0xc] ;  /* 0x00000c04ff037984 */ /* 0x004e280008000800 */
        /* <DEDUP_REMOVED lines=10> */
.L_x_43:
[----:B0-----:R-:W0:Y:S01]  /*29a0*/  S2R R2, SR_LANEID ;  /* 0x0000000000027919 */ /* 0x001e220000000000 */
[----:B------:R-:W-:-:S04]  /*29b0*/  LOP3.LUT R0, R9, 0x3e0, RZ, 0xc0, !PT ;  /* 0x000003e009007812 */ /* 0x000fc800078ec0ff */
[----:B------:R-:W-:Y:S02]  /*29c0*/  IADD3 R3, PT, PT, R0, 0x20, RZ ;  /* 0x0000002000037810 */ /* 0x000fe40007ffe0ff */
[----:B------:R-:W-:Y:S02]  /*29d0*/  LOP3.LUT R7, RZ, R0, RZ, 0x33, !PT ;  /* 0x00000000ff077212 */ /* 0x000fe400078e33ff */
[-C--:B------:R-:W-:Y:S02]  /*29e0*/  ISETP.GT.AND P0, PT, R3, R20.reuse, PT ;  /* 0x000000140300720c */ /* 0x080fe40003f04270 */
[----:B------:R-:W-:-:S04]  /*29f0*/  IADD3 R7, PT, PT, R7, R20, RZ ;  /* 0x0000001407077210 */ /* 0x000fc80007ffe0ff */
[----:B------:R-:W-:-:S05]  /*2a00*/  SEL R4, R7, 0x1f, P0 ;  /* 0x0000001f07047807 */ /* 0x000fca0000000000 */
[----:B------:R-:W1:Y:S01]  /*2a10*/  SHFL.DOWN PT, R0, R5, 0x1, R4 ;  /* 0x0820000005007989 */ /* 0x000e6200000e0004 */
[C---:B0-----:R-:W-:Y:S01]  /*2a20*/  ISETP.GE.AND P0, PT, R2.reuse, R4, PT ;  /* 0x000000040200720c */ /* 0x041fe20003f06270 */
[C---:B------:R-:W-:Y:S01]  /*2a30*/  VIADD R3, R2.reuse, 0x2 ;  /* 0x0000000202037836 */ /* 0x040fe20000000000 */
[----:B------:R-:W-:-:S11]  /*2a40*/  ISETP.NE.AND P1, PT, R2, RZ, PT ;  /* 0x000000ff0200720c */ /* 0x000fd60003f25270 */
[----:B-1----:R-:W-:Y:S01]  /*2a50*/  @!P0 FADD R5, R0, R5 ;  /* 0x0000000500058221 */ /* 0x002fe20000000000 */
[-C--:B------:R-:W-:Y:S01]  /*2a60*/  ISETP.GT.AND P0, PT, R3, R4.reuse, PT ;  /* 0x000000040300720c */ /* 0x080fe20003f04270 */
[----:B------:R-:W0:Y:S01]  /*2a70*/  @!P1 S2R R6, SR_CgaCtaId ;  /* 0x0000000000069919 */ /* 0x000e220000008800 */
[----:B------:R-:W-:Y:S02]  /*2a80*/  IADD3 R3, PT, PT, R2, 0x4, RZ ;  /* 0x0000000402037810 */ /* 0x000fe40007ffe0ff */
[----:B------:R-:W1:Y:S09]  /*2a90*/  SHFL.DOWN PT, R0, R5, 0x2, R4 ;  /* 0x0840000005007989 */ /* 0x000e7200000e0004 */
[----:B-1----:R-:W-:Y:S01]  /*2aa0*/  @!P0 FADD R5, R5, R0 ;  /* 0x0000000005058221 */ /* 0x002fe20000000000 */
[----:B------:R-:W-:-:S02]  /*2ab0*/  ISETP.GT.AND P0, PT, R3, R4, PT ;  /* 0x000000040300720c */ /* 0x000fc40003f04270 */
[----:B------:R-:W-:Y:S02]  /*2ac0*/  IADD3 R3, PT, PT, R2, 0x8, RZ ;  /* 0x0000000802037810 */ /* 0x000fe40007ffe0ff */
[----:B------:R-:W1:Y:S09]  /*2ad0*/  SHFL.DOWN PT, R0, R5, 0x4, R4 ;  /* 0x0880000005007989 */ /* 0x000e7200000e0004 */
[----:B-1----:R-:W-:Y:S01]  /*2ae0*/  @!P0 FADD R5, R5, R0 ;  /* 0x0000000005058221 */ /* 0x002fe20000000000 */
[----:B------:R-:W-:-:S02]  /*2af0*/  ISETP.GT.AND P0, PT, R3, R4, PT ;  /* 0x000000040300720c */ /* 0x000fc40003f04270 */
[----:B------:R-:W-:Y:S02]  /*2b00*/  IADD3 R3, PT, PT, R2, 0x10, RZ ;  /* 0x0000001002037810 */ /* 0x000fe40007ffe0ff */
[----:B------:R-:W1:Y:S01]  /*2b10*/  SHFL.DOWN PT, R0, R5, 0x8, R4 ;  /* 0x0900000005007989 */ /* 0x000e6200000e0004 */
[----:B------:R-:W-:-:S04]  /*2b20*/  @!P1 SHF.R.U32.HI R2, RZ, 0x3, R9 ;  /* 0x00000003ff029819 */ /* 0x000fc80000011609 */
[----:B------:R-:W-:-:S04]  /*2b30*/  @!P1 LOP3.LUT R2, R2, 0x7c, RZ, 0xc0, !PT ;  /* 0x0000007c02029812 */ /* 0x000fc800078ec0ff */
[----:B-1----:R-:W-:Y:S01]  /*2b40*/  @!P0 FADD R5, R5, R0 ;  /* 0x0000000005058221 */ /* 0x002fe20000000000 */
[----:B------:R-:W-:Y:S02]  /*2b50*/  ISETP.GT.AND P0, PT, R3, R4, PT ;  /* 0x000000040300720c */ /* 0x000fe40003f04270 */
[----:B------:R-:W-:Y:S02]  /*2b60*/  @!P1 MOV R3, 0x400 ;  /* 0x0000040000039802 */ /* 0x000fe40000000f00 */
[----:B------:R-:W1:Y:S02]  /*2b70*/  SHFL.DOWN PT, R0, R5, 0x10, R4 ;  /* 0x0a00000005007989 */ /* 0x000e6400000e0004 */
[----:B0-----:R-:W-:-:S04]  /*2b80*/  @!P1 LEA R3, R6, R3, 0x18 ;  /* 0x0000000306039211 */ /* 0x001fc800078ec0ff */
[----:B------:R-:W-:-:S03]  /*2b90*/  @!P1 IADD3 R3, PT, PT, R2, R3, RZ ;  /* 0x0000000302039210 */ /* 0x000fc60007ffe0ff */
[----:B-1----:R-:W-:Y:S01]  /*2ba0*/  @!P0 FADD R5, R5, R0 ;  /* 0x0000000005058221 */ /* 0x002fe20000000000 */
        /* <DEDUP_REMOVED lines=12> */
[----:B-1----:R-:W0:Y:S04]  /*2c70*/  LDS R3, [UR4+0xc] ;  /* 0x00000c04ff037984 */ /* 0x002e280008000800 */
        /* <DEDUP_REMOVED lines=13> */
.L_x_30:
[----:B------:R-:W0:Y:S01]  /*2d50*/  S2R R8, SR_TID.X ;  /* 0x0000000000087919 */ /* 0x000e220000002100 */
[----:B------:R-:W0:Y:S02]  /*2d60*/  LDC.64 R2, c[0x0][0x380] ;  /* 0x0000e000ff027b82 */ /* 0x000e240000000a00 */
[----:B0-----:R-:W-:-:S05]  /*2d70*/  IMAD.WIDE.U32 R2, R8, 0x4, R2 ;  /* 0x0000000408027825 */ /* 0x001fca00078e0002 */
[----:B------:R-:W2:Y:S04]  /*2d80*/  LDG.E.CONSTANT R19, desc[UR6][R2.64] ;  /* 0x0000000602137981 */ /* 0x000ea8000c1e9900 */
[----:B------:R-:W2:Y:S04]  /*2d90*/  LDG.E.CONSTANT R0, desc[UR6][R2.64+0x400] ;  /* 0x0004000602007981 */ /* 0x000ea8000c1e9900 */
[----:B------:R-:W3:Y:S04]  /*2da0*/  LDG.E.CONSTANT R4, desc[UR6][R2.64+0x800] ;  /* 0x0008000602047981 */ /* 0x000ee8000c1e9900 */
[----:B------:R-:W3:Y:S04]  /*2db0*/  LDG.E.CONSTANT R5, desc[UR6][R2.64+0xc00] ;  /* 0x000c000602057981 */ /* 0x000ee8000c1e9900 */
[----:B------:R-:W4:Y:S04]  /*2dc0*/  LDG.E.CONSTANT R6, desc[UR6][R2.64+0x1000] ;  /* 0x0010000602067981 */ /* 0x000f28000c1e9900 */
[----:B------:R-:W4:Y:S04]  /*2dd0*/  LDG.E.CONSTANT R7, desc[UR6][R2.64+0x1400] ;  /* 0x0014000602077981 */ /* 0x000f28000c1e9900 */
[----:B------:R-:W5:Y:S04]  /*2de0*/  LDG.E.CONSTANT R9, desc[UR6][R2.64+0x1800] ;  /* 0x0018000602097981 */ /* 0x000f68000c1e9900 */
        /* <DEDUP_REMOVED lines=8> */
[----:B------:R-:W5:Y:S01]  /*2e70*/  LDG.E.CONSTANT R18, desc[UR6][R2.64+0x3c00] ;  /* 0x003c000602127981 */ /* 0x000f62000c1e9900 */
[----:B------:R-:W-:Y:S01]  /*2e80*/  ISETP.GE.U32.AND P0, PT, R20, 0x2000, PT ;  /* 0x000020001400780c */ /* 0x000fe20003f06070 */
[----:B--2---:R-:W-:Y:S01]  /*2e90*/  FADD R0, R19, R0 ;  /* 0x0000000013007221 */ /* 0x004fe20000000000 */
[----:B---3--:R-:W-:-:S04]  /*2ea0*/  FADD R5, R4, R5 ;  /* 0x0000000504057221 */ /* 0x008fc80000000000 */
[----:B------:R-:W-:Y:S01]  /*2eb0*/  FADD R0, R0, R5 ;  /* 0x0000000500007221 */ /* 0x000fe20000000000 */
[----:B----4-:R-:W-:Y:S01]  /*2ec0*/  FADD R6, R6, R7 ;  /* 0x0000000706067221 */ /* 0x010fe20000000000 */
[----:B-----5:R-:W-:-:S04]  /*2ed0*/  FADD R9, R9, R10 ;  /* 0x0000000a09097221 */ /* 0x020fc80000000000 */
[----:B------:R-:W-:Y:S01]  /*2ee0*/  FADD R9, R6, R9 ;  /* 0x0000000906097221 */ /* 0x000fe20000000000 */
[----:B------:R-:W-:-:S03]  /*2ef0*/  FADD R11, R11, R12 ;  /* 0x0000000c0b0b7221 */ /* 0x000fc60000000000 */
[----:B------:R-:W-:Y:S01]  /*2f00*/  FADD R0, R0, R9 ;  /* 0x0000000900007221 */ /* 0x000fe20000000000 */
[----:B------:R-:W-:-:S04]  /*2f10*/  FADD R14, R13, R14 ;  /* 0x0000000e0d0e7221 */ /* 0x000fc80000000000 */
[----:B------:R-:W-:Y:S01]  /*2f20*/  FADD R11, R11, R14 ;  /* 0x0000000e0b0b7221 */ /* 0x000fe20000000000 */
[----:B------:R-:W-:Y:S01]  /*2f30*/  FADD R15, R15, R16 ;  /* 0x000000100f0f7221 */ /* 0x000fe20000000000 */
[----:B------:R-:W-:-:S04]  /*2f40*/  FADD R18, R17, R18 ;  /* 0x0000001211127221 */ /* 0x000fc80000000000 */
[----:B------:R-:W-:-:S04]  /*2f50*/  FADD R18, R15, R18 ;  /* 0x000000120f127221 */ /* 0x000fc80000000000 */
[----:B------:R-:W-:Y:S01]  /*2f60*/  FADD R5, R11, R18 ;  /* 0x000000120b057221 */ /* 0x000fe20000000000 */
[----:B------:R-:W-:-:S03]  /*2f70*/  HFMA2 R11, -RZ, RZ, 0, 0.00048828125 ;  /* 0x00001000ff0b7431 */ /* 0x000fc600000001ff */
[----:B------:R-:W-:Y:S01]  /*2f80*/  FADD R0, R0, R5 ;  /* 0x0000000500007221 */ /* 0x000fe20000000000 */
[----:B------:R-:W-:Y:S06]  /*2f90*/  @!P0 BRA `(.L_x_44) ;  /* 0x0000000000ac8947 */ /* 0x000fec0003800000 */
[----:B------:R-:W0:Y:S01]  /*2fa0*/  LDC R7, c[0x0][0x390] ;  /* 0x0000e400ff077b82 */ /* 0x000e220000000800 */
[----:B------:R-:W-:Y:S02]  /*2fb0*/  IADD3 R6, PT, PT, R20, -0x1000, RZ ;  /* 0xfffff00014067810 */ /* 0x000fe40007ffe0ff */
[----:B------:R-:W-:-:S07]  /*2fc0*/  MOV R11, 0x1000 ;  /* 0x00001000000b7802 */ /* 0x000fce0000000f00 */
.L_x_46:
[----:B------:R-:W-:-:S05]  /*2fd0*/  IMAD.WIDE R4, R11, 0x4, R2 ;  /* 0x000000040b047825 */ /* 0x000fca00078e0202 */
[----:B------:R-:W2:Y:S04]  /*2fe0*/  LDG.E.CONSTANT R20, desc[UR6][R4.64+0x400] ;  /* 0x0004000604147981 */ /* 0x000ea8000c1e9900 */
[----:B------:R-:W2:Y:S04]  /*2ff0*/  LDG.E.CONSTANT R21, desc[UR6][R4.64+0x800] ;  /* 0x0008000604157981 */ /* 0x000ea8000c1e9900 */
        /* <DEDUP_REMOVED lines=13> */
[----:B------:R1:W5:Y:S01]  /*30d0*/  LDG.E.CONSTANT R18, desc[UR6][R4.64+0x3c00] ;  /* 0x003c000604127981 */ /* 0x000362000c1e9900 */
[----:B--2---:R-:W-:Y:S01]  /*30e0*/  FADD R21, R20, R21 ;  /* 0x0000001514157221 */ /* 0x004fe20000000000 */
[----:B0-----:R-:W-:-:S05]  /*30f0*/  MOV R20, R7 ;  /* 0x0000000700147202 */ /* 0x001fca0000000f00 */
[----:B-1----:R-:W-:Y:S02]  /*3100*/  IMAD.IADD R4, R20, 0x1, -R11 ;  /* 0x0000000114047824 */ /* 0x002fe400078e0a0b */
[----:B---3--:R-:W-:-:S03]  /*3110*/  FADD R0, R19, R0 ;  /* 0x0000000013007221 */ /* 0x008fc60000000000 */
[----:B------:R-:W-:Y:S01]  /*3120*/  ISETP.GE.AND P0, PT, R4, 0x1000, PT ;  /* 0x000010000400780c */ /* 0x000fe20003f06270 */
[----:B----4-:R-:W-:Y:S01]  /*3130*/  FADD R22, R22, R23 ;  /* 0x0000001716167221 */ /* 0x010fe20000000000 */
[----:B------:R-:W-:Y:S01]  /*3140*/  FADD R0, R0, R21 ;  /* 0x0000001500007221 */ /* 0x000fe20000000000 */
[----:B-----5:R-:W-:-:S04]  /*3150*/  FADD R25, R24, R25 ;  /* 0x0000001918197221 */ /* 0x020fc80000000000 */
[----:B------:R-:W-:Y:S01]  /*3160*/  FADD R25, R22, R25 ;  /* 0x0000001916197221 */ /* 0x000fe20000000000 */
[----:B------:R-:W-:Y:S01]  /*3170*/  FADD R16, R16, R17 ;  /* 0x0000001110107221 */ /* 0x000fe20000000000 */
[----:B------:R-:W-:-:S04]  /*3180*/  FADD R15, R15, R10 ;  /* 0x0000000a0f0f7221 */ /* 0x000fc80000000000 */
[----:B------:R-:W-:Y:S01]  /*3190*/  FADD R15, R16, R15 ;  /* 0x0000000f100f7221 */ /* 0x000fe20000000000 */
[----:B------:R-:W-:Y:S01]  /*31a0*/  FADD R9, R14, R9 ;  /* 0x000000090e097221 */ /* 0x000fe20000000000 */
[----:B------:R-:W-:-:S04]  /*31b0*/  FADD R12, R13, R12 ;  /* 0x0000000c0d0c7221 */ /* 0x000fc80000000000 */
[----:B------:R-:W-:Y:S01]  /*31c0*/  FADD R12, R9, R12 ;  /* 0x0000000c090c7221 */ /* 0x000fe20000000000 */
[----:B------:R-:W-:-:S03]  /*31d0*/  FADD R0, R0, R25 ;  /* 0x0000001900007221 */ /* 0x000fc60000000000 */
[----:B------:R-:W-:-:S04]  /*31e0*/  FADD R15, R15, R12 ;  /* 0x0000000c0f0f7221 */ /* 0x000fc80000000000 */
[----:B------:R-:W-:-:S04]  /*31f0*/  FADD R15, R0, R15 ;  /* 0x0000000f000f7221 */ /* 0x000fc80000000000 */
[----:B------:R-:W-:Y:S01]  /*3200*/  FADD R0, R18, R15 ;  /* 0x0000000f12007221 */ /* 0x000fe20000000000 */
[----:B------:R-:W-:Y:S06]  /*3210*/  @!P0 BRA `(.L_x_45) ;  /* 0x0000000800308947 */ /* 0x000fec0003800000 */
[----:B------:R-:W-:-:S04]  /*3220*/  IADD3 R11, PT, PT, R11, 0x1000, RZ ;  /* 0x000010000b0b7810 */ /* 0x000fc80007ffe0ff */
[----:B------:R-:W-:-:S13]  /*3230*/  ISETP.GT.AND P0, PT, R11, R6, PT ;  /* 0x000000060b00720c */ /* 0x000fda0003f04270 */
[----:B------:R-:W-:Y:S05]  /*3240*/  @!P0 BRA `(.L_x_46) ;  /* 0xfffffffc00608947 */ /* 0x000fea000383ffff */
.L_x_44:
[----:B------:R-:W-:-:S13]  /*3250*/  ISETP.GE.AND P0, PT, R11, R20, PT ;  /* 0x000000140b00720c */ /* 0x000fda0003f06270 */
[----:B------:R-:W-:Y:S05]  /*3260*/  @P0 BRA `(.L_x_45) ;  /* 0x00000008001c0947 */ /* 0x000fea0003800000 */
[----:B------:R-:W-:Y:S01]  /*3270*/  IADD3 R9, PT, PT, -R11, R20, RZ ;  /* 0x000000140b097210 */ /* 0x000fe20007ffe1ff */
[----:B------:R-:W-:Y:S03]  /*3280*/  BSSY.RECONVERGENT B1, `(.L_x_45) ;  /* 0x0000085000017945 */ /* 0x000fe60003800200 */
        /* <DEDUP_REMOVED lines=16> */
.L_x_50:
        /* <DEDUP_REMOVED lines=8> */
.L_x_49:
[----:B------:R-:W-:Y:S05]  /*3410*/  BSYNC.RECONVERGENT B2 ;  /* 0x0000000000027941 */ /* 0x000fea0003800200 */
.L_x_48:
[----:B------:R-:W-:Y:S05]  /*3420*/  @!P1 BRA `(.L_x_47) ;  /* 0x0000000400a89947 */ /* 0x000fea0003800000 */
[----:B------:R-:W0:Y:S01]  /*3430*/  LDCU.64 UR4, c[0x0][0x380] ;  /* 0x00007000ff0477ac */ /* 0x000e220008000a00 */
[----:B------:R-:W-:Y:S01]  /*3440*/  IADD3 R5, PT, PT, R9, -R10, RZ ;  /* 0x8000000a09057210 */ /* 0x000fe20007ffe0ff */
[----:B------:R-:W-:Y:S01]  /*3450*/  BSSY.RECONVERGENT B2, `(.L_x_51) ;  /* 0x000003b000027945 */ /* 0x000fe20003800200 */
[CC--:B------:R-:W-:Y:S02]  /*3460*/  IADD3 R3, P0, PT, R10.reuse, R11.reuse, RZ ;  /* 0x0000000b0a037210 */ /* 0x0c0fe40007f1e0ff */
[----:B------:R-:W-:Y:S02]  /*3470*/  ISETP.GT.AND P1, PT, R5, 0xc00, PT ;  /* 0x00000c000500780c */ /* 0x000fe40003f24270 */
[----:B------:R-:W-:Y:S01]  /*3480*/  IADD3 R11, PT, PT, R10, R11, RZ ;  /* 0x0000000b0a0b7210 */ /* 0x000fe20007ffe0ff */
[----:B------:R-:W-:Y:S01]  /*3490*/  IMAD.X R4, RZ, RZ, RZ, P0 ;  /* 0x000000ffff047224 */ /* 0x000fe200000e06ff */
[----:B0-----:R-:W-:-:S04]  /*34a0*/  LEA R2, P0, R3, UR4, 0x2 ;  /* 0x0000000403027c11 */ /* 0x001fc8000f8010ff */
[----:B------:R-:W-:Y:S02]  /*34b0*/  LEA.HI.X R3, R3, UR5, R4, 0x2, P0 ;  /* 0x0000000503037c11 */ /* 0x000fe400080f1404 */
[----:B------:R-:W-:-:S04]  /*34c0*/  IADD3 R2, P0, PT, R2, 0x800, RZ ;  /* 0x0000080002027810 */ /* 0x000fc80007f1e0ff */
[----:B------:R-:W-:Y:S02]  /*34d0*/  IADD3.X R3, PT, PT, RZ, R3, RZ, P0, !PT ;  /* 0x00000003ff037210 */ /* 0x000fe400007fe4ff */
[----:B------:R-:W-:Y:S01]  /*34e0*/  PLOP3.LUT P0, PT, PT, PT, PT, 0x80, 0x8 ;  /* 0x000000000008781c */ /* 0x000fe20003f0f070 */
[----:B------:R-:W-:-:S12]  /*34f0*/  @!P1 BRA `(.L_x_52) ;  /* 0x0000000000c09947 */ /* 0x000fd80003800000 */
[----:B------:R-:W-:Y:S02]  /*3500*/  PLOP3.LUT P0, PT, PT, PT, PT, 0x8, 0x80 ;  /* 0x000000000080781c */ /* 0x000fe40003f0e170 */
[----:B------:R-:W-:-:S11]  /*3510*/  IADD3 R13, PT, PT, R9, -0xc00, RZ ;  /* 0xfffff400090d7810 */ /* 0x000fd60007ffe0ff */
.L_x_53:
[----:B------:R-:W0:Y:S01]  /*3520*/  LDC.64 R4, c[0x0][0x380] ;  /* 0x0000e000ff047b82 */ /* 0x000e220000000a00 */
[----:B------:R-:W2:Y:S01]  /*3530*/  LDG.E.CONSTANT R12, desc[UR6][R2.64+-0x400] ;  /* 0xfffc0006020c7981 */ /* 0x000ea2000c1e9900 */
[----:B------:R-:W-:-:S03]  /*3540*/  IADD3 R25, PT, PT, R11, 0x400, RZ ;  /* 0x000004000b197810 */ /* 0x000fc60007ffe0ff */
[----:B------:R-:W3:Y:S04]  /*3550*/  LDG.E.CONSTANT R20, desc[UR6][R2.64] ;  /* 0x0000000602147981 */ /* 0x000ee8000c1e9900 */
[----:B------:R-:W4:Y:S01]  /*3560*/  LDG.E.CONSTANT R19, desc[UR6][R2.64+0x400] ;  /* 0x0004000602137981 */ /* 0x000f22000c1e9900 */
[----:B------:R-:W-:-:S03]  /*3570*/  IADD3 R7, PT, PT, R11, 0x800, RZ ;  /* 0x000008000b077810 */ /* 0x000fc60007ffe0ff */
[----:B------:R-:W5:Y:S04]  /*3580*/  LDG.E.CONSTANT R17, desc[UR6][R2.64+0xc00] ;  /* 0x000c000602117981 */ /* 0x000f68000c1e9900 */
[----:B------:R-:W5:Y:S01]  /*3590*/  LDG.E.CONSTANT R16, desc[UR6][R2.64+0x1000] ;  /* 0x0010000602107981 */ /* 0x000f62000c1e9900 */
[----:B------:R-:W-:-:S03]  /*35a0*/  IADD3 R23, PT, PT, R11, 0xc00, RZ ;  /* 0x00000c000b177810 */ /* 0x000fc60007ffe0ff */
[----:B------:R-:W5:Y:S01]  /*35b0*/  LDG.E.CONSTANT R22, desc[UR6][R2.64+0x1c00] ;  /* 0x001c000602167981 */ /* 0x000f62000c1e9900 */
[----:B0-----:R-:W-:-:S03]  /*35c0*/  IMAD.WIDE.U32 R14, R11, 0x4, R4 ;  /* 0x000000040b0e7825 */ /* 0x001fc600078e0004 */
[----:B------:R-:W5:Y:S04]  /*35d0*/  LDG.E.CONSTANT R21, desc[UR6][R2.64+0x2000] ;  /* 0x0020000602157981 */ /* 0x000f68000c1e9900 */
[----:B------:R-:W5:Y:S04]  /*35e0*/  LDG.E.CONSTANT R26, desc[UR6][R2.64+0x3000] ;  /* 0x00300006021a7981 */ /* 0x000f68000c1e9900 */
[----:B------:R-:W2:Y:S01]  /*35f0*/  LDG.E.CONSTANT R15, desc[UR6][R14.64] ;  /* 0x000000060e0f7981 */ /* 0x000ea2000c1e9900 */
[----:B------:R-:W-:-:S05]  /*3600*/  IMAD.WIDE.U32 R24, R25, 0x4, R4 ;  /* 0x0000000419187825 */ /* 0x000fca00078e0004 */
[----:B------:R-:W5:Y:S01]  /*3610*/  LDG.E.CONSTANT R18, desc[UR6][R24.64] ;  /* 0x0000000618127981 */ /* 0x000f62000c1e9900 */
[----:B------:R-:W-:-:S03]  /*3620*/  IMAD.WIDE.U32 R6, R7, 0x4, R4 ;  /* 0x0000000407067825 */ /* 0x000fc600078e0004 */
        /* <DEDUP_REMOVED lines=8> */
[----:B------:R-:W-:Y:S01]  /*36b0*/  ISETP.GE.AND P1, PT, R10, R13, PT ;  /* 0x0000000d0a00720c */ /* 0x000fe20003f26270 */
[----:B------:R-:W-:Y:S01]  /*36c0*/  VIADD R11, R11, 0x1000 ;  /* 0x000010000b0b7836 */ /* 0x000fe20000000000 */
[----:B0-----:R-:W-:-:S04]  /*36d0*/  IADD3 R2, P2, PT, R2, 0x4000, RZ ;  /* 0x0000400002027810 */ /* 0x001fc80007f5e0ff */
        /* <DEDUP_REMOVED lines=18> */
.L_x_52:
[----:B------:R-:W-:Y:S05]  /*3800*/  BSYNC.RECONVERGENT B2 ;  /* 0x0000000000027941 */ /* 0x000fea0003800200 */
.L_x_51:
[----:B------:R-:W-:Y:S01]  /*3810*/  IADD3 R4, PT, PT, R9, -R10, RZ ;  /* 0x8000000a09047210 */ /* 0x000fe20007ffe0ff */
[----:B------:R-:W-:Y:S03]  /*3820*/  BSSY.RECONVERGENT B2, `(.L_x_54) ;  /* 0x000001e000027945 */ /* 0x000fe60003800200 */
[----:B------:R-:W-:-:S13]  /*3830*/  ISETP.GT.AND P1, PT, R4, 0x400, PT ;  /* 0x000004000400780c */ /* 0x000fda0003f24270 */
[----:B------:R-:W-:Y:S05]  /*3840*/  @!P1 BRA `(.L_x_55) ;  /* 0x00000000006c9947 */ /* 0x000fea0003800000 */
[----:B------:R-:W0:Y:S01]  /*3850*/  LDC.64 R6, c[0x0][0x380] ;  /* 0x0000e000ff067b82 */ /* 0x000e220000000a00 */
[----:B------:R-:W2:Y:S01]  /*3860*/  LDG.E.CONSTANT R13, desc[UR6][R2.64+-0x400] ;  /* 0xfffc0006020d7981 */ /* 0x000ea2000c1e9900 */
[----:B------:R-:W-:-:S03]  /*3870*/  IADD3 R17, PT, PT, R11, 0x400, RZ ;  /* 0x000004000b117810 */ /* 0x000fc60007ffe0ff */
[----:B------:R-:W3:Y:S04]  /*3880*/  LDG.E.CONSTANT R15, desc[UR6][R2.64] ;  /* 0x00000006020f7981 */ /* 0x000ee8000c1e9900 */
[----:B------:R-:W4:Y:S04]  /*3890*/  LDG.E.CONSTANT R19, desc[UR6][R2.64+0xc00] ;  /* 0x000c000602137981 */ /* 0x000f28000c1e9900 */
[----:B------:R-:W5:Y:S04]  /*38a0*/  LDG.E.CONSTANT R21, desc[UR6][R2.64+0x1000] ;  /* 0x0010000602157981 */ /* 0x000f68000c1e9900 */
[----:B------:R-:W5:Y:S01]  /*38b0*/  LDG.E.CONSTANT R23, desc[UR6][R2.64+0x1400] ;  /* 0x0014000602177981 */ /* 0x000f62000c1e9900 */
[----:B0-----:R-:W-:-:S06]  /*38c0*/  IMAD.WIDE.U32 R4, R11, 0x4, R6 ;  /* 0x000000040b047825 */ /* 0x001fcc00078e0006 */
[----:B------:R0:W2:Y:S01]  /*38d0*/  LDG.E.CONSTANT R5, desc[UR6][R4.64] ;  /* 0x0000000604057981 */ /* 0x0000a2000c1e9900 */
[----:B------:R-:W-:-:S03]  /*38e0*/  IMAD.WIDE.U32 R6, R17, 0x4, R6 ;  /* 0x0000000411067825 */ /* 0x000fc600078e0006 */
[----:B------:R1:W4:Y:S04]  /*38f0*/  LDG.E.CONSTANT R17, desc[UR6][R2.64+0x400] ;  /* 0x0004000602117981 */ /* 0x000328000c1e9900 */
[----:B------:R-:W5:Y:S01]  /*3900*/  LDG.E.CONSTANT R7, desc[UR6][R6.64] ;  /* 0x0000000606077981 */ /* 0x000f62000c1e9900 */
[----:B0-----:R-:W-:Y:S02]  /*3910*/  IADD3 R4, P1, PT, R2, 0x2000, RZ ;  /* 0x0000200002047810 */ /* 0x001fe40007f3e0ff */
[----:B------:R-:W-:Y:S02]  /*3920*/  PLOP3.LUT P0, PT, PT, PT, PT, 0x8, 0x80 ;  /* 0x000000000080781c */ /* 0x000fe40003f0e170 */
[----:B------:R-:W-:Y:S02]  /*3930*/  IADD3 R10, PT, PT, R10, 0x800, RZ ;  /* 0x000008000a0a7810 */ /* 0x000fe40007ffe0ff */
[----:B------:R-:W-:-:S02]  /*3940*/  IADD3 R11, PT, PT, R11, 0x800, RZ ;  /* 0x000008000b0b7810 */ /* 0x000fc40007ffe0ff */
[----:B-1----:R-:W-:Y:S01]  /*3950*/  MOV R2, R4 ;  /* 0x0000000400027202 */ /* 0x002fe20000000f00 */
[----:B--2---:R-:W-:-:S04]  /*3960*/  FADD R0, R0, R5 ;  /* 0x0000000500007221 */ /* 0x004fc80000000000 */
[----:B------:R-:W-:-:S04]  /*3970*/  FADD R0, R0, R13 ;  /* 0x0000000d00007221 */ /* 0x000fc80000000000 */
[----:B---3--:R-:W-:-:S04]  /*3980*/  FADD R0, R0, R15 ;  /* 0x0000000f00007221 */ /* 0x008fc80000000000 */
[----:B----4-:R-:W-:-:S04]  /*3990*/  FADD R0, R0, R17 ;  /* 0x0000001100007221 */ /* 0x010fc80000000000 */
[----:B-----5:R-:W-:-:S04]  /*39a0*/  FADD R0, R0, R7 ;  /* 0x0000000700007221 */ /* 0x020fc80000000000 */
[----:B------:R-:W-:Y:S01]  /*39b0*/  FADD R0, R0, R19 ;  /* 0x0000001300007221 */ /* 0x000fe20000000000 */
[----:B------:R-:W-:-:S03]  /*39c0*/  IADD3.X R5, PT, PT, RZ, R3, RZ, P1, !PT ;  /* 0x00000003ff057210 */ /* 0x000fc60000ffe4ff */
[----:B------:R-:W-:Y:S01]  /*39d0*/  FADD R0, R0, R21 ;  /* 0x0000001500007221 */ /* 0x000fe20000000000 */
[----:B------:R-:W-:-:S03]  /*39e0*/  MOV R3, R5 ;  /* 0x0000000500037202 */ /* 0x000fc60000000f00 */
[----:B------:R-:W-:-:S07]  /*39f0*/  FADD R0, R0, R23 ;  /* 0x0000001700007221 */ /* 0x000fce0000000000 */
.L_x_55:
[----:B------:R-:W-:Y:S05]  /*3a00*/  BSYNC.RECONVERGENT B2 ;  /* 0x0000000000027941 */ /* 0x000fea0003800200 */
.L_x_54:
[----:B------:R-:W-:-:S13]  /*3a10*/  ISETP.LT.OR P0, PT, R10, R9, P0 ;  /* 0x000000090a00720c */ /* 0x000fda0000701670 */
[----:B------:R-:W-:Y:S05]  /*3a20*/  @!P0 BRA `(.L_x_47) ;  /* 0x0000000000288947 */ /* 0x000fea0003800000 */
[----:B------:R-:W0:Y:S01]  /*3a30*/  LDC.64 R4, c[0x0][0x380] ;  /* 0x0000e000ff047b82 */ /* 0x000e220000000a00 */
[----:B------:R-:W2:Y:S04]  /*3a40*/  LDG.E.CONSTANT R7, desc[UR6][R2.64+-0x400] ;  /* 0xfffc000602077981 */ /* 0x000ea8000c1e9900 */
[----:B------:R-:W3:Y:S01]  /*3a50*/  LDG.E.CONSTANT R9, desc[UR6][R2.64] ;  /* 0x0000000602097981 */ /* 0x000ee2000c1e9900 */
[----:B0-----:R-:W-:-:S03]  /*3a60*/  IMAD.WIDE.U32 R4, R11, 0x4, R4 ;  /* 0x000000040b047825 */ /* 0x001fc600078e0004 */
[----:B------:R-:W4:Y:S04]  /*3a70*/  LDG.E.CONSTANT R11, desc[UR6][R2.64+0x400] ;  /* 0x00040006020b7981 */ /* 0x000f28000c1e9900 */
[----:B------:R-:W5:Y:S02]  /*3a80*/  LDG.E.CONSTANT R5, desc[UR6][R4.64] ;  /* 0x0000000604057981 */ /* 0x000f64000c1e9900 */
[----:B-----5:R-:W-:-:S04]  /*3a90*/  FADD R0, R0, R5 ;  /* 0x0000000500007221 */ /* 0x020fc80000000000 */
[----:B--2---:R-:W-:-:S04]  /*3aa0*/  FADD R0, R0, R7 ;  /* 0x0000000700007221 */ /* 0x004fc80000000000 */
[----:B---3--:R-:W-:-:S04]  /*3ab0*/  FADD R0, R0, R9 ;  /* 0x0000000900007221 */ /* 0x008fc80000000000 */
[----:B----4-:R-:W-:-:S07]  /*3ac0*/  FADD R0, R0, R11 ;  /* 0x0000000b00007221 */ /* 0x010fce0000000000 */
.L_x_47:
[----:B------:R-:W-:Y:S05]  /*3ad0*/  BSYNC.RECONVERGENT B1 ;  /* 0x0000000000017941 */ /* 0x000fea0003800200 */
.L_x_45:
[----:B------:R-:W0:Y:S01]  /*3ae0*/  S2R R6, SR_LANEID ;  /* 0x0000000000067919 */ /* 0x000e220000000000 */
[----:B------:R-:W-:-:S05]  /*3af0*/  MOV R3, R0 ;  /* 0x0000000000037202 */ /* 0x000fca0000000f00 */
        /* <DEDUP_REMOVED lines=30> */
[----:B------:R-:W1:Y:S04]  /*3ce0*/  LDS R3, [UR4+0xc] ;  /* 0x00000c04ff037984 */ /* 0x000e680008000800 */
[----:B0-----:R-:W0:Y:S04]  /*3cf0*/  LDS.128 R4, [UR4+0x10] ;  /* 0x00001004ff047984 */ /* 0x001e280008000c00 */
[----:B------:R-:W2:Y:S01]  /*3d00*/  LDS.64 R8, [UR4+0x20] ;  /* 0x00002004ff087984 */ /* 0x000ea20008000a00 */
[----:B-1----:R-:W-:-:S04]  /*3d10*/  FADD R3, R0, R3 ;  /* 0x0000000300037221 */ /* 0x002fc80000000000 */
[----:B0-----:R-:W-:-:S04]  /*3d20*/  FADD R4, R3, R4 ;  /* 0x0000000403047221 */ /* 0x001fc80000000000 */
[----:B------:R-:W-:-:S04]  /*3d30*/  FADD R5, R4, R5 ;  /* 0x0000000504057221 */ /* 0x000fc80000000000 */
[----:B------:R-:W-:-:S04]  /*3d40*/  FADD R6, R5, R6 ;  /* 0x0000000605067221 */ /* 0x000fc80000000000 */
[----:B------:R-:W-:-:S04]  /*3d50*/  FADD R7, R6, R7 ;  /* 0x0000000706077221 */ /* 0x000fc80000000000 */
[----:B--2---:R-:W-:-:S04]  /*3d60*/  FADD R8, R7, R8 ;  /* 0x0000000807087221 */ /* 0x004fc80000000000 */
[----:B------:R-:W-:-:S07]  /*3d70*/  FADD R0, R8, R9 ;  /* 0x0000000908007221 */ /* 0x000fce0000000000 */
.L_x_17:
[----:B------:R-:W-:Y:S05]  /*3d80*/  BSYNC.RECONVERGENT B0 ;  /* 0x0000000000007941 */ /* 0x000fea0003800200 */
.L_x_1:
[----:B------:R-:W-:Y:S05]  /*3d90*/  @P0 EXIT ;  /* 0x000000000000094d */ /* 0x000fea0003800000 */
[----:B01234-:R-:W0:Y:S01]  /*3da0*/  LDC.64 R2, c[0x0][0x388] ;  /* 0x0000e200ff027b82 */ /* 0x01fe220000000a00 */
[----:B------:R-:W1:Y:S02]  /*3db0*/  LDCU UR4, c[0x0][0x398] ;  /* 0x00007300ff0477ac */ /* 0x000e640008000800 */
[----:B-1----:R-:W-:-:S05]  /*3dc0*/  FADD R5, R0, UR4 ;  /* 0x0000000400057e21 */ /* 0x002fca0008000000 */
[----:B0-----:R-:W-:Y:S01]  /*3dd0*/  STG.E desc[UR6][R2.64], R5 ;  /* 0x0000000502007986 */ /* 0x001fe2000c101906 */
[----:B------:R-:W-:Y:S05]  /*3de0*/  EXIT ;  /* 0x000000000000794d */ /* 0x000fea0003800000 */
.L_x_56:
[----:B------:R-:W-:-:S00]  /*3df0*/  BRA `(.L_x_56) ;  /* 0xfffffffc00fc7947 */ /* 0x000fc0000383ffff */
[----:B------:R-:W-:-:S00]  /*3e00*/  NOP ;  /* 0x0000000000007918 */ /* 0x000fc00000000000 */
[----:B------:R-:W-:-:S00]  /*3e10*/  NOP ;  /* 0x0000000000007918 */ /* 0x000fc00000000000 */
[----:B------:R-:W-:-:S00]  /*3e20*/  NOP ;  /* 0x0000000000007918 */ /* 0x000fc00000000000 */
[----:B------:R-:W-:-:S00]  /*3e30*/  NOP ;  /* 0x0000000000007918 */ /* 0x000fc00000000000 */
[----:B------:R-:W-:-:S00]  /*3e40*/  NOP ;  /* 0x0000000000007918 */ /* 0x000fc00000000000 */
[----:B------:R-:W-:-:S00]  /*3e50*/  NOP ;  /* 0x0000000000007918 */ /* 0x000fc00000000000 */
[----:B------:R-:W-:-:S00]  /*3e60*/  NOP ;  /* 0x0000000000007918 */ /* 0x000fc00000000000 */
[----:B------:R-:W-:-:S00]  /*3e70*/  NOP ;  /* 0x0000000000007918 */ /* 0x000fc00000000000 */
.L_x_462:


//--------------------- .text._ZN3cub18CUB_300001_SM_10006detail6reduce18DeviceReduceKernelINS2_10policy_hubIfyN4cuda3std3__44plusIfEEE10Policy1000EN6thrust24THRUST_300001_SM_1000_NS6detail15normal_iteratorINSD_10device_ptrIfEEEEyS9_fNSD_6squareIfEEEEvT0_PT3_T1_NS0_13GridEvenShareISO_EET2_T4_ --------------------------
	.section	.text._ZN3cub18CUB_300001_SM_10006detail6reduce18DeviceReduceKernelINS2_10policy_hubIfyN4cuda3std3__44plusIfEEE10Policy1000EN6thrust24THRUST_300001_SM_1000_NS6detail15normal_iteratorINSD_10device_ptrIfEEEEyS9_fNSD_6squareIfEEEEvT0_PT3_T1_NS0_13GridEvenShareISO_EET2_T4_,"ax",@progbits
	.align	128
        .global         _ZN3cub18CUB_300001_SM_10006detail6reduce18DeviceReduceKernelINS2_10policy_hubIfyN4cuda3std3__44plusIfEEE10Policy1000EN6thrust24THRUST_300001_SM_1000_NS6detail15normal_iteratorINSD_10device_ptrIfEEEEyS9_fNSD_6squareIfEEEEvT0_PT3_T1_NS0_13GridEvenShareISO_EET2_T4_
        .type           _ZN3cub18CUB_300001_SM_10006detail6reduce18DeviceReduceKernelINS2_10policy_hubIfyN4cuda3std3__44plusIfEEE10Policy1000EN6thrust24THRUST_300001_SM_1000_NS6detail15normal_iteratorINSD_10device_ptrIfEEEEyS9_fNSD_6squareIfEEEEvT0_PT3_T1_NS0_13GridEvenShareISO_EET2_T4_,@function
        .size           _ZN3cub18CUB_300001_SM_10006detail6reduce18DeviceReduceKernelINS2_10policy_hubIfyN4cuda3std3__44plusIfEEE10Policy1000EN6thrust24THRUST_300001_SM_1000_NS6detail15normal_iteratorINSD_10device_ptrIfEEEEyS9_fNSD_6squareIfEEEEvT0_PT3_T1_NS0_13GridEvenShareISO_EET2_T4_,(.L_x_463 - _ZN3cub18CUB_300001_SM_10006detail6reduce18DeviceReduceKernelINS2_10policy_hubIfyN4cuda3std3__44plusIfEEE10Policy1000EN6thrust24THRUST_300001_SM_1000_NS6detail15normal_iteratorINSD_10device_ptrIfEEEEyS9_fNSD_6squareIfEEEEvT0_PT3_T1_NS0_13GridEvenShareISO_EET2_T4_)
        .other          _ZN3cub18CUB_300001_SM_10006detail6reduce18DeviceReduceKernelINS2_10policy_hubIfyN4cuda3std3__44plusIfEEE10Policy1000EN6thrust24THRUST_300001_SM_1000_NS6detail15normal_iteratorINSD_10device_ptrIfEEEEyS9_fNSD_6squareIfEEEEvT0_PT3_T1_NS0_13GridEvenShareISO_EET2_T4_,@"STO_CUDA_ENTRY STV_DEFAULT"
_ZN3cub18CUB_300001_SM_10006detail6reduce18DeviceReduceKernelINS2_10policy_hubIfyN4cuda3std3__44plusIfEEE10Policy1000EN6thrust24THRUST_300001_SM_1000_NS6detail15normal_iteratorINSD_10device_ptrIfEEEEyS9_fNSD_6squareIfEEEEvT0_PT3_T1_NS0_13GridEvenShareISO_EET2_T4_:
.text._ZN3cub18CUB_300001_SM_10006detail6reduce18DeviceReduceKernelINS2_10policy_hubIfyN4cuda3std3__44plusIfEEE10Policy1000EN6thrust24THRUST_300001_SM_1000_NS6detail15normal_iteratorINSD_10device_ptrIfEEEEyS9_fNSD_6squareIfEEEEvT0_PT3_T1_NS0_13GridEvenShareISO_EET2_T4_:
[----:B------:R-:W-:Y:S08]  /*0000*/  LDC R1, c[0x0][0x37c] ;  /* 0x0000df00ff017b82 */ /* 0x000ff00000000800 */
[----:B------:R-:W0:Y:S01]  /*0010*/  S2UR UR16, SR_CTAID.X ;  /* 0x00000000001079c3 */ /* 0x000e220000002500 */
[----:B------:R-:W1:Y:S01]  /*0020*/  LDCU.64 UR8, c[0x0][0x3b8] ;  /* 0x00007700ff0877ac */ /* 0x000e620008000a00 */
[----:B------:R-:W-:Y:S01]  /*0030*/  BSSY.RECONVERGENT B0, `(.L_x_57) ;  /* 0x0000234000007945 */ /* 0x000fe20003800200 */
[----:B------:R-:W2:Y:S01]  /*0040*/  LDCU UR5, c[0x0][0x3c0] ;  /* 0x00007800ff0577ac */ /* 0x000ea20008000800 */
[----:B------:R-:W3:Y:S01]  /*0050*/  LDCU.64 UR14, c[0x0][0x358] ;  /* 0x00006b00ff0e77ac */ /* 0x000ee20008000a00 */
[----:B-1----:R-:W-:Y:S01]  /*0060*/  MOV R0, UR8 ;  /* 0x0000000800007c02 */ /* 0x002fe20008000f00 */
[----:B------:R-:W-:Y:S01]  /*0070*/  IMAD.U32 R3, RZ, RZ, UR9 ;  /* 0x00000009ff037e24 */ /* 0x000fe2000f8e00ff */
[----:B--2---:R-:W-:-:S02]  /*0080*/  USHF.L.U32 UR5, UR5, 0xc, URZ ;  /* 0x0000000c05057899 */ /* 0x004fc400080006ff */
[----:B0-----:R-:W-:Y:S02]  /*0090*/  USHF.L.U32 UR6, UR16, 0xc, URZ ;  /* 0x0000000c10067899 */ /* 0x001fe400080006ff */
[----:B------:R-:W-:-:S04]  /*00a0*/  USHF.R.S32.HI UR4, URZ, 0x1f, UR5 ;  /* 0x0000001fff047899 */ /* 0x000fc80008011405 */
[----:B------:R-:W-:-:S04]  /*00b0*/  IADD3 R17, P1, PT, R0, -UR6, RZ ;  /* 0x8000000600117c10 */ /* 0x000fc8000ff3e0ff */
[----:B------:R-:W-:Y:S02]  /*00c0*/  ISETP.GT.U32.AND P0, PT, R17, 0xfff, PT ;  /* 0x00000fff1100780c */ /* 0x000fe40003f04070 */
[----:B------:R-:W-:-:S04]  /*00d0*/  IADD3.X R23, PT, PT, R3, -0x1, RZ, P1, !PT ;  /* 0xffffffff03177810 */ /* 0x000fc80000ffe4ff */
[----:B------:R-:W-:-:S13]  /*00e0*/  ISETP.GT.U32.AND.EX P0, PT, R23, RZ, PT, P0 ;  /* 0x000000ff1700720c */ /* 0x000fda0003f04100 */
[----:B---3--:R-:W-:Y:S05]  /*00f0*/  @P0 BRA `(.L_x_58) ;  /* 0x0000000c00c40947 */ /* 0x008fea0003800000 */
[----:B------:R-:W0:Y:S01]  /*0100*/  S2R R4, SR_TID.X ;  /* 0x0000000000047919 */ /* 0x000e220000002100 */
[----:B------:R-:W-:Y:S01]  /*0110*/  IADD3 R5, PT, PT, R0, -UR6, RZ ;  /* 0x8000000600057c10 */ /* 0x000fe2000fffe0ff */
[----:B------:R-:W-:Y:S01]  /*0120*/  BSSY.RECONVERGENT B1, `(.L_x_59) ;  /* 0x000000b000017945 */ /* 0x000fe20003800200 */
[----:B------:R-:W-:Y:S02]  /*0130*/  IMAD.MOV.U32 R7, RZ, RZ, RZ ;  /* 0x000000ffff077224 */ /* 0x000fe400078e00ff */
[----:B0-----:R-:W-:Y:S02]  /*0140*/  ISETP.GE.AND P0, PT, R4, R5, PT ;  /* 0x000000050400720c */ /* 0x001fe40003f06270 */
[----:B------:R-:W-:-:S11]  /*0150*/  MOV R6, R4 ;  /* 0x0000000400067202 */ /* 0x000fd60000000f00 */
[----:B------:R-:W-:Y:S05]  /*0160*/  @P0 BRA `(.L_x_60) ;  /* 0x0000000000180947 */ /* 0x000fea0003800000 */
[----:B------:R-:W0:Y:S01]  /*0170*/  LDC.64 R2, c[0x0][0x380] ;  /* 0x0000e000ff027b82 */ /* 0x000e220000000a00 */
[----:B------:R-:W-:-:S04]  /*0180*/  VIADD R7, R4, UR6 ;  /* 0x0000000604077c36 */ /* 0x000fc80008000000 */
[----:B0-----:R-:W-:-:S06]  /*0190*/  IMAD.WIDE.U32 R2, R7, 0x4, R2 ;  /* 0x0000000407027825 */ /* 0x001fcc00078e0002 */
[----:B------:R-:W2:Y:S01]  /*01a0*/  LDG.E R2, desc[UR14][R2.64] ;  /* 0x0000000e02027981 */ /* 0x000ea2000c1e1900 */
[----:B------:R-:W-:Y:S01]  /*01b0*/  IADD3 R6, PT, PT, R4, 0x100, RZ ;  /* 0x0000010004067810 */ /* 0x000fe20007ffe0ff */
[----:B--2---:R-:W-:-:S07]  /*01c0*/  FMUL R7, R2, R2 ;  /* 0x0000000202077220 */ /* 0x004fce0000400000 */
.L_x_60:
[----:B------:R-:W-:Y:S05]  /*01d0*/  BSYNC.RECONVERGENT B1 ;  /* 0x0000000000017941 */ /* 0x000fea0003800200 */
.L_x_59:
[----:B------:R-:W-:Y:S01]  /*01e0*/  ISETP.GE.AND P0, PT, R6, R5, PT ;  /* 0x000000050600720c */ /* 0x000fe20003f06270 */
[----:B------:R-:W-:-:S12]  /*01f0*/  BSSY.RECONVERGENT B1, `(.L_x_61) ;  /* 0x0000079000017945 */ /* 0x000fd80003800200 */
[----:B------:R-:W-:Y:S05]  /*0200*/  @P0 BRA `(.L_x_62) ;  /* 0x0000000400dc0947 */ /* 0x000fea0003800000 */
[----:B------:R-:W-:Y:S01]  /*0210*/  LOP3.LUT R3, RZ, R6, RZ, 0x33, !PT ;  /* 0x00000006ff037212 */ /* 0x000fe200078e33ff */
[----:B------:R-:W-:Y:S03]  /*0220*/  BSSY.RECONVERGENT B2, `(.L_x_63) ;  /* 0x0000037000027945 */ /* 0x000fe60003800200 */
[----:B------:R-:W-:-:S04]  /*0230*/  IADD3 R3, PT, PT, R0, -UR6, R3 ;  /* 0x8000000600037c10 */ /* 0x000fc8000fffe003 */
[C---:B------:R-:W-:Y:S02]  /*0240*/  ISETP.GE.U32.AND P1, PT, R3.reuse, 0xf00, PT ;  /* 0x00000f000300780c */ /* 0x040fe40003f26070 */
[----:B------:R-:W-:-:S04]  /*0250*/  LEA.HI R0, R3, 0x1, RZ, 0x18 ;  /* 0x0000000103007811 */ /* 0x000fc800078fc0ff */
[----:B------:R-:W-:-:S04]  /*0260*/  LOP3.LUT R21, R0, 0xf, RZ, 0xc0, !PT ;  /* 0x0000000f00157812 */ /* 0x000fc800078ec0ff */
[----:B------:R-:W-:-:S03]  /*0270*/  ISETP.NE.AND P0, PT, R21, RZ, PT ;  /* 0x000000ff1500720c */ /* 0x000fc60003f05270 */
[----:B------:R-:W-:Y:S10]  /*0280*/  @!P1 BRA `(.L_x_64) ;  /* 0x0000000000c09947 */ /* 0x000ff40003800000 */
[----:B------:R-:W0:Y:S01]  /*0290*/  LDCU.64 UR8, c[0x0][0x380] ;  /* 0x00007000ff0877ac */ /* 0x000e220008000a00 */
[----:B------:R-:W-:Y:S01]  /*02a0*/  IMAD.WIDE.U32 R2, R6, 0x4, RZ ;  /* 0x0000000406027825 */ /* 0x000fe200078e00ff */
[----:B------:R-:W-:Y:S01]  /*02b0*/  LOP3.LUT R9, R0, 0x1fffff0, RZ, 0xc0, !PT ;  /* 0x01fffff000097812 */ /* 0x000fe200078ec0ff */
[----:B------:R-:W-:-:S04]  /*02c0*/  UIMAD.WIDE.U32 UR4, UR16, 0x4000, URZ ;  /* 0x00004000100478a5 */ /* 0x000fc8000f8e00ff */
[----:B------:R-:W-:Y:S02]  /*02d0*/  IMAD.MOV R9, RZ, RZ, -R9 ;  /* 0x000000ffff097224 */ /* 0x000fe400078e0a09 */
[----:B------:R-:W-:Y:S02]  /*02e0*/  LOP3.LUT R2, R2, UR4, RZ, 0xfc, !PT ;  /* 0x0000000402027c12 */ /* 0x000fe4000f8efcff */
[----:B------:R-:W-:Y:S02]  /*02f0*/  LOP3.LUT R3, R3, UR5, RZ, 0xfc, !PT ;  /* 0x0000000503037c12 */ /* 0x000fe4000f8efcff */
[----:B0-----:R-:W-:-:S04]  /*0300*/  IADD3 R2, P1, PT, R2, UR8, RZ ;  /* 0x0000000802027c10 */ /* 0x001fc8000ff3e0ff */
[----:B------:R-:W-:-:S04]  /*0310*/  IADD3 R2, P2, PT, R2, 0x2000, RZ ;  /* 0x0000200002027810 */ /* 0x000fc80007f5e0ff */
[----:B------:R-:W-:-:S09]  /*0320*/  IADD3.X R3, PT, PT, RZ, UR9, R3, P2, P1 ;  /* 0x00000009ff037c10 */ /* 0x000fd200097e2403 */
.L_x_65:
[----:B------:R-:W2:Y:S04]  /*0330*/  LDG.E R20, desc[UR14][R2.64+-0x2000] ;  /* 0xffe0000e02147981 */ /* 0x000ea8000c1e1900 */
[----:B------:R-:W3:Y:S04]  /*0340*/  LDG.E R22, desc[UR14][R2.64+-0x1c00] ;  /* 0xffe4000e02167981 */ /* 0x000ee8000c1e1900 */
[----:B------:R-:W4:Y:S04]  /*0350*/  LDG.E R24, desc[UR14][R2.64+-0x1800] ;  /* 0xffe8000e02187981 */ /* 0x000f28000c1e1900 */
[----:B------:R-:W5:Y:S04]  /*0360*/  LDG.E R26, desc[UR14][R2.64+-0x1400] ;  /* 0xffec000e021a7981 */ /* 0x000f68000c1e1900 */
        /* <DEDUP_REMOVED lines=11> */
[----:B------:R0:W5:Y:S01]  /*0420*/  LDG.E R10, desc[UR14][R2.64+0x1c00] ;  /* 0x001c000e020a7981 */ /* 0x000162000c1e1900 */
[----:B------:R-:W-:-:S02]  /*0430*/  IADD3 R9, PT, PT, R9, 0x10, RZ ;  /* 0x0000001009097810 */ /* 0x000fc40007ffe0ff */
[----:B------:R-:W-:Y:S02]  /*0440*/  IADD3 R6, PT, PT, R6, 0x1000, RZ ;  /* 0x0000100006067810 */ /* 0x000fe40007ffe0ff */
[----:B------:R-:W-:Y:S02]  /*0450*/  ISETP.NE.AND P1, PT, R9, RZ, PT ;  /* 0x000000ff0900720c */ /* 0x000fe40003f25270 */
[----:B0-----:R-:W-:-:S05]  /*0460*/  IADD3 R2, P2, PT, R2, 0x4000, RZ ;  /* 0x0000400002027810 */ /* 0x001fca0007f5e0ff */
[----:B------:R-:W-:Y:S02]  /*0470*/  IMAD.X R3, RZ, RZ, R3, P2 ;  /* 0x000000ffff037224 */ /* 0x000fe400010e0603 */
[----:B--2---:R-:W-:-:S04]  /*0480*/  FFMA R7, R20, R20, R7 ;  /* 0x0000001414077223 */ /* 0x004fc80000000007 */
[----:B---3--:R-:W-:-:S04]  /*0490*/  FFMA R7, R22, R22, R7 ;  /* 0x0000001616077223 */ /* 0x008fc80000000007 */
[----:B----4-:R-:W-:-:S04]  /*04a0*/  FFMA R7, R24, R24, R7 ;  /* 0x0000001818077223 */ /* 0x010fc80000000007 */
[----:B-----5:R-:W-:-:S04]  /*04b0*/  FFMA R7, R26, R26, R7 ;  /* 0x0000001a1a077223 */ /* 0x020fc80000000007 */
[----:B------:R-:W-:-:S04]  /*04c0*/  FFMA R28, R28, R28, R7 ;  /* 0x0000001c1c1c7223 */ /* 0x000fc80000000007 */
        /* <DEDUP_REMOVED lines=10> */
[----:B------:R-:W-:Y:S01]  /*0570*/  FFMA R7, R10, R10, R11 ;  /* 0x0000000a0a077223 */ /* 0x000fe2000000000b */
[----:B------:R-:W-:Y:S06]  /*0580*/  @P1 BRA `(.L_x_65) ;  /* 0xfffffffc00681947 */ /* 0x000fec000383ffff */
.L_x_64:
[----:B------:R-:W-:Y:S05]  /*0590*/  BSYNC.RECONVERGENT B2 ;  /* 0x0000000000027941 */ /* 0x000fea0003800200 */
.L_x_63:
[----:B------:R-:W-:Y:S05]  /*05a0*/  @!P0 BRA `(.L_x_62) ;  /* 0x0000000000f48947 */ /* 0x000fea0003800000 */
[----:B------:R-:W-:Y:S01]  /*05b0*/  ISETP.GE.U32.AND P0, PT, R21, 0x8, PT ;  /* 0x000000081500780c */ /* 0x000fe20003f06070 */
[----:B------:R-:W-:Y:S01]  /*05c0*/  BSSY.RECONVERGENT B2, `(.L_x_66) ;  /* 0x000001a000027945 */ /* 0x000fe20003800200 */
[----:B------:R-:W-:-:S04]  /*05d0*/  LOP3.LUT R9, R0, 0x7, RZ, 0xc0, !PT ;  /* 0x0000000700097812 */ /* 0x000fc800078ec0ff */
[----:B------:R-:W-:-:S07]  /*05e0*/  ISETP.NE.AND P1, PT, R9, RZ, PT ;  /* 0x000000ff0900720c */ /* 0x000fce0003f25270 */
[----:B------:R-:W-:Y:S06]  /*05f0*/  @!P0 BRA `(.L_x_67) ;  /* 0x0000000000588947 */ /* 0x000fec0003800000 */
[----:B------:R-:W0:Y:S01]  /*0600*/  LDCU.64 UR4, c[0x0][0x380] ;  /* 0x00007000ff0477ac */ /* 0x000e220008000a00 */
[----:B------:R-:W-:-:S04]  /*0610*/  IADD3 R3, P0, PT, R6, UR6, RZ ;  /* 0x0000000606037c10 */ /* 0x000fc8000ff1e0ff */
[----:B------:R-:W-:Y:S02]  /*0620*/  LEA.HI.X.SX32 R8, R6, RZ, 0x1, P0 ;  /* 0x000000ff06087211 */ /* 0x000fe400000f0eff */
[----:B0-----:R-:W-:-:S04]  /*0630*/  LEA R2, P0, R3, UR4, 0x2 ;  /* 0x0000000403027c11 */ /* 0x001fc8000f8010ff */
[----:B------:R-:W-:-:S05]  /*0640*/  LEA.HI.X R3, R3, UR5, R8, 0x2, P0 ;  /* 0x0000000503037c11 */ /* 0x000fca00080f1408 */
[----:B------:R-:W2:Y:S04]  /*0650*/  LDG.E R8, desc[UR14][R2.64] ;  /* 0x0000000e02087981 */ /* 0x000ea8000c1e1900 */
[----:B------:R-:W3:Y:S04]  /*0660*/  LDG.E R10, desc[UR14][R2.64+0x400] ;  /* 0x0004000e020a7981 */ /* 0x000ee8000c1e1900 */
[----:B------:R-:W4:Y:S04]  /*0670*/  LDG.E R12, desc[UR14][R2.64+0x800] ;  /* 0x0008000e020c7981 */ /* 0x000f28000c1e1900 */
[----:B------:R-:W5:Y:S04]  /*0680*/  LDG.E R14, desc[UR14][R2.64+0xc00] ;  /* 0x000c000e020e7981 */ /* 0x000f68000c1e1900 */
[----:B------:R-:W5:Y:S04]  /*0690*/  LDG.E R16, desc[UR14][R2.64+0x1000] ;  /* 0x0010000e02107981 */ /* 0x000f68000c1e1900 */
[----:B------:R-:W5:Y:S04]  /*06a0*/  LDG.E R18, desc[UR14][R2.64+0x1400] ;  /* 0x0014000e02127981 */ /* 0x000f68000c1e1900 */
[----:B------:R-:W5:Y:S04]  /*06b0*/  LDG.E R20, desc[UR14][R2.64+0x1800] ;  /* 0x0018000e02147981 */ /* 0x000f68000c1e1900 */
[----:B------:R-:W5:Y:S01]  /*06c0*/  LDG.E R22, desc[UR14][R2.64+0x1c00] ;  /* 0x001c000e02167981 */ /* 0x000f62000c1e1900 */
[----:B------:R-:W-:-:S02]  /*06d0*/  VIADD R6, R6, 0x800 ;  /* 0x0000080006067836 */ /* 0x000fc40000000000 */
[----:B--2---:R-:W-:-:S04]  /*06e0*/  FFMA R7, R8, R8, R7 ;  /* 0x0000000808077223 */ /* 0x004fc80000000007 */
[----:B---3--:R-:W-:-:S04]  /*06f0*/  FFMA R7, R10, R10, R7 ;  /* 0x0000000a0a077223 */ /* 0x008fc80000000007 */
[----:B----4-:R-:W-:-:S04]  /*0700*/  FFMA R7, R12, R12, R7 ;  /* 0x0000000c0c077223 */ /* 0x010fc80000000007 */
[----:B-----5:R-:W-:-:S04]  /*0710*/  FFMA R7, R14, R14, R7 ;  /* 0x0000000e0e077223 */ /* 0x020fc80000000007 */
[----:B------:R-:W-:-:S04]  /*0720*/  FFMA R7, R16, R16, R7 ;  /* 0x0000001010077223 */ /* 0x000fc80000000007 */
[----:B------:R-:W-:-:S04]  /*0730*/  FFMA R7, R18, R18, R7 ;  /* 0x0000001212077223 */ /* 0x000fc80000000007 */
[----:B------:R-:W-:-:S04]  /*0740*/  FFMA R7, R20, R20, R7 ;  /* 0x0000001414077223 */ /* 0x000fc80000000007 */
[----:B------:R-:W-:-:S07]  /*0750*/  FFMA R7, R22, R22, R7 ;  /* 0x0000001616077223 */ /* 0x000fce0000000007 */
.L_x_67:
[----:B------:R-:W-:Y:S05]  /*0760*/  BSYNC.RECONVERGENT B2 ;  /* 0x0000000000027941 */ /* 0x000fea0003800200 */
.L_x_66:
        /* <DEDUP_REMOVED lines=14> */
[----:B------:R-:W5:Y:S01]  /*0850*/  LDG.E R14, desc[UR14][R2.64+0xc00] ;  /* 0x000c000e020e7981 */ /* 0x000f62000c1e1900 */
[----:B------:R-:W-:Y:S01]  /*0860*/  IADD3 R6, PT, PT, R6, 0x400, RZ ;  /* 0x0000040006067810 */ /* 0x000fe20007ffe0ff */
[----:B--2---:R-:W-:-:S04]  /*0870*/  FFMA R7, R8, R8, R7 ;  /* 0x0000000808077223 */ /* 0x004fc80000000007 */
[----:B---3--:R-:W-:-:S04]  /*0880*/  FFMA R7, R10, R10, R7 ;  /* 0x0000000a0a077223 */ /* 0x008fc80000000007 */
[----:B----4-:R-:W-:-:S04]  /*0890*/  FFMA R7, R12, R12, R7 ;  /* 0x0000000c0c077223 */ /* 0x010fc80000000007 */
[----:B-----5:R-:W-:-:S07]  /*08a0*/  FFMA R7, R14, R14, R7 ;  /* 0x0000000e0e077223 */ /* 0x020fce0000000007 */
.L_x_69:
[----:B------:R-:W-:Y:S05]  /*08b0*/  BSYNC.RECONVERGENT B2 ;  /* 0x0000000000027941 */ /* 0x000fea0003800200 */
.L_x_68:
[----:B------:R-:W-:Y:S05]  /*08c0*/  @!P1 BRA `(.L_x_62) ;  /* 0x00000000002c9947 */ /* 0x000fea0003800000 */
[----:B------:R-:W0:Y:S01]  /*08d0*/  LDC.64 R2, c[0x0][0x380] ;  /* 0x0000e000ff027b82 */ /* 0x000e220000000a00 */
[----:B------:R-:W-:Y:S01]  /*08e0*/  IMAD.U32 R9, RZ, RZ, UR16 ;  /* 0x00000010ff097e24 */ /* 0x000fe2000f8e00ff */
[----:B------:R-:W-:-:S03]  /*08f0*/  IADD3 R0, PT, PT, -R0, RZ, RZ ;  /* 0x000000ff00007210 */ /* 0x000fc60007ffe1ff */
[----:B0-----:R-:W-:-:S07]  /*0900*/  IMAD.WIDE.U32 R2, R9, 0x4000, R2 ;  /* 0x0000400009027825 */ /* 0x001fce00078e0002 */
.L_x_70:
[----:B------:R-:W-:-:S06]  /*0910*/  IMAD.WIDE R8, R6, 0x4, R2 ;  /* 0x0000000406087825 */ /* 0x000fcc00078e0202 */
[----:B------:R-:W2:Y:S01]  /*0920*/  LDG.E R8, desc[UR14][R8.64] ;  /* 0x0000000e08087981 */ /* 0x000ea2000c1e1900 */
[----:B------:R-:W-:Y:S01]  /*0930*/  VIADD R0, R0, 0x1 ;  /* 0x0000000100007836 */ /* 0x000fe20000000000 */
[----:B------:R-:W-:-:S04]  /*0940*/  IADD3 R6, PT, PT, R6, 0x100, RZ ;  /* 0x0000010006067810 */ /* 0x000fc80007ffe0ff */
[----:B------:R-:W-:Y:S01]  /*0950*/  ISETP.NE.AND P0, PT, R0, RZ, PT ;  /* 0x000000ff0000720c */ /* 0x000fe20003f05270 */
[----:B--2---:R-:W-:-:S12]  /*0960*/  FFMA R7, R8, R8, R7 ;  /* 0x0000000808077223 */ /* 0x004fd80000000007 */
[----:B------:R-:W-:Y:S05]  /*0970*/  @P0 BRA `(.L_x_70) ;  /* 0xfffffffc00e40947 */ /* 0x000fea000383ffff */
.L_x_62:
[----:B------:R-:W-:Y:S05]  /*0980*/  BSYNC.RECONVERGENT B1 ;  /* 0x0000000000017941 */ /* 0x000fea0003800200 */
.L_x_61:
[----:B------:R-:W-:-:S13]  /*0990*/  ISETP.GE.AND P0, PT, R5, 0x100, PT ;  /* 0x000001000500780c */ /* 0x000fda0003f06270 */
[----:B------:R-:W-:Y:S05]  /*09a0*/  @!P0 BRA `(.L_x_71) ;  /* 0x0000000000ac8947 */ /* 0x000fea0003800000 */
[----:B------:R-:W0:Y:S01]  /*09b0*/  S2R R8, SR_LANEID ;  /* 0x0000000000087919 */ /* 0x000e220000000000 */
[----:B------:R-:W1:Y:S02]  /*09c0*/  SHFL.DOWN PT, R0, R7, 0x1, 0x1f ;  /* 0x08201f0007007f89 */ /* 0x000e6400000e0000 */
[----:B-1----:R-:W-:Y:S01]  /*09d0*/  FADD R0, R0, R7 ;  /* 0x0000000700007221 */ /* 0x002fe20000000000 */
[C---:B0-----:R-:W-:Y:S02]  /*09e0*/  ISETP.GT.AND P0, PT, R8.reuse, 0x1e, PT ;  /* 0x0000001e0800780c */ /* 0x041fe40003f04270 */
[C---:B------:R-:W-:Y:S02]  /*09f0*/  ISETP.NE.AND P1, PT, R8.reuse, RZ, PT ;  /* 0x000000ff0800720c */ /* 0x040fe40003f25270 */
[----:B------:R-:W-:Y:S02]  /*0a00*/  FSEL R0, R7, R0, P0 ;  /* 0x0000000007007208 */ /* 0x000fe40000000000 */
[----:B------:R-:W-:-:S03]  /*0a10*/  ISETP.GT.AND P0, PT, R8, 0x1d, PT ;  /* 0x0000001d0800780c */ /* 0x000fc60003f04270 */
[----:B------:R-:W0:Y:S06]  /*0a20*/  SHFL.DOWN PT, R3, R0, 0x2, 0x1f ;  /* 0x08401f0000037f89 */ /* 0x000e2c00000e0000 */
[----:B------:R-:W1:Y:S01]  /*0a30*/  @!P1 S2R R6, SR_CgaCtaId ;  /* 0x0000000000069919 */ /* 0x000e620000008800 */
[----:B------:R-:W-:Y:S02]  /*0a40*/  @!P1 MOV R5, 0x400 ;  /* 0x0000040000059802 */ /* 0x000fe40000000f00 */
[----:B------:R-:W-:-:S04]  /*0a50*/  @!P1 SHF.R.U32.HI R2, RZ, 0x3, R4 ;  /* 0x00000003ff029819 */ /* 0x000fc80000011604 */
[----:B------:R-:W-:Y:S01]  /*0a60*/  @!P1 LOP3.LUT R2, R2, 0x7c, RZ, 0xc0, !PT ;  /* 0x0000007c02029812 */ /* 0x000fe200078ec0ff */
[----:B0-----:R-:W-:Y:S01]  /*0a70*/  @!P0 FADD R0, R0, R3 ;  /* 0x0000000300008221 */ /* 0x001fe20000000000 */
[----:B------:R-:W-:-:S04]  /*0a80*/  ISETP.GT.AND P0, PT, R8, 0x1b, PT ;  /* 0x0000001b0800780c */ /* 0x000fc80003f04270 */
[----:B------:R-:W0:Y:S01]  /*0a90*/  SHFL.DOWN PT, R3, R0, 0x4, 0x1f ;  /* 0x08801f0000037f89 */ /* 0x000e2200000e0000 */
[----:B-1----:R-:W-:-:S05]  /*0aa0*/  @!P1 LEA R5, R6, R5, 0x18 ;  /* 0x0000000506059211 */ /* 0x002fca00078ec0ff */
[----:B------:R-:W-:-:S03]  /*0ab0*/  @!P1 IMAD.IADD R2, R2, 0x1, R5 ;  /* 0x0000000102029824 */ /* 0x000fc600078e0205 */
        /* <DEDUP_REMOVED lines=15> */
[----:B------:R-:W0:Y:S04]  /*0bb0*/  LDS R0, [UR4+0xc] ;  /* 0x00000c04ff007984 */ /* 0x000e280008000800 */
[----:B------:R-:W1:Y:S04]  /*0bc0*/  LDS.128 R4, [UR4+0x10] ;  /* 0x00001004ff047984 */ /* 0x000e680008000c00 */
[----:B--2---:R-:W2:Y:S01]  /*0bd0*/  LDS.64 R2, [UR4+0x20] ;  /* 0x00002004ff027984 */ /* 0x004ea20008000a00 */
        /* <DEDUP_REMOVED lines=8> */
.L_x_71:
[----:B------:R-:W0:Y:S01]  /*0c60*/  S2R R9, SR_LANEID ;  /* 0x0000000000097919 */ /* 0x000e220000000000 */
[----:B------:R-:W-:-:S04]  /*0c70*/  LOP3.LUT R0, R4, 0x3e0, RZ, 0xc0, !PT ;  /* 0x000003e004007812 */ /* 0x000fc800078ec0ff */
[----:B------:R-:W-:Y:S02]  /*0c80*/  IADD3 R2, PT, PT, R0, 0x20, RZ ;  /* 0x0000002000027810 */ /* 0x000fe40007ffe0ff */
[----:B------:R-:W-:Y:S02]  /*0c90*/  LOP3.LUT R0, RZ, R0, RZ, 0x33, !PT ;  /* 0x00000000ff007212 */ /* 0x000fe400078e33ff */
[----:B------:R-:W-:-:S03]  /*0ca0*/  ISETP.GT.AND P0, PT, R2, R5, PT ;  /* 0x000000050200720c */ /* 0x000fc60003f04270 */
[----:B------:R-:W-:-:S05]  /*0cb0*/  IMAD.IADD R0, R5, 0x1, R0 ;  /* 0x0000000105007824 */ /* 0x000fca00078e0200 */
[----:B------:R-:W-:-:S05]  /*0cc0*/  SEL R0, R0, 0x1f, P0 ;  /* 0x0000001f00007807 */ /* 0x000fca0000000000 */
[----:B------:R-:W1:Y:S01]  /*0cd0*/  SHFL.DOWN PT, R2, R7, 0x1, R0 ;  /* 0x0820000007027989 */ /* 0x000e6200000e0000 */
[C---:B0-----:R-:W-:Y:S02]  /*0ce0*/  ISETP.GE.AND P0, PT, R9.reuse, R0, PT ;  /* 0x000000000900720c */ /* 0x041fe40003f06270 */
[C---:B------:R-:W-:Y:S02]  /*0cf0*/  IADD3 R3, PT, PT, R9.reuse, 0x2, RZ ;  /* 0x0000000209037810 */ /* 0x040fe40007ffe0ff */
[----:B------:R-:W-:-:S09]  /*0d00*/  ISETP.NE.AND P1, PT, R9, RZ, PT ;  /* 0x000000ff0900720c */ /* 0x000fd20003f25270 */
[----:B-1----:R-:W-:Y:S01]  /*0d10*/  @!P0 FADD R7, R2, R7 ;  /* 0x0000000702078221 */ /* 0x002fe20000000000 */
[-C--:B------:R-:W-:Y:S01]  /*0d20*/  ISETP.GT.AND P0, PT, R3, R0.reuse, PT ;  /* 0x000000000300720c */ /* 0x080fe20003f04270 */
[----:B------:R-:W-:Y:S02]  /*0d30*/  VIADD R3, R9, 0x4 ;  /* 0x0000000409037836 */ /* 0x000fe40000000000 */
        /* <DEDUP_REMOVED lines=19> */
[----:B------:R-:W-:-:S03]  /*0e70*/  ISETP.NE.AND P0, PT, R4, RZ, PT ;  /* 0x000000ff0400720c */ /* 0x000fc60003f05270 */
[----:B------:R-:W-:-:S05]  /*0e80*/  IMAD.MOV.U32 R9, RZ, RZ, R7 ;  /* 0x000000ffff097224 */ /* 0x000fca00078e0007 */
        /* <DEDUP_REMOVED lines=10> */
[----:B------:R-:W1:Y:S04]  /*0f30*/  LDS R0, [UR4+0xc] ;  /* 0x00000c04ff007984 */ /* 0x000e680008000800 */
[----:B------:R-:W0:Y:S04]  /*0f40*/  LDS.128 R12, [UR4+0x10] ;  /* 0x00001004ff0c7984 */ /* 0x000e280008000c00 */
[----:B------:R-:W2:Y:S01]  /*0f50*/  LDS.64 R2, [UR4+0x20] ;  /* 0x00002004ff027984 */ /* 0x000ea20008000a00 */
[----:B-1----:R-:W-:Y:S01]  /*0f60*/  @P2 FADD R9, R9, R0 ;  /* 0x0000000009092221 */ /* 0x002fe20000000000 */
[----:B------:R-:W-:-:S03]  /*0f70*/  ISETP.GT.AND P2, PT, R5, 0xa0, PT ;  /* 0x000000a00500780c */ /* 0x000fc60003f44270 */
[----:B0-----:R-:W-:Y:S01]  /*0f80*/  @P4 FADD R9, R9, R12 ;  /* 0x0000000c09094221 */ /* 0x001fe20000000000 */
        /* <DEDUP_REMOVED lines=8> */
.L_x_58:
[----:B------:R-:W0:Y:S01]  /*1010*/  S2R R2, SR_TID.X ;  /* 0x0000000000027919 */ /* 0x000e220000002100 */
[----:B------:R-:W1:Y:S01]  /*1020*/  LDC.64 R4, c[0x0][0x380] ;  /* 0x0000e000ff047b82 */ /* 0x000e620000000a00 */
[----:B0-----:R-:W-:-:S05]  /*1030*/  IADD3 R7, PT, PT, R2, UR6, RZ ;  /* 0x0000000602077c10 */ /* 0x001fca000fffe0ff */
[----:B-1----:R-:W-:-:S05]  /*1040*/  IMAD.WIDE.U32 R4, R7, 0x4, R4 ;  /* 0x0000000407047825 */ /* 0x002fca00078e0004 */
        /* <DEDUP_REMOVED lines=16> */
[----:B------:R-:W-:-:S04]  /*1150*/  ISETP.GE.U32.AND P0, PT, R17, UR5, PT ;  /* 0x0000000511007c0c */ /* 0x000fc8000bf06070 */
[----:B------:R-:W-:Y:S01]  /*1160*/  ISETP.GE.U32.AND.EX P0, PT, R23, UR4, PT, P0 ;  /* 0x0000000417007c0c */ /* 0x000fe2000bf06100 */
[----:B--2---:R-:W-:Y:S01]  /*1170*/  FMUL R17, R16, R16 ;  /* 0x0000001010117220 */ /* 0x004fe20000400000 */
[----:B---3--:R-:W-:Y:S01]  /*1180*/  FMUL R19, R19, R19 ;  /* 0x0000001313137220 */ /* 0x008fe20000400000 */
[----:B----4-:R-:W-:Y:S01]  /*1190*/  FMUL R21, R21, R21 ;  /* 0x0000001515157220 */ /* 0x010fe20000400000 */
[----:B-----5:R-:W-:Y:S01]  /*11a0*/  FMUL R22, R22, R22 ;  /* 0x0000001616167220 */ /* 0x020fe20000400000 */
[----:B------:R-:W-:Y:S01]  /*11b0*/  FMUL R13, R13, R13 ;  /* 0x0000000d0d0d7220 */ /* 0x000fe20000400000 */
[----:B------:R-:W-:Y:S01]  /*11c0*/  FMUL R12, R12, R12 ;  /* 0x0000000c0c0c7220 */ /* 0x000fe20000400000 */
[----:B0-----:R-:W-:Y:S01]  /*11d0*/  FMUL R5, R10, R10 ;  /* 0x0000000a0a057220 */ /* 0x001fe20000400000 */
[----:B------:R-:W-:Y:S01]  /*11e0*/  FMUL R4, R9, R9 ;  /* 0x0000000909047220 */ /* 0x000fe20000400000 */
[----:B------:R-:W-:Y:S01]  /*11f0*/  FFMA R14, R14, R14, R17 ;  /* 0x0000000e0e0e7223 */ /* 0x000fe20000000011 */
[----:B------:R-:W-:Y:S01]  /*1200*/  FFMA R19, R18, R18, R19 ;  /* 0x0000001212137223 */ /* 0x000fe20000000013 */
[----:B------:R-:W-:Y:S01]  /*1210*/  FFMA R21, R20, R20, R21 ;  /* 0x0000001414157223 */ /* 0x000fe20000000015 */
[----:B------:R-:W-:Y:S01]  /*1220*/  FFMA R22, R15, R15, R22 ;  /* 0x0000000f0f167223 */ /* 0x000fe20000000016 */
[----:B------:R-:W-:Y:S01]  /*1230*/  FFMA R13, R8, R8, R13 ;  /* 0x00000008080d7223 */ /* 0x000fe2000000000d */
[----:B------:R-:W-:Y:S01]  /*1240*/  FFMA R12, R7, R7, R12 ;  /* 0x00000007070c7223 */ /* 0x000fe2000000000c */
[----:B------:R-:W-:Y:S01]  /*1250*/  FFMA R5, R6, R6, R5 ;  /* 0x0000000606057223 */ /* 0x000fe20000000005 */
[----:B------:R-:W-:Y:S01]  /*1260*/  FFMA R4, R11, R11, R4 ;  /* 0x0000000b0b047223 */ /* 0x000fe20000000004 */
[----:B------:R-:W-:Y:S01]  /*1270*/  FADD R14, R14, R19 ;  /* 0x000000130e0e7221 */ /* 0x000fe20000000000 */
[----:B------:R-:W-:Y:S01]  /*1280*/  FADD R21, R21, R22 ;  /* 0x0000001615157221 */ /* 0x000fe20000000000 */
[----:B------:R-:W-:Y:S01]  /*1290*/  FADD R12, R13, R12 ;  /* 0x0000000c0d0c7221 */ /* 0x000fe20000000000 */
[----:B------:R-:W-:-:S02]  /*12a0*/  FADD R5, R5, R4 ;  /* 0x0000000405057221 */ /* 0x000fc40000000000 */
[----:B------:R-:W-:Y:S02]  /*12b0*/  FADD R14, R14, R21 ;  /* 0x000000150e0e7221 */ /* 0x000fe40000000000 */
[----:B------:R-:W-:-:S04]  /*12c0*/  FADD R5, R12, R5 ;  /* 0x000000050c057221 */ /* 0x000fc80000000000 */
[----:B------:R-:W-:Y:S01]  /*12d0*/  FADD R7, R14, R5 ;  /* 0x000000050e077221 */ /* 0x000fe20000000000 */
[----:B------:R-:W-:Y:S06]  /*12e0*/  @!P0 BRA `(.L_x_73) ;  /* 0x0000000c00788947 */ /* 0x000fec0003800000 */
[----:B------:R-:W-:Y:S01]  /*12f0*/  UIADD3 UR8, UP0, UPT, UR5, UR6, URZ ;  /* 0x0000000605087290 */ /* 0x000fe2000ff1e0ff */
[----:B------:R-:W-:Y:S01]  /*1300*/  IADD3 R24, P2, PT, R0, -0x1000, RZ ;  /* 0xfffff00000187810 */ /* 0x000fe20007f5e0ff */
[----:B------:R-:W0:Y:S01]  /*1310*/  LDCU.64 UR12, c[0x0][0x380] ;  /* 0x00007000ff0c77ac */ /* 0x000e220008000a00 */
[----:B------:R-:W-:Y:S02]  /*1320*/  LOP3.LUT R5, RZ, R2, RZ, 0x33, !PT ;  /* 0x00000002ff057212 */ /* 0x000fe400078e33ff */
[----:B------:R-:W-:Y:S01]  /*1330*/  IADD3.X R10, PT, PT, R3, -0x1, RZ, P2, !PT ;  /* 0xffffffff030a7810 */ /* 0x000fe200017fe4ff */
[----:B------:R-:W-:Y:S01]  /*1340*/  UIADD3.X UR9, UPT, UPT, URZ, UR4, URZ, UP0, !UPT ;  /* 0x00000004ff097290 */ /* 0x000fe200087fe4ff */
[----:B------:R-:W-:Y:S01]  /*1350*/  ISETP.LT.U32.AND P0, PT, R24, UR8, PT ;  /* 0x0000000818007c0c */ /* 0x000fe2000bf01070 */
[----:B------:R-:W-:Y:S01]  /*1360*/  UMOV UR10, UR8 ;  /* 0x00000008000a7c82 */ /* 0x000fe20008000000 */
[----:B------:R-:W-:Y:S01]  /*1370*/  IADD3 R9, P1, PT, R2, UR8, RZ ;  /* 0x0000000802097c10 */ /* 0x000fe2000ff3e0ff */
[----:B------:R-:W-:Y:S01]  /*1380*/  UMOV UR4, URZ ;  /* 0x000000ff00047c82 */ /* 0x000fe20008000000 */
[----:B------:R-:W-:Y:S01]  /*1390*/  IADD3 R5, PT, PT, R0, -UR5, R5 ;  /* 0x8000000500057c10 */ /* 0x000fe2000fffe005 */
[----:B------:R-:W-:Y:S01]  /*13a0*/  IMAD.U32 R11, RZ, RZ, UR9 ;  /* 0x00000009ff0b7e24 */ /* 0x000fe2000f8e00ff */
[----:B------:R-:W-:Y:S01]  /*13b0*/  IADD3.X R2, PT, PT, RZ, UR9, RZ, P1, !PT ;  /* 0x00000009ff027c10 */ /* 0x000fe20008ffe4ff */
[----:B------:R-:W-:-:S02]  /*13c0*/  UMOV UR7, UR9 ;  /* 0x0000000900077c82 */ /* 0x000fc40008000000 */
[----:B------:R-:W-:Y:S01]  /*13d0*/  VIADD R6, R5, -UR6 ;  /* 0x8000000605067c36 */ /* 0x000fe20008000000 */
[----:B------:R-:W-:Y:S02]  /*13e0*/  ISETP.GT.U32.AND.EX P0, PT, R11, R10, PT, P0 ;  /* 0x0000000a0b00720c */ /* 0x000fe40003f04100 */
[----:B0-----:R-:W-:-:S04]  /*13f0*/  LEA R8, P2, R9, UR12, 0x2 ;  /* 0x0000000c09087c11 */ /* 0x001fc8000f8410ff */
[----:B------:R-:W-:Y:S02]  /*1400*/  IADD3 R8, P1, PT, R8, 0x2000, RZ ;  /* 0x0000200008087810 */ /* 0x000fe40007f3e0ff */
[----:B------:R-:W-:-:S04]  /*1410*/  LEA.HI.X R9, R9, UR13, R2, 0x2, P2 ;  /* 0x0000000d09097c11 */ /* 0x000fc800090f1402 */
[----:B------:R-:W-:Y:S01]  /*1420*/  IADD3.X R9, PT, PT, RZ, R9, RZ, P1, !PT ;  /* 0x00000009ff097210 */ /* 0x000fe20000ffe4ff */
[----:B------:R-:W-:Y:S06]  /*1430*/  @P0 BRA `(.L_x_74) ;  /* 0x0000000400180947 */ /* 0x000fec0003800000 */
[----:B------:R-:W0:Y:S01]  /*1440*/  LDC.64 R2, c[0x0][0x3b8] ;  /* 0x0000ee00ff027b82 */ /* 0x000e220000000a00 */
[----:B------:R-:W1:Y:S01]  /*1450*/  LDCU.64 UR12, c[0x0][0x380] ;  /* 0x00007000ff0c77ac */ /* 0x000e620008000a00 */
[----:B------:R-:W-:Y:S01]  /*1460*/  NOP ;  /* 0x0000000000007918 */ /* 0x000fe20000000000 */
.L_x_75:
[----:B------:R-:W2:Y:S02]  /*1470*/  S2R R0, SR_TID.X ;  /* 0x0000000000007919 */ /* 0x000ea40000002100 */
[----:B--2---:R-:W-:-:S04]  /*1480*/  IADD3 R0, P0, PT, R0, UR8, RZ ;  /* 0x0000000800007c10 */ /* 0x004fc8000ff1e0ff */
[----:B------:R-:W-:Y:S02]  /*1490*/  IADD3.X R5, PT, PT, RZ, UR9, RZ, P0, !PT ;  /* 0x00000009ff057c10 */ /* 0x000fe400087fe4ff */
[----:B-1----:R-:W-:-:S04]  /*14a0*/  LEA R4, P0, R0, UR12, 0x2 ;  /* 0x0000000c00047c11 */ /* 0x002fc8000f8010ff */
        /* <DEDUP_REMOVED lines=17> */
[----:B------:R-:W-:-:S02]  /*15c0*/  USHF.R.S32.HI UR11, URZ, 0x1f, UR5 ;  /* 0x0000001fff0b7899 */ /* 0x000fc40008011405 */
[----:B------:R-:W-:Y:S01]  /*15d0*/  MOV R27, UR5 ;  /* 0x00000005001b7c02 */ /* 0x000fe20008000f00 */
[----:B------:R-:W-:-:S03]  /*15e0*/  UIADD3 UR6, UP0, UPT, UR5, UR10, URZ ;  /* 0x0000000a05067290 */ /* 0x000fc6000ff1e0ff */
[----:B------:R-:W-:Y:S01]  /*15f0*/  LEA R8, P2, R27, R8, 0x2 ;  /* 0x000000081b087211 */ /* 0x000fe200078410ff */
[----:B------:R-:W-:Y:S01]  /*1600*/  UIADD3.X UR7, UPT, UPT, UR11, UR7, URZ, UP0, !UPT ;  /* 0x000000070b077290 */ /* 0x000fe200087fe4ff */
[----:B--2---:R-:W-:Y:S01]  /*1610*/  FMUL R26, R26, R26 ;  /* 0x0000001a1a1a7220 */ /* 0x004fe20000400000 */
[----:B---3--:R-:W-:Y:S01]  /*1620*/  FFMA R7, R0, R0, R7 ;  /* 0x0000000000077223 */ /* 0x008fe20000000007 */
[----:B0-----:R-:W-:Y:S02]  /*1630*/  IMAD.MOV.U32 R0, RZ, RZ, R2 ;  /* 0x000000ffff007224 */ /* 0x001fe400078e0002 */
[----:B----4-:R-:W-:-:S03]  /*1640*/  FFMA R26, R25, R25, R26 ;  /* 0x00000019191a7223 */ /* 0x010fc6000000001a */
[----:B------:R-:W-:Y:S01]  /*1650*/  IADD3 R25, P1, PT, R0, -UR8, RZ ;  /* 0x8000000800197c10 */ /* 0x000fe2000ff3e0ff */
[----:B-----5:R-:W-:Y:S01]  /*1660*/  FMUL R16, R16, R16 ;  /* 0x0000001010107220 */ /* 0x020fe20000400000 */
[----:B------:R-:W-:Y:S02]  /*1670*/  FADD R7, R7, R26 ;  /* 0x0000001a07077221 */ /* 0x000fe40000000000 */
[----:B------:R-:W-:Y:S01]  /*1680*/  ISETP.GE.U32.AND P0, PT, R25, UR5, PT ;  /* 0x0000000519007c0c */ /* 0x000fe2000bf06070 */
[----:B------:R-:W-:Y:S01]  /*1690*/  FMUL R23, R23, R23 ;  /* 0x0000001717177220 */ /* 0x000fe20000400000 */
[----:B------:R-:W-:Y:S01]  /*16a0*/  FMUL R21, R21, R21 ;  /* 0x0000001515157220 */ /* 0x000fe20000400000 */
[----:B-1----:R-:W-:Y:S01]  /*16b0*/  FMUL R4, R19, R19 ;  /* 0x0000001313047220 */ /* 0x002fe20000400000 */
[----:B------:R-:W-:Y:S01]  /*16c0*/  FMUL R26, R13, R13 ;  /* 0x0000000d0d1a7220 */ /* 0x000fe20000400000 */
[----:B------:R-:W-:Y:S01]  /*16d0*/  FMUL R5, R18, R18 ;  /* 0x0000001212057220 */ /* 0x000fe20000400000 */
[----:B------:R-:W-:Y:S01]  /*16e0*/  FFMA R16, R11, R11, R16 ;  /* 0x0000000b0b107223 */ /* 0x000fe20000000010 */
[----:B------:R-:W-:Y:S01]  /*16f0*/  IADD3.X R11, PT, PT, R3, ~UR9, RZ, P1, !PT ;  /* 0x80000009030b7c10 */ /* 0x000fe20008ffe4ff */
[----:B------:R-:W-:-:S03]  /*1700*/  FFMA R22, R22, R22, R23 ;  /* 0x0000001616167223 */ /* 0x000fc60000000017 */
[----:B------:R-:W-:Y:S01]  /*1710*/  ISETP.GE.U32.AND.EX P0, PT, R11, UR11, PT, P0 ;  /* 0x0000000b0b007c0c */ /* 0x000fe2000bf06100 */
[----:B------:R-:W-:Y:S01]  /*1720*/  FFMA R21, R14, R14, R21 ;  /* 0x0000000e0e157223 */ /* 0x000fe20000000015 */
[----:B------:R-:W-:Y:S01]  /*1730*/  FFMA R4, R15, R15, R4 ;  /* 0x0000000f0f047223 */ /* 0x000fe20000000004 */
[----:B------:R-:W-:Y:S01]  /*1740*/  FFMA R17, R17, R17, R26 ;  /* 0x0000001111117223 */ /* 0x000fe2000000001a */
[----:B------:R-:W-:Y:S01]  /*1750*/  FFMA R5, R12, R12, R5 ;  /* 0x0000000c0c057223 */ /* 0x000fe20000000005 */
[----:B------:R-:W-:Y:S02]  /*1760*/  FADD R22, R22, R21 ;  /* 0x0000001516167221 */ /* 0x000fe40000000000 */
[----:B------:R-:W-:Y:S01]  /*1770*/  FADD R4, R4, R17 ;  /* 0x0000001104047221 */ /* 0x000fe20000000000 */
[----:B------:R-:W-:Y:S01]  /*1780*/  FADD R5, R16, R5 ;  /* 0x0000000510057221 */ /* 0x000fe20000000000 */
[----:B------:R-:W-:-:S03]  /*1790*/  FADD R7, R7, R22 ;  /* 0x0000001607077221 */ /* 0x000fc60000000000 */
[----:B------:R-:W-:Y:S01]  /*17a0*/  FADD R4, R4, R5 ;  /* 0x0000000504047221 */ /* 0x000fe20000000000 */
[----:B------:R-:W-:Y:S01]  /*17b0*/  IMAD.U32 R12, RZ, RZ, UR11 ;  /* 0x0000000bff0c7e24 */ /* 0x000fe2000f8e00ff */
[----:B------:R-:W-:Y:S02]  /*17c0*/  MOV R5, UR5 ;  /* 0x0000000500057c02 */ /* 0x000fe40008000f00 */
[----:B------:R-:W-:Y:S02]  /*17d0*/  FADD R7, R7, R4 ;  /* 0x0000000407077221 */ /* 0x000fe40000000000 */
[----:B------:R-:W-:Y:S02]  /*17e0*/  LEA.HI.X R9, R5, R9, R12, 0x2, P2 ;  /* 0x0000000905097211 */ /* 0x000fe400010f140c */
[----:B------:R-:W-:Y:S01]  /*17f0*/  FFMA R7, R20, R20, R7 ;  /* 0x0000001414077223 */ /* 0x000fe20000000007 */
[----:B------:R-:W-:Y:S06]  /*1800*/  @!P0 BRA `(.L_x_73) ;  /* 0x0000000800308947 */ /* 0x000fec0003800000 */
[----:B------:R-:W-:Y:S02]  /*1810*/  UIADD3 UR8, UP0, UPT, UR5, UR8, URZ ;  /* 0x0000000805087290 */ /* 0x000fe4000ff1e0ff */
[----:B------:R-:W-:Y:S01]  /*1820*/  IADD3 R6, PT, PT, R6, -UR5, RZ ;  /* 0x8000000506067c10 */ /* 0x000fe2000fffe0ff */
[----:B------:R-:W-:Y:S02]  /*1830*/  UIADD3 UR4, UPT, UPT, UR4, 0x1, URZ ;  /* 0x0000000104047890 */ /* 0x000fe4000fffe0ff */
[----:B------:R-:W-:Y:S01]  /*1840*/  UIADD3.X UR9, UPT, UPT, UR11, UR9, URZ, UP0, !UPT ;  /* 0x000000090b097290 */ /* 0x000fe200087fe4ff */
[----:B------:R-:W-:Y:S01]  /*1850*/  ISETP.LT.U32.AND P0, PT, R24, UR8, PT ;  /* 0x0000000818007c0c */ /* 0x000fe2000bf01070 */
[----:B------:R-:W-:-:S04]  /*1860*/  UMOV UR10, UR6 ;  /* 0x00000006000a7c82 */ /* 0x000fc80008000000 */
[----:B------:R-:W-:-:S04]  /*1870*/  MOV R5, UR9 ;  /* 0x0000000900057c02 */ /* 0x000fc80008000f00 */
[----:B------:R-:W-:-:S13]  /*1880*/  ISETP.GT.U32.AND.EX P0, PT, R5, R10, PT, P0 ;  /* 0x0000000a0500720c */ /* 0x000fda0003f04100 */
[----:B------:R-:W-:Y:S05]  /*1890*/  @!P0 BRA `(.L_x_75) ;  /* 0xfffffff800f48947 */ /* 0x000fea000383ffff */
.L_x_74:
[----:B------:R-:W0:Y:S01]  /*18a0*/  S2R R5, SR_TID.X ;  /* 0x0000000000057919 */ /* 0x000e220000002100 */
[C---:B------:R-:W-:Y:S01]  /*18b0*/  VIADD R2, R0.reuse, -UR8 ;  /* 0x8000000800027c36 */ /* 0x040fe20008000000 */
[----:B------:R-:W-:Y:S01]  /*18c0*/  ISETP.LE.U32.AND P1, PT, R0, UR8, PT ;  /* 0x0000000800007c0c */ /* 0x000fe2000bf23070 */
[----:B------:R-:W-:Y:S01]  /*18d0*/  BSSY.RECONVERGENT B1, `(.L_x_73) ;  /* 0x000007f000017945 */ /* 0x000fe20003800200 */
[----:B------:R-:W-:Y:S02]  /*18e0*/  MOV R4, UR9 ;  /* 0x0000000900047c02 */ /* 0x000fe40008000f00 */
[----:B0-----:R-:W-:-:S04]  /*18f0*/  ISETP.GE.AND P0, PT, R5, R2, PT ;  /* 0x000000020500720c */ /* 0x001fc80003f06270 */
[----:B------:R-:W-:-:S13]  /*1900*/  ISETP.GE.U32.OR.EX P0, PT, R4, R3, P0, P1 ;  /* 0x000000030400720c */ /* 0x000fda0000706510 */
[----:B------:R-:W-:Y:S05]  /*1910*/  @P0 BRA `(.L_x_76) ;  /* 0x0000000400e80947 */ /* 0x000fea0003800000 */
[----:B------:R-:W0:Y:S01]  /*1920*/  LDC R2, c[0x0][0x3c0] ;  /* 0x0000f000ff027b82 */ /* 0x000e220000000800 */
[----:B------:R-:W-:Y:S01]  /*1930*/  USHF.L.U32 UR6, UR16, 0xc, URZ ;  /* 0x0000000c10067899 */ /* 0x000fe200080006ff */
[----:B------:R-:W-:Y:S01]  /*1940*/  LOP3.LUT R3, RZ, R5, RZ, 0x33, !PT ;  /* 0x00000005ff037212 */ /* 0x000fe200078e33ff */
[----:B------:R-:W-:Y:S02]  /*1950*/  BSSY.RECONVERGENT B2, `(.L_x_77) ;  /* 0x0000035000027945 */ /* 0x000fe40003800200 */
[----:B------:R-:W-:-:S06]  /*1960*/  UIADD3 UR6, UPT, UPT, UR5, UR6, URZ ;  /* 0x0000000605067290 */ /* 0x000fcc000fffe0ff */
[----:B------:R-:W-:Y:S01]  /*1970*/  IADD3 R0, PT, PT, R0, -UR6, R3 ;  /* 0x8000000600007c10 */ /* 0x000fe2000fffe003 */
[----:B0-----:R-:W-:-:S04]  /*1980*/  IMAD R3, R2, UR4, RZ ;  /* 0x0000000402037c24 */ /* 0x001fc8000f8e02ff */
[----:B------:R-:W-:-:S05]  /*1990*/  IMAD R0, R3, -0x1000, R0 ;  /* 0xfffff00003007824 */ /* 0x000fca00078e0200 */
[C---:B------:R-:W-:Y:S02]  /*19a0*/  ISETP.GE.U32.AND P0, PT, R0.reuse, 0xf00, PT ;  /* 0x00000f000000780c */ /* 0x040fe40003f06070 */
[----:B------:R-:W-:Y:S02]  /*19b0*/  LEA.HI R17, R0, 0x1, RZ, 0x18 ;  /* 0x0000000100117811 */ /* 0x000fe400078fc0ff */
[----:B------:R-:W-:Y:S02]  /*19c0*/  MOV R0, R5 ;  /* 0x0000000500007202 */ /* 0x000fe40000000f00 */
[----:B------:R-:W-:-:S04]  /*19d0*/  LOP3.LUT R19, R17, 0xf, RZ, 0xc0, !PT ;  /* 0x0000000f11137812 */ /* 0x000fc800078ec0ff */
[----:B------:R-:W-:-:S03]  /*19e0*/  ISETP.NE.AND P1, PT, R19, RZ, PT ;  /* 0x000000ff1300720c */ /* 0x000fc60003f25270 */
[----:B------:R-:W-:Y:S10]  /*19f0*/  @!P0 BRA `(.L_x_78) ;  /* 0x0000000000a88947 */ /* 0x000ff40003800000 */
[----:B------:R-:W-:-:S04]  /*1a00*/  LEA.HI R0, R6, 0x1, RZ, 0x18 ;  /* 0x0000000106007811 */ /* 0x000fc800078fc0ff */
[----:B------:R-:W-:Y:S01]  /*1a10*/  LOP3.LUT R2, R0, 0x1fffff0, RZ, 0xc0, !PT ;  /* 0x01fffff000027812 */ /* 0x000fe200078ec0ff */
[----:B------:R-:W-:-:S03]  /*1a20*/  IMAD.MOV.U32 R0, RZ, RZ, R5 ;  /* 0x000000ffff007224 */ /* 0x000fc600078e0005 */
[----:B------:R-:W-:-:S07]  /*1a30*/  IADD3 R2, PT, PT, -R2, RZ, RZ ;  /* 0x000000ff02027210 */ /* 0x000fce0007ffe1ff */
.L_x_79:
        /* <DEDUP_REMOVED lines=38> */
.L_x_78:
[----:B------:R-:W-:Y:S05]  /*1ca0*/  BSYNC.RECONVERGENT B2 ;  /* 0x0000000000027941 */ /* 0x000fea0003800200 */
.L_x_77:
[----:B------:R-:W-:Y:S05]  /*1cb0*/  @!P1 BRA `(.L_x_76) ;  /* 0x0000000400009947 */ /* 0x000fea0003800000 */
[----:B------:R-:W-:Y:S01]  /*1cc0*/  ISETP.GE.U32.AND P0, PT, R19, 0x8, PT ;  /* 0x000000081300780c */ /* 0x000fe20003f06070 */
[----:B------:R-:W-:Y:S01]  /*1cd0*/  BSSY.RECONVERGENT B2, `(.L_x_80) ;  /* 0x0000019000027945 */ /* 0x000fe20003800200 */
[----:B------:R-:W-:-:S04]  /*1ce0*/  LOP3.LUT R8, R17, 0x7, RZ, 0xc0, !PT ;  /* 0x0000000711087812 */ /* 0x000fc800078ec0ff */
[----:B------:R-:W-:-:S07]  /*1cf0*/  ISETP.NE.AND P1, PT, R8, RZ, PT ;  /* 0x000000ff0800720c */ /* 0x000fce0003f25270 */
[----:B------:R-:W-:Y:S06]  /*1d00*/  @!P0 BRA `(.L_x_81) ;  /* 0x0000000000548947 */ /* 0x000fec0003800000 */
[----:B------:R-:W-:-:S04]  /*1d10*/  IADD3 R3, P0, PT, R0, UR8, RZ ;  /* 0x0000000800037c10 */ /* 0x000fc8000ff1e0ff */
[----:B------:R-:W-:Y:S02]  /*1d20*/  IADD3.X R4, PT, PT, RZ, UR9, RZ, P0, !PT ;  /* 0x00000009ff047c10 */ /* 0x000fe400087fe4ff */
[----:B------:R-:W-:-:S04]  /*1d30*/  LEA R2, P0, R3, UR12, 0x2 ;  /* 0x0000000c03027c11 */ /* 0x000fc8000f8010ff */
        /* <DEDUP_REMOVED lines=18> */
.L_x_81:
[----:B------:R-:W-:Y:S05]  /*1e60*/  BSYNC.RECONVERGENT B2 ;  /* 0x0000000000027941 */ /* 0x000fea0003800200 */
.L_x_80:
[----:B------:R-:W-:Y:S05]  /*1e70*/  @!P1 BRA `(.L_x_76) ;  /* 0x0000000000909947 */ /* 0x000fea0003800000 */
[----:B------:R-:W-:Y:S01]  /*1e80*/  ISETP.GE.U32.AND P0, PT, R8, 0x4, PT ;  /* 0x000000040800780c */ /* 0x000fe20003f06070 */
[----:B------:R-:W-:Y:S01]  /*1e90*/  BSSY.RECONVERGENT B2, `(.L_x_82) ;  /* 0x0000010000027945 */ /* 0x000fe20003800200 */
[----:B------:R-:W-:-:S11]  /*1ea0*/  LOP3.LUT P1, RZ, R17, 0x3, RZ, 0xc0, !PT ;  /* 0x0000000311ff7812 */ /* 0x000fd6000782c0ff */
[----:B------:R-:W-:Y:S05]  /*1eb0*/  @!P0 BRA `(.L_x_83) ;  /* 0x0000000000348947 */ /* 0x000fea0003800000 */
[----:B------:R-:W-:-:S04]  /*1ec0*/  IADD3 R3, P0, PT, R0, UR8, RZ ;  /* 0x0000000800037c10 */ /* 0x000fc8000ff1e0ff */
[----:B------:R-:W-:Y:S02]  /*1ed0*/  IADD3.X R4, PT, PT, RZ, UR9, RZ, P0, !PT ;  /* 0x00000009ff047c10 */ /* 0x000fe400087fe4ff */
[----:B------:R-:W-:-:S04]  /*1ee0*/  LEA R2, P0, R3, UR12, 0x2 ;  /* 0x0000000c03027c11 */ /* 0x000fc8000f8010ff */
        /* <DEDUP_REMOVED lines=10> */
.L_x_83:
[----:B------:R-:W-:Y:S05]  /*1f90*/  BSYNC.RECONVERGENT B2 ;  /* 0x0000000000027941 */ /* 0x000fea0003800200 */
.L_x_82:
[----:B------:R-:W-:Y:S05]  /*1fa0*/  @!P1 BRA `(.L_x_76) ;  /* 0x0000000000449947 */ /* 0x000fea0003800000 */
[----:B------:R-:W-:Y:S02]  /*1fb0*/  LOP3.LUT R6, R6, 0xffff, RZ, 0xc0, !PT ;  /* 0x0000ffff06067812 */ /* 0x000fe400078ec0ff */
[----:B------:R-:W-:Y:S02]  /*1fc0*/  IADD3 R5, P0, PT, R0, UR10, RZ ;  /* 0x0000000a00057c10 */ /* 0x000fe4000ff1e0ff */
[----:B------:R-:W-:Y:S02]  /*1fd0*/  LEA.HI R0, R6, 0x1, RZ, 0x18 ;  /* 0x0000000106007811 */ /* 0x000fe400078fc0ff */
[----:B------:R-:W-:Y:S01]  /*1fe0*/  LEA R4, P1, R5, UR12, 0x2 ;  /* 0x0000000c05047c11 */ /* 0x000fe2000f8210ff */
[----:B------:R-:W-:Y:S01]  /*1ff0*/  IMAD.X R2, RZ, RZ, UR7, P0 ;  /* 0x00000007ff027e24 */ /* 0x000fe200080e06ff */
[----:B------:R-:W-:-:S04]  /*2000*/  LOP3.LUT R0, R0, 0x3, RZ, 0xc0, !PT ;  /* 0x0000000300007812 */ /* 0x000fc800078ec0ff */
[----:B------:R-:W-:Y:S02]  /*2010*/  LEA.HI.X R5, R5, UR13, R2, 0x2, P1 ;  /* 0x0000000d05057c11 */ /* 0x000fe400088f1402 */
[----:B------:R-:W-:-:S07]  /*2020*/  IADD3 R0, PT, PT, -R0, RZ, RZ ;  /* 0x000000ff00007210 */ /* 0x000fce0007ffe1ff */
.L_x_84:
[----:B------:R-:W-:Y:S01]  /*2030*/  MOV R2, R4 ;  /* 0x0000000400027202 */ /* 0x000fe20000000f00 */
[----:B------:R-:W-:-:S05]  /*2040*/  IMAD.MOV.U32 R3, RZ, RZ, R5 ;  /* 0x000000ffff037224 */ /* 0x000fca00078e0005 */
[----:B------:R-:W2:Y:S01]  /*2050*/  LDG.E R2, desc[UR14][R2.64] ;  /* 0x0000000e02027981 */ /* 0x000ea2000c1e1900 */
[----:B------:R-:W-:Y:S02]  /*2060*/  IADD3 R0, PT, PT, R0, 0x1, RZ ;  /* 0x0000000100007810 */ /* 0x000fe40007ffe0ff */
[----:B------:R-:W-:Y:S02]  /*2070*/  IADD3 R4, P1, PT, R4, 0x400, RZ ;  /* 0x0000040004047810 */ /* 0x000fe40007f3e0ff */
[----:B------:R-:W-:Y:S02]  /*2080*/  ISETP.NE.AND P0, PT, R0, RZ, PT ;  /* 0x000000ff0000720c */ /* 0x000fe40003f05270 */
[----:B------:R-:W-:Y:S01]  /*2090*/  IADD3.X R5, PT, PT, RZ, R5, RZ, P1, !PT ;  /* 0x00000005ff057210 */ /* 0x000fe20000ffe4ff */
[----:B--2---:R-:W-:-:S10]  /*20a0*/  FFMA R7, R2, R2, R7 ;  /* 0x0000000202077223 */ /* 0x004fd40000000007 */
[----:B------:R-:W-:Y:S05]  /*20b0*/  @P0 BRA `(.L_x_84) ;  /* 0xfffffffc00dc0947 */ /* 0x000fea000383ffff */
.L_x_76:
[----:B------:R-:W-:Y:S05]  /*20c0*/  BSYNC.RECONVERGENT B1 ;  /* 0x0000000000017941 */ /* 0x000fea0003800200 */
.L_x_73:
[----:B------:R-:W0:Y:S01]  /*20d0*/  S2R R6, SR_LANEID ;  /* 0x0000000000067919 */ /* 0x000e220000000000 */
[----:B------:R-:W1:Y:S01]  /*20e0*/  SHFL.DOWN PT, R0, R7, 0x1, 0x1f ;  /* 0x08201f0007007f89 */ /* 0x000e6200000e0000 */
[----:B------:R-:W2:Y:S01]  /*20f0*/  S2R R5, SR_TID.X ;  /* 0x0000000000057919 */ /* 0x000ea20000002100 */
[C---:B0-----:R-:W-:Y:S02]  /*2100*/  ISETP.GT.AND P0, PT, R6.reuse, 0x1e, PT ;  /* 0x0000001e0600780c */ /* 0x041fe40003f04270 */
[----:B------:R-:W-:-:S11]  /*2110*/  ISETP.NE.AND P1, PT, R6, RZ, PT ;  /* 0x000000ff0600720c */ /* 0x000fd60003f25270 */
[----:B-1----:R-:W-:Y:S01]  /*2120*/  @!P0 FADD R7, R0, R7 ;  /* 0x0000000700078221 */ /* 0x002fe20000000000 */
[----:B------:R-:W-:Y:S01]  /*2130*/  ISETP.GT.AND P0, PT, R6, 0x1d, PT ;  /* 0x0000001d0600780c */ /* 0x000fe20003f04270 */
[----:B------:R-:W0:Y:S01]  /*2140*/  @!P1 S2R R4, SR_CgaCtaId ;  /* 0x0000000000049919 */ /* 0x000e220000008800 */
[----:B------:R-:W-:Y:S02]  /*2150*/  @!P1 MOV R3, 0x400 ;  /* 0x0000040000039802 */ /* 0x000fe40000000f00 */
[----:B--2---:R-:W-:Y:S01]  /*2160*/  @!P1 SHF.R.U32.HI R2, RZ, 0x3, R5 ;  /* 0x00000003ff029819 */ /* 0x004fe20000011605 */
[----:B------:R-:W1:Y:S03]  /*2170*/  SHFL.DOWN PT, R0, R7, 0x2, 0x1f ;  /* 0x08401f0007007f89 */ /* 0x000e6600000e0000 */
[----:B------:R-:W-:-:S05]  /*2180*/  @!P1 LOP3.LUT R2, R2, 0x7c, RZ, 0xc0, !PT ;  /* 0x0000007c02029812 */ /* 0x000fca00078ec0ff */
[----:B-1----:R-:W-:Y:S01]  /*2190*/  @!P0 FADD R7, R7, R0 ;  /* 0x0000000007078221 */ /* 0x002fe20000000000 */
[----:B------:R-:W-:Y:S02]  /*21a0*/  ISETP.GT.AND P0, PT, R6, 0x1b, PT ;  /* 0x0000001b0600780c */ /* 0x000fe40003f04270 */
[----:B0-----:R-:W-:Y:S02]  /*21b0*/  @!P1 LEA R3, R4, R3, 0x18 ;  /* 0x0000000304039211 */ /* 0x001fe400078ec0ff */
[----:B------:R-:W0:Y:S03]  /*21c0*/  SHFL.DOWN PT, R0, R7, 0x4, 0x1f ;  /* 0x08801f0007007f89 */ /* 0x000e2600000e0000 */
[----:B------:R-:W-:-:S06]  /*21d0*/  @!P1 IMAD.IADD R3, R2, 0x1, R3 ;  /* 0x0000000102039824 */ /* 0x000fcc00078e0203 */
        /* <DEDUP_REMOVED lines=24> */
[----:B------:R-:W-:-:S07]  /*2360*/  FADD R9, R2, R3 ;  /* 0x0000000302097221 */ /* 0x000fce0000000000 */
.L_x_72:
[----:B------:R-:W-:Y:S05]  /*2370*/  BSYNC.RECONVERGENT B0 ;  /* 0x0000000000007941 */ /* 0x000fea0003800200 */
.L_x_57:
[----:B------:R-:W-:Y:S05]  /*2380*/  @P0 EXIT ;  /* 0x000000000000094d */ /* 0x000fea0003800000 */
[----:B------:R-:W3:Y:S02]  /*2390*/  LDCU.64 UR4, c[0x0][0x388] ;  /* 0x00007100ff0477ac */ /* 0x000ee40008000a00 */
[----:B---3--:R-:W-:-:S06]  /*23a0*/  UIMAD.WIDE.U32 UR4, UR16, 0x4, UR4 ;  /* 0x00000004100478a5 */ /* 0x008fcc000f8e0004 */
[----:B--2---:R-:W-:Y:S02]  /*23b0*/  MOV R2, UR4 ;  /* 0x0000000400027c02 */ /* 0x004fe40008000f00 */
[----:B0-----:R-:W-:-:S05]  /*23c0*/  MOV R3, UR5 ;  /* 0x0000000500037c02 */ /* 0x001fca0008000f00 */
[----:B------:R-:W-:Y:S01]  /*23d0*/  STG.E desc[UR14][R2.64], R9 ;  /* 0x0000000902007986 */ /* 0x000fe2000c10190e */
[----:B------:R-:W-:Y:S05]  /*23e0*/  EXIT ;  /* 0x000000000000794d */ /* 0x000fea0003800000 */
.L_x_85:
        /* <DEDUP_REMOVED lines=9> */
.L_x_463:


//--------------------- .text._ZN3cub18CUB_300001_SM_10006detail6reduce28DeviceReduceSingleTileKernelINS2_10policy_hubIfyN4cuda3std3__44plusIfEEE10Policy1000EN6thrust24THRUST_300001_SM_1000_NS6detail15normal_iteratorINSD_10device_ptrIfEEEEPfyS9_ffNSD_6squareIfEEEEvT0_T1_T2_T3_T4_T6_ --------------------------
	.section	.text._ZN3cub18CUB_300001_SM_10006detail6reduce28DeviceReduceSingleTileKernelINS2_10policy_hubIfyN4cuda3std3__44plusIfEEE10Policy1000EN6thrust24THRUST_300001_SM_1000_NS6detail15normal_iteratorINSD_10device_ptrIfEEEEPfyS9_ffNSD_6squareIfEEEEvT0_T1_T2_T3_T4_T6_,"ax",@progbits
	.align	128
        .global         _ZN3cub18CUB_300001_SM_10006detail6reduce28DeviceReduceSingleTileKernelINS2_10policy_hubIfyN4cuda3std3__44plusIfEEE10Policy1000EN6thrust24THRUST_300001_SM_1000_NS6detail15normal_iteratorINSD_10device_ptrIfEEEEPfyS9_ffNSD_6squareIfEEEEvT0_T1_T2_T3_T4_T6_
        .type           _ZN3cub18CUB_300001_SM_10006detail6reduce28DeviceReduceSingleTileKernelINS2_10policy_hubIfyN4cuda3std3__44plusIfEEE10Policy1000EN6thrust24THRUST_300001_SM_1000_NS6detail15normal_iteratorINSD_10device_ptrIfEEEEPfyS9_ffNSD_6squareIfEEEEvT0_T1_T2_T3_T4_T6_,@function
        .size           _ZN3cub18CUB_300001_SM_10006detail6reduce28DeviceReduceSingleTileKernelINS2_10policy_hubIfyN4cuda3std3__44plusIfEEE10Policy1000EN6thrust24THRUST_300001_SM_1000_NS6detail15normal_iteratorINSD_10device_ptrIfEEEEPfyS9_ffNSD_6squareIfEEEEvT0_T1_T2_T3_T4_T6_,(.L_x_464 - _ZN3cub18CUB_300001_SM_10006detail6reduce28DeviceReduceSingleTileKernelINS2_10policy_hubIfyN4cuda3std3__44plusIfEEE10Policy1000EN6thrust24THRUST_300001_SM_1000_NS6detail15normal_iteratorINSD_10device_ptrIfEEEEPfyS9_ffNSD_6squareIfEEEEvT0_T1_T2_T3_T4_T6_)
        .other          _ZN3cub18CUB_300001_SM_10006detail6reduce28DeviceReduceSingleTileKernelINS2_10policy_hubIfyN4cuda3std3__44plusIfEEE10Policy1000EN6thrust24THRUST_300001_SM_1000_NS6detail15normal_iteratorINSD_10device_ptrIfEEEEPfyS9_ffNSD_6squareIfEEEEvT0_T1_T2_T3_T4_T6_,@"STO_CUDA_ENTRY STV_DEFAULT"
_ZN3cub18CUB_300001_SM_10006detail6reduce28DeviceReduceSingleTileKernelINS2_10policy_hubIfyN4cuda3std3__44plusIfEEE10Policy1000EN6thrust24THRUST_300001_SM_1000_NS6detail15normal_iteratorINSD_10device_ptrIfEEEEPfyS9_ffNSD_6squareIfEEEEvT0_T1_T2_T3_T4_T6_:
.text._ZN3cub18CUB_300001_SM_10006detail6reduce28DeviceReduceSingleTileKernelINS2_10policy_hubIfyN4cuda3std3__44plusIfEEE10Policy1000EN6thrust24THRUST_300001_SM_1000_NS6detail15normal_iteratorINSD_10device_ptrIfEEEEPfyS9_ffNSD_6squareIfEEEEvT0_T1_T2_T3_T4_T6_:
[----:B------:R-:W-:Y:S01]  /*0000*/  LDC R1, c[0x0][0x37c] ;  /* 0x0000df00ff017b82 */ /* 0x000fe20000000800 */
[----:B------:R-:W0:Y:S01]  /*0010*/  LDCU.64 UR4, c[0x0][0x390] ;  /* 0x00007200ff0477ac */ /* 0x000e220008000a00 */
[----:B------:R-:W1:Y:S01]  /*0020*/  LDCU.64 UR6, c[0x0][0x358] ;  /* 0x00006b00ff0677ac */ /* 0x000e620008000a00 */
[----:B0-----:R-:W-:Y:S02]  /*0030*/  MOV R0, UR4 ;  /* 0x0000000400007c02 */ /* 0x001fe40008000f00 */
[----:B------:R-:W-:Y:S02]  /*0040*/  MOV R4, UR5 ;  /* 0x0000000500047c02 */ /* 0x000fe40008000f00 */
[----:B------:R-:W-:-:S04]  /*0050*/  ISETP.NE.U32.AND P0, PT, R0, RZ, PT ;  /* 0x000000ff0000720c */ /* 0x000fc80003f05070 */
[----:B------:R-:W-:-:S13]  /*0060*/  ISETP.NE.AND.EX P0, PT, R4, RZ, PT, P0 ;  /* 0x000000ff0400720c */ /* 0x000fda0003f05300 */
        /* <DEDUP_REMOVED lines=8> */
.L_x_86:
[----:B------:R-:W-:Y:S01]  /*00f0*/  ISETP.GT.U32.AND P0, PT, R0, 0xfff, PT ;  /* 0x00000fff0000780c */ /* 0x000fe20003f04070 */
[----:B------:R-:W-:Y:S03]  /*0100*/  BSSY.RECONVERGENT B0, `(.L_x_87) ;  /* 0x0000204000007945 */ /* 0x000fe60003800200 */
[----:B------:R-:W-:-:S13]  /*0110*/  ISETP.GT.U32.AND.EX P0, PT, R4, RZ, PT, P0 ;  /* 0x000000ff0400720c */ /* 0x000fda0003f04100 */
[----:B------:R-:W-:Y:S05]  /*0120*/  @P0 BRA `(.L_x_88) ;  /* 0x0000000c00b00947 */ /* 0x000fea0003800000 */
[----:B------:R-:W0:Y:S01]  /*0130*/  S2R R5, SR_TID.X ;  /* 0x0000000000057919 */ /* 0x000e220000002100 */
[----:B------:R-:W-:Y:S01]  /*0140*/  BSSY.RECONVERGENT B1, `(.L_x_89) ;  /* 0x000000a000017945 */ /* 0x000fe20003800200 */
[----:B------:R-:W-:Y:S01]  /*0150*/  IMAD.MOV.U32 R6, RZ, RZ, RZ ;  /* 0x000000ffff067224 */ /* 0x000fe200078e00ff */
[----:B0-----:R-:W-:Y:S02]  /*0160*/  ISETP.GE.U32.AND P0, PT, R5, R0, PT ;  /* 0x000000000500720c */ /* 0x001fe40003f06070 */
[----:B------:R-:W-:-:S11]  /*0170*/  MOV R7, R5 ;  /* 0x0000000500077202 */ /* 0x000fd60000000f00 */
[----:B------:R-:W-:Y:S05]  /*0180*/  @P0 BRA `(.L_x_90) ;  /* 0x0000000000140947 */ /* 0x000fea0003800000 */
[----:B------:R-:W0:Y:S02]  /*0190*/  LDC.64 R2, c[0x0][0x380] ;  /* 0x0000e000ff027b82 */ /* 0x000e240000000a00 */
[----:B0-----:R-:W-:-:S06]  /*01a0*/  IMAD.WIDE.U32 R2, R5, 0x4, R2 ;  /* 0x0000000405027825 */ /* 0x001fcc00078e0002 */
[----:B------:R-:W2:Y:S01]  /*01b0*/  LDG.E R2, desc[UR6][R2.64] ;  /* 0x0000000602027981 */ /* 0x000ea2000c1e1900 */
[----:B------:R-:W-:Y:S01]  /*01c0*/  IADD3 R7, PT, PT, R5, 0x100, RZ ;  /* 0x0000010005077810 */ /* 0x000fe20007ffe0ff */
[----:B--2---:R-:W-:-:S07]  /*01d0*/  FMUL R6, R2, R2 ;  /* 0x0000000202067220 */ /* 0x004fce0000400000 */
.L_x_90:
[----:B------:R-:W-:Y:S05]  /*01e0*/  BSYNC.RECONVERGENT B1 ;  /* 0x0000000000017941 */ /* 0x000fea0003800200 */
.L_x_89:
[----:B------:R-:W-:Y:S01]  /*01f0*/  ISETP.GE.U32.AND P0, PT, R7, R0, PT ;  /* 0x000000000700720c */ /* 0x000fe20003f06070 */
[----:B------:R-:W-:-:S12]  /*0200*/  BSSY.RECONVERGENT B1, `(.L_x_91) ;  /* 0x000006d000017945 */ /* 0x000fd80003800200 */
[----:B------:R-:W-:Y:S05]  /*0210*/  @P0 BRA `(.L_x_92) ;  /* 0x0000000400ac0947 */ /* 0x000fea0003800000 */
[----:B------:R-:W-:Y:S01]  /*0220*/  LOP3.LUT R3, RZ, R7, RZ, 0x33, !PT ;  /* 0x00000007ff037212 */ /* 0x000fe200078e33ff */
[----:B------:R-:W-:Y:S04]  /*0230*/  BSSY.RECONVERGENT B2, `(.L_x_93) ;  /* 0x0000033000027945 */ /* 0x000fe80003800200 */
[----:B------:R-:W-:-:S05]  /*0240*/  IMAD.IADD R3, R3, 0x1, R0 ;  /* 0x0000000103037824 */ /* 0x000fca00078e0200 */
[C---:B------:R-:W-:Y:S02]  /*0250*/  ISETP.GE.U32.AND P0, PT, R3.reuse, 0xf00, PT ;  /* 0x00000f000300780c */ /* 0x040fe40003f06070 */
[----:B------:R-:W-:-:S04]  /*0260*/  LEA.HI R8, R3, 0x1, RZ, 0x18 ;  /* 0x0000000103087811 */ /* 0x000fc800078fc0ff */
[----:B------:R-:W-:-:S04]  /*0270*/  LOP3.LUT R22, R8, 0xf, RZ, 0xc0, !PT ;  /* 0x0000000f08167812 */ /* 0x000fc800078ec0ff */
[----:B------:R-:W-:-:S03]  /*0280*/  ISETP.NE.AND P1, PT, R22, RZ, PT ;  /* 0x000000ff1600720c */ /* 0x000fc60003f25270 */
[----:B------:R-:W-:Y:S10]  /*0290*/  @!P0 BRA `(.L_x_94) ;  /* 0x0000000000b08947 */ /* 0x000ff40003800000 */
[----:B------:R-:W0:Y:S01]  /*02a0*/  LDC.64 R2, c[0x0][0x380] ;  /* 0x0000e000ff027b82 */ /* 0x000e220000000a00 */
[----:B------:R-:W-:-:S04]  /*02b0*/  LOP3.LUT R9, R8, 0x1fffff0, RZ, 0xc0, !PT ;  /* 0x01fffff008097812 */ /* 0x000fc800078ec0ff */
[----:B------:R-:W-:Y:S01]  /*02c0*/  IADD3 R9, PT, PT, -R9, RZ, RZ ;  /* 0x000000ff09097210 */ /* 0x000fe20007ffe1ff */
[----:B0-----:R-:W-:-:S03]  /*02d0*/  IMAD.WIDE.U32 R2, R7, 0x4, R2 ;  /* 0x0000000407027825 */ /* 0x001fc600078e0002 */
[----:B------:R-:W-:-:S04]  /*02e0*/  IADD3 R2, P0, PT, R2, 0x2000, RZ ;  /* 0x0000200002027810 */ /* 0x000fc80007f1e0ff */
[----:B------:R-:W-:-:S09]  /*02f0*/  IADD3.X R3, PT, PT, RZ, R3, RZ, P0, !PT ;  /* 0x00000003ff037210 */ /* 0x000fd200007fe4ff */
.L_x_95:
        /* <DEDUP_REMOVED lines=16> */
[----:B------:R-:W-:Y:S01]  /*0400*/  VIADD R9, R9, 0x10 ;  /* 0x0000001009097836 */ /* 0x000fe20000000000 */
[----:B------:R-:W-:-:S04]  /*0410*/  IADD3 R7, PT, PT, R7, 0x1000, RZ ;  /* 0x0000100007077810 */ /* 0x000fc80007ffe0ff */
[----:B------:R-:W-:Y:S02]  /*0420*/  ISETP.NE.AND P0, PT, R9, RZ, PT ;  /* 0x000000ff0900720c */ /* 0x000fe40003f05270 */
[----:B0-----:R-:W-:-:S04]  /*0430*/  IADD3 R2, P2, PT, R2, 0x4000, RZ ;  /* 0x0000400002027810 */ /* 0x001fc80007f5e0ff */
[----:B------:R-:W-:Y:S01]  /*0440*/  IADD3.X R3, PT, PT, RZ, R3, RZ, P2, !PT ;  /* 0x00000003ff037210 */ /* 0x000fe200017fe4ff */
        /* <DEDUP_REMOVED lines=17> */
.L_x_94:
[----:B------:R-:W-:Y:S05]  /*0560*/  BSYNC.RECONVERGENT B2 ;  /* 0x0000000000027941 */ /* 0x000fea0003800200 */
.L_x_93:
[----:B------:R-:W-:Y:S05]  /*0570*/  @!P1 BRA `(.L_x_92) ;  /* 0x0000000000d49947 */ /* 0x000fea0003800000 */
[----:B------:R-:W-:Y:S01]  /*0580*/  ISETP.GE.U32.AND P0, PT, R22, 0x8, PT ;  /* 0x000000081600780c */ /* 0x000fe20003f06070 */
[----:B------:R-:W-:Y:S01]  /*0590*/  BSSY.RECONVERGENT B2, `(.L_x_96) ;  /* 0x0000017000027945 */ /* 0x000fe20003800200 */
[----:B------:R-:W-:-:S04]  /*05a0*/  LOP3.LUT R12, R8, 0x7, RZ, 0xc0, !PT ;  /* 0x00000007080c7812 */ /* 0x000fc800078ec0ff */
[----:B------:R-:W-:-:S07]  /*05b0*/  ISETP.NE.AND P1, PT, R12, RZ, PT ;  /* 0x000000ff0c00720c */ /* 0x000fce0003f25270 */
[----:B------:R-:W-:Y:S06]  /*05c0*/  @!P0 BRA `(.L_x_97) ;  /* 0x00000000004c8947 */ /* 0x000fec0003800000 */
[----:B------:R-:W0:Y:S02]  /*05d0*/  LDC.64 R2, c[0x0][0x380] ;  /* 0x0000e000ff027b82 */ /* 0x000e240000000a00 */
[----:B0-----:R-:W-:-:S05]  /*05e0*/  IMAD.WIDE R2, R7, 0x4, R2 ;  /* 0x0000000407027825 */ /* 0x001fca00078e0202 */
        /* <DEDUP_REMOVED lines=17> */
.L_x_97:
[----:B------:R-:W-:Y:S05]  /*0700*/  BSYNC.RECONVERGENT B2 ;  /* 0x0000000000027941 */ /* 0x000fea0003800200 */
.L_x_96:
        /* <DEDUP_REMOVED lines=17> */
.L_x_99:
[----:B------:R-:W-:Y:S05]  /*0820*/  BSYNC.RECONVERGENT B2 ;  /* 0x0000000000027941 */ /* 0x000fea0003800200 */
.L_x_98:
[----:B------:R-:W-:Y:S05]  /*0830*/  @!P1 BRA `(.L_x_92) ;  /* 0x0000000000249947 */ /* 0x000fea0003800000 */
[----:B------:R-:W0:Y:S01]  /*0840*/  LDC.64 R8, c[0x0][0x380] ;  /* 0x0000e000ff087b82 */ /* 0x000e220000000a00 */
[----:B------:R-:W-:-:S07]  /*0850*/  IADD3 R10, PT, PT, -R10, RZ, RZ ;  /* 0x000000ff0a0a7210 */ /* 0x000fce0007ffe1ff */
.L_x_100:
[----:B0-----:R-:W-:-:S06]  /*0860*/  IMAD.WIDE R2, R7, 0x4, R8 ;  /* 0x0000000407027825 */ /* 0x001fcc00078e0208 */
[----:B------:R-:W2:Y:S01]  /*0870*/  LDG.E R3, desc[UR6][R2.64] ;  /* 0x0000000602037981 */ /* 0x000ea2000c1e1900 */
[----:B------:R-:W-:Y:S01]  /*0880*/  VIADD R10, R10, 0x1 ;  /* 0x000000010a0a7836 */ /* 0x000fe20000000000 */
[----:B------:R-:W-:-:S04]  /*0890*/  IADD3 R7, PT, PT, R7, 0x100, RZ ;  /* 0x0000010007077810 */ /* 0x000fc80007ffe0ff */
[----:B------:R-:W-:Y:S01]  /*08a0*/  ISETP.NE.AND P0, PT, R10, RZ, PT ;  /* 0x000000ff0a00720c */ /* 0x000fe20003f05270 */
[----:B--2---:R-:W-:-:S12]  /*08b0*/  FFMA R6, R3, R3, R6 ;  /* 0x0000000303067223 */ /* 0x004fd80000000006 */
[----:B------:R-:W-:Y:S05]  /*08c0*/  @P0 BRA `(.L_x_100) ;  /* 0xfffffffc00e40947 */ /* 0x000fea000383ffff */
.L_x_92:
[----:B------:R-:W-:Y:S05]  /*08d0*/  BSYNC.RECONVERGENT B1 ;  /* 0x0000000000017941 */ /* 0x000fea0003800200 */
.L_x_91:
[----:B------:R-:W-:Y:S02]  /*08e0*/  ISETP.GE.U32.AND P0, PT, R0, 0x100, PT ;  /* 0x000001000000780c */ /* 0x000fe40003f06070 */
[----:B------:R-:W-:Y:S02]  /*08f0*/  MOV R9, R6 ;  /* 0x0000000600097202 */ /* 0x000fe40000000f00 */
[----:B------:R-:W-:-:S13]  /*0900*/  ISETP.GE.U32.AND.EX P0, PT, R4, RZ, PT, P0 ;  /* 0x000000ff0400720c */ /* 0x000fda0003f06100 */
[----:B------:R-:W-:Y:S05]  /*0910*/  @!P0 BRA `(.L_x_101) ;  /* 0x0000000000ac8947 */ /* 0x000fea0003800000 */
[----:B------:R-:W0:Y:S01]  /*0920*/  S2R R6, SR_LANEID ;  /* 0x0000000000067919 */ /* 0x000e220000000000 */
[----:B------:R-:W-:Y:S01]  /*0930*/  ISETP.NE.AND P5, PT, R5, RZ, PT ;  /* 0x000000ff0500720c */ /* 0x000fe20003fa5270 */
        /* <DEDUP_REMOVED lines=20> */
[----:B------:R-:W-:-:S04]  /*0a80*/  ISETP.GT.AND P0, PT, R6, 0xf, PT ;  /* 0x0000000f0600780c */ /* 0x000fc80003f04270 */
[----:B------:R-:W0:Y:S02]  /*0a90*/  SHFL.DOWN PT, R3, R0, 0x10, 0x1f ;  /* 0x0a001f0000037f89 */ /* 0x000e2400000e0000 */
[----:B0-----:R-:W-:-:S05]  /*0aa0*/  FADD R3, R0, R3 ;  /* 0x0000000300037221 */ /* 0x001fca0000000000 */
[----:B------:R1:W-:Y:S01]  /*0ab0*/  @!P1 STS [R2+0x8], R3 ;  /* 0x0000080302009388 */ /* 0x0003e20000000800 */
[----:B------:R-:W-:Y:S01]  /*0ac0*/  FSEL R8, R0, R3, P0 ;  /* 0x0000000300087208 */ /* 0x000fe20000000000 */
[----:B------:R-:W-:Y:S06]  /*0ad0*/  BAR.SYNC.DEFER_BLOCKING 0x0 ;  /* 0x0000000000007b1d */ /* 0x000fec0000010000 */
[----:B------:R-:W-:Y:S05]  /*0ae0*/  @P5 BRA `(.L_x_102) ;  /* 0x0000001400945947 */ /* 0x000fea0003800000 */
[----:B------:R-:W0:Y:S01]  /*0af0*/  S2UR UR5, SR_CgaCtaId ;  /* 0x00000000000579c3 */ /* 0x000e220000008800 */
[----:B------:R-:W-:Y:S02]  /*0b00*/  UMOV UR4, 0x400 ;  /* 0x0000040000047882 */ /* 0x000fe40000000000 */
[----:B0-----:R-:W-:-:S09]  /*0b10*/  ULEA UR4, UR5, UR4, 0x18 ;  /* 0x0000000405047291 */ /* 0x001fd2000f8ec0ff */
[----:B-1----:R-:W0:Y:S04]  /*0b20*/  LDS R3, [UR4+0xc] ;  /* 0x00000c04ff037984 */ /* 0x002e280008000800 */
        /* <DEDUP_REMOVED lines=10> */
.L_x_101:
[----:B------:R-:W0:Y:S01]  /*0bd0*/  S2R R8, SR_LANEID ;  /* 0x0000000000087919 */ /* 0x000e220000000000 */
[C---:B------:R-:W-:Y:S02]  /*0be0*/  LOP3.LUT R2, R5.reuse, 0x3e0, RZ, 0xc0, !PT ;  /* 0x000003e005027812 */ /* 0x040fe400078ec0ff */
[----:B------:R-:W-:Y:S02]  /*0bf0*/  ISETP.NE.AND P5, PT, R5, RZ, PT ;  /* 0x000000ff0500720c */ /* 0x000fe40003fa5270 */
[----:B------:R-:W-:Y:S02]  /*0c00*/  IADD3 R3, PT, PT, R2, 0x20, RZ ;  /* 0x0000002002037810 */ /* 0x000fe40007ffe0ff */
[----:B------:R-:W-:Y:S02]  /*0c10*/  LOP3.LUT R7, RZ, R2, RZ, 0x33, !PT ;  /* 0x00000002ff077212 */ /* 0x000fe400078e33ff */
[-C--:B------:R-:W-:Y:S02]  /*0c20*/  ISETP.GT.U32.AND P0, PT, R3, R0.reuse, PT ;  /* 0x000000000300720c */ /* 0x080fe40003f04070 */
[----:B------:R-:W-:-:S04]  /*0c30*/  IADD3 R7, PT, PT, R7, R0, RZ ;  /* 0x0000000007077210 */ /* 0x000fc80007ffe0ff */
[----:B------:R-:W-:-:S05]  /*0c40*/  SEL R7, R7, 0x1f, P0 ;  /* 0x0000001f07077807 */ /* 0x000fca0000000000 */
[----:B------:R-:W1:Y:S01]  /*0c50*/  SHFL.DOWN PT, R2, R9, 0x1, R7 ;  /* 0x0820000009027989 */ /* 0x000e6200000e0007 */
[C---:B0-----:R-:W-:Y:S01]  /*0c60*/  ISETP.GE.AND P0, PT, R8.reuse, R7, PT ;  /* 0x000000070800720c */ /* 0x041fe20003f06270 */
[C---:B------:R-:W-:Y:S01]  /*0c70*/  VIADD R6, R8.reuse, 0x2 ;  /* 0x0000000208067836 */ /* 0x040fe20000000000 */
[----:B------:R-:W-:-:S11]  /*0c80*/  ISETP.NE.AND P1, PT, R8, RZ, PT ;  /* 0x000000ff0800720c */ /* 0x000fd60003f25270 */
[----:B-1----:R-:W-:Y:S01]  /*0c90*/  @!P0 FADD R9, R2, R9 ;  /* 0x0000000902098221 */ /* 0x002fe20000000000 */
[----:B------:R-:W-:Y:S01]  /*0ca0*/  ISETP.GT.AND P0, PT, R6, R7, PT ;  /* 0x000000070600720c */ /* 0x000fe20003f04270 */
[----:B------:R-:W0:Y:S01]  /*0cb0*/  @!P1 S2R R11, SR_CgaCtaId ;  /* 0x00000000000b9919 */ /* 0x000e220000008800 */
[----:B------:R-:W-:Y:S02]  /*0cc0*/  IADD3 R6, PT, PT, R8, 0x4, RZ ;  /* 0x0000000408067810 */ /* 0x000fe40007ffe0ff */
[----:B------:R-:W-:Y:S01]  /*0cd0*/  @!P1 SHF.R.U32.HI R3, RZ, 0x3, R5 ;  /* 0x00000003ff039819 */ /* 0x000fe20000011605 */
[----:B------:R-:W1:Y:S03]  /*0ce0*/  SHFL.DOWN PT, R2, R9, 0x2, R7 ;  /* 0x0840000009027989 */ /* 0x000e6600000e0007 */
[----:B------:R-:W-:-:S05]  /*0cf0*/  @!P1 LOP3.LUT R3, R3, 0x7c, RZ, 0xc0, !PT ;  /* 0x0000007c03039812 */ /* 0x000fca00078ec0ff */
[----:B-1----:R-:W-:Y:S01]  /*0d00*/  @!P0 FADD R9, R9, R2 ;  /* 0x0000000209098221 */ /* 0x002fe20000000000 */
[-C--:B------:R-:W-:Y:S02]  /*0d10*/  ISETP.GT.AND P0, PT, R6, R7.reuse, PT ;  /* 0x000000070600720c */ /* 0x080fe40003f04270 */
[----:B------:R-:W-:Y:S02]  /*0d20*/  IADD3 R6, PT, PT, R8, 0x8, RZ ;  /* 0x0000000808067810 */ /* 0x000fe40007ffe0ff */
[----:B------:R-:W1:Y:S09]  /*0d30*/  SHFL.DOWN PT, R2, R9, 0x4, R7 ;  /* 0x0880000009027989 */ /* 0x000e7200000e0007 */
[----:B-1----:R-:W-:Y:S01]  /*0d40*/  @!P0 FADD R9, R9, R2 ;  /* 0x0000000209098221 */ /* 0x002fe20000000000 */
[----:B------:R-:W-:Y:S01]  /*0d50*/  ISETP.GT.AND P0, PT, R6, R7, PT ;  /* 0x000000070600720c */ /* 0x000fe20003f04270 */
[----:B------:R-:W-:-:S03]  /*0d60*/  VIADD R6, R8, 0x10 ;  /* 0x0000001008067836 */ /* 0x000fc60000000000 */
[----:B------:R-:W1:Y:S09]  /*0d70*/  SHFL.DOWN PT, R2, R9, 0x8, R7 ;  /* 0x0900000009027989 */ /* 0x000e7200000e0007 */
[----:B-1----:R-:W-:Y:S01]  /*0d80*/  @!P0 FADD R9, R9, R2 ;  /* 0x0000000209098221 */ /* 0x002fe20000000000 */
[----:B------:R-:W-:-:S02]  /*0d90*/  ISETP.GT.AND P0, PT, R6, R7, PT ;  /* 0x000000070600720c */ /* 0x000fc40003f04270 */
[----:B------:R-:W-:Y:S02]  /*0da0*/  @!P1 MOV R6, 0x400 ;  /* 0x0000040000069802 */ /* 0x000fe40000000f00 */
[----:B------:R-:W1:Y:S02]  /*0db0*/  SHFL.DOWN PT, R2, R9, 0x10, R7 ;  /* 0x0a00000009027989 */ /* 0x000e6400000e0007 */
[----:B0-----:R-:W-:-:S04]  /*0dc0*/  @!P1 LEA R6, R11, R6, 0x18 ;  /* 0x000000060b069211 */ /* 0x001fc800078ec0ff */
[----:B------:R-:W-:-:S03]  /*0dd0*/  @!P1 IADD3 R3, PT, PT, R3, R6, RZ ;  /* 0x0000000603039210 */ /* 0x000fc60007ffe0ff */
[----:B-1----:R-:W-:-:S05]  /*0de0*/  @!P0 FADD R9, R9, R2 ;  /* 0x0000000209098221 */ /* 0x002fca0000000000 */
[----:B------:R-:W-:-:S05]  /*0df0*/  MOV R8, R9 ;  /* 0x0000000900087202 */ /* 0x000fca0000000f00 */
[----:B------:R0:W-:Y:S01]  /*0e00*/  @!P1 STS [R3+0x8], R8 ;  /* 0x0000080803009388 */ /* 0x0001e20000000800 */
[----:B------:R-:W-:Y:S06]  /*0e10*/  BAR.SYNC.DEFER_BLOCKING 0x0 ;  /* 0x0000000000007b1d */ /* 0x000fec0000010000 */
[----:B------:R-:W-:Y:S05]  /*0e20*/  @P5 BRA `(.L_x_102) ;  /* 0x0000001000c45947 */ /* 0x000fea0003800000 */
[----:B------:R-:W1:Y:S01]  /*0e30*/  S2UR UR5, SR_CgaCtaId ;  /* 0x00000000000579c3 */ /* 0x000e620000008800 */
[----:B------:R-:W-:Y:S01]  /*0e40*/  UMOV UR4, 0x400 ;  /* 0x0000040000047882 */ /* 0x000fe20000000000 */
[C---:B------:R-:W-:Y:S02]  /*0e50*/  ISETP.GT.U32.AND P3, PT, R0.reuse, 0x20, PT ;  /* 0x000000200000780c */ /* 0x040fe40003f64070 */
[----:B------:R-:W-:Y:S02]  /*0e60*/  ISETP.GT.U32.AND P1, PT, R0, 0x40, PT ;  /* 0x000000400000780c */ /* 0x000fe40003f24070 */
[----:B------:R-:W-:Y:S02]  /*0e70*/  ISETP.GT.U32.AND.EX P3, PT, R4, RZ, PT, P3 ;  /* 0x000000ff0400720c */ /* 0x000fe40003f64130 */
[----:B------:R-:W-:Y:S02]  /*0e80*/  ISETP.GT.U32.AND P0, PT, R0, 0x60, PT ;  /* 0x000000600000780c */ /* 0x000fe40003f04070 */
[----:B------:R-:W-:-:S02]  /*0e90*/  ISETP.GT.U32.AND.EX P1, PT, R4, RZ, PT, P1 ;  /* 0x000000ff0400720c */ /* 0x000fc40003f24110 */
[----:B------:R-:W-:Y:S02]  /*0ea0*/  ISETP.GT.U32.AND P2, PT, R0, 0x80, PT ;  /* 0x000000800000780c */ /* 0x000fe40003f44070 */
[----:B------:R-:W-:Y:S02]  /*0eb0*/  ISETP.GT.U32.AND.EX P0, PT, R4, RZ, PT, P0 ;  /* 0x000000ff0400720c */ /* 0x000fe40003f04100 */
[----:B------:R-:W-:Y:S02]  /*0ec0*/  ISETP.GT.U32.AND P4, PT, R0, 0xa0, PT ;  /* 0x000000a00000780c */ /* 0x000fe40003f84070 */
[C---:B------:R-:W-:Y:S02]  /*0ed0*/  ISETP.GT.U32.AND.EX P2, PT, R4.reuse, RZ, PT, P2 ;  /* 0x000000ff0400720c */ /* 0x040fe40003f44120 */
[----:B------:R-:W-:Y:S01]  /*0ee0*/  ISETP.GT.U32.AND.EX P4, PT, R4, RZ, PT, P4 ;  /* 0x000000ff0400720c */ /* 0x000fe20003f84140 */
[----:B-1----:R-:W-:-:S09]  /*0ef0*/  ULEA UR4, UR5, UR4, 0x18 ;  /* 0x0000000405047291 */ /* 0x002fd2000f8ec0ff */
[----:B0-----:R-:W0:Y:S04]  /*0f00*/  LDS R3, [UR4+0xc] ;  /* 0x00000c04ff037984 */ /* 0x001e280008000800 */
[----:B------:R-:W1:Y:S04]  /*0f10*/  LDS.128 R12, [UR4+0x10] ;  /* 0x00001004ff0c7984 */ /* 0x000e680008000c00 */
[----:B------:R-:W2:Y:S01]  /*0f20*/  LDS.64 R6, [UR4+0x20] ;  /* 0x00002004ff067984 */ /* 0x000ea20008000a00 */
[----:B0-----:R-:W-:Y:S01]  /*0f30*/  @P3 FADD R8, R8, R3 ;  /* 0x0000000308083221 */ /* 0x001fe20000000000 */
[----:B------:R-:W-:-:S03]  /*0f40*/  ISETP.GT.U32.AND P3, PT, R0, 0xc0, PT ;  /* 0x000000c00000780c */ /* 0x000fc60003f64070 */
[----:B-1----:R-:W-:Y:S01]  /*0f50*/  @P1 FADD R8, R8, R12 ;  /* 0x0000000c08081221 */ /* 0x002fe20000000000 */
[----:B------:R-:W-:Y:S02]  /*0f60*/  ISETP.GT.U32.AND P1, PT, R0, 0xe0, PT ;  /* 0x000000e00000780c */ /* 0x000fe40003f24070 */
[----:B------:R-:W-:Y:S01]  /*0f70*/  ISETP.GT.U32.AND.EX P3, PT, R4, RZ, PT, P3 ;  /* 0x000000ff0400720c */ /* 0x000fe20003f64130 */
[----:B------:R-:W-:Y:S01]  /*0f80*/  @P0 FADD R8, R8, R13 ;  /* 0x0000000d08080221 */ /* 0x000fe20000000000 */
[----:B------:R-:W-:-:S03]  /*0f90*/  ISETP.GT.U32.AND.EX P1, PT, R4, RZ, PT, P1 ;  /* 0x000000ff0400720c */ /* 0x000fc60003f24110 */
[----:B------:R-:W-:-:S04]  /*0fa0*/  @P2 FADD R8, R8, R14 ;  /* 0x0000000e08082221 */ /* 0x000fc80000000000 */
[----:B------:R-:W-:-:S04]  /*0fb0*/  @P4 FADD R8, R8, R15 ;  /* 0x0000000f08084221 */ /* 0x000fc80000000000 */
[----:B--2---:R-:W-:-:S04]  /*0fc0*/  @P3 FADD R8, R8, R6 ;  /* 0x0000000608083221 */ /* 0x004fc80000000000 */
[----:B------:R-:W-:Y:S01]  /*0fd0*/  @P1 FADD R8, R8, R7 ;  /* 0x0000000708081221 */ /* 0x000fe20000000000 */
[----:B------:R-:W-:Y:S06]  /*0fe0*/  BRA `(.L_x_102) ;  /* 0x0000001000547947 */ /* 0x000fec0003800000 */
.L_x_88:
[----:B------:R-:W0:Y:S01]  /*0ff0*/  S2R R5, SR_TID.X ;  /* 0x0000000000057919 */ /* 0x000e220000002100 */
[----:B------:R-:W0:Y:S02]  /*1000*/  LDC.64 R2, c[0x0][0x380] ;  /* 0x0000e000ff027b82 */ /* 0x000e240000000a00 */
[----:B0-----:R-:W-:-:S05]  /*1010*/  IMAD.WIDE.U32 R2, R5, 0x4, R2 ;  /* 0x0000000405027825 */ /* 0x001fca00078e0002 */
        /* <DEDUP_REMOVED lines=15> */
[----:B------:R-:W5:Y:S01]  /*1110*/  LDG.E R7, desc[UR6][R2.64+0x3800] ;  /* 0x0038000602077981 */ /* 0x000f62000c1e1900 */
[----:B--2---:R-:W-:Y:S01]  /*1120*/  FMUL R14, R14, R14 ;  /* 0x0000000e0e0e7220 */ /* 0x004fe20000400000 */
[----:B---3--:R-:W-:-:S03]  /*1130*/  FMUL R16, R16, R16 ;  /* 0x0000001010107220 */ /* 0x008fc60000400000 */
[----:B----4-:R-:W-:Y:S01]  /*1140*/  FFMA R13, R13, R13, R14 ;  /* 0x0000000d0d0d7223 */ /* 0x010fe2000000000e */
[----:B-----5:R-:W-:Y:S01]  /*1150*/  FMUL R14, R21, R21 ;  /* 0x00000015150e7220 */ /* 0x020fe20000400000 */
[----:B------:R-:W-:-:S03]  /*1160*/  FFMA R16, R15, R15, R16 ;  /* 0x0000000f0f107223 */ /* 0x000fc60000000010 */
[----:B------:R-:W-:Y:S01]  /*1170*/  FFMA R14, R11, R11, R14 ;  /* 0x0000000b0b0e7223 */ /* 0x000fe2000000000e */
[----:B------:R-:W-:Y:S01]  /*1180*/  IADD3 R11, P1, PT, R0, -0x1000, RZ ;  /* 0xfffff000000b7810 */ /* 0x000fe20007f3e0ff */
[----:B------:R-:W-:Y:S01]  /*1190*/  FADD R16, R13, R16 ;  /* 0x000000100d107221 */ /* 0x000fe20000000000 */
[----:B------:R-:W-:Y:S02]  /*11a0*/  FMUL R13, R12, R12 ;  /* 0x0000000c0c0d7220 */ /* 0x000fe40000400000 */
[----:B------:R-:W-:Y:S02]  /*11b0*/  ISETP.GE.U32.AND P0, PT, R11, 0x1000, PT ;  /* 0x000010000b00780c */ /* 0x000fe40003f06070 */
[----:B------:R-:W-:Y:S01]  /*11c0*/  IADD3.X R12, PT, PT, R4, -0x1, RZ, P1, !PT ;  /* 0xffffffff040c7810 */ /* 0x000fe20000ffe4ff */
[----:B------:R-:W-:-:S03]  /*11d0*/  FMUL R15, R10, R10 ;  /* 0x0000000a0a0f7220 */ /* 0x000fc60000400000 */
[----:B------:R-:W-:Y:S01]  /*11e0*/  ISETP.GE.U32.AND.EX P0, PT, R12, RZ, PT, P0 ;  /* 0x000000ff0c00720c */ /* 0x000fe20003f06100 */
[----:B------:R-:W-:Y:S01]  /*11f0*/  FMUL R18, R18, R18 ;  /* 0x0000001212127220 */ /* 0x000fe20000400000 */
[----:B------:R-:W-:Y:S01]  /*1200*/  FMUL R20, R20, R20 ;  /* 0x0000001414147220 */ /* 0x000fe20000400000 */
[----:B------:R-:W-:Y:S02]  /*1210*/  FMUL R10, R9, R9 ;  /* 0x00000009090a7220 */ /* 0x000fe40000400000 */
[----:B------:R-:W-:Y:S01]  /*1220*/  FFMA R18, R17, R17, R18 ;  /* 0x0000001111127223 */ /* 0x000fe20000000012 */
[----:B------:R-:W-:Y:S01]  /*1230*/  FFMA R19, R19, R19, R20 ;  /* 0x0000001313137223 */ /* 0x000fe20000000014 */
[----:B------:R-:W-:Y:S01]  /*1240*/  FFMA R13, R8, R8, R13 ;  /* 0x00000008080d7223 */ /* 0x000fe2000000000d */
[----:B------:R-:W-:Y:S01]  /*1250*/  FFMA R15, R6, R6, R15 ;  /* 0x00000006060f7223 */ /* 0x000fe2000000000f */
[----:B------:R-:W-:Y:S01]  /*1260*/  FFMA R10, R7, R7, R10 ;  /* 0x00000007070a7223 */ /* 0x000fe2000000000a */
[----:B------:R-:W-:Y:S01]  /*1270*/  FADD R19, R18, R19 ;  /* 0x0000001312137221 */ /* 0x000fe20000000000 */
[----:B------:R-:W-:-:S02]  /*1280*/  FADD R13, R14, R13 ;  /* 0x0000000d0e0d7221 */ /* 0x000fc40000000000 */
[----:B------:R-:W-:Y:S01]  /*1290*/  FADD R10, R15, R10 ;  /* 0x0000000a0f0a7221 */ /* 0x000fe20000000000 */
[----:B------:R-:W-:Y:S01]  /*12a0*/  FADD R16, R16, R19 ;  /* 0x0000001310107221 */ /* 0x000fe20000000000 */
[----:B------:R-:W-:Y:S02]  /*12b0*/  HFMA2 R15, -RZ, RZ, 0, 0 ;  /* 0x00000000ff0f7431 */ /* 0x000fe400000001ff */
[----:B------:R-:W-:Y:S01]  /*12c0*/  FADD R7, R13, R10 ;  /* 0x0000000a0d077221 */ /* 0x000fe20000000000 */
[----:B------:R-:W-:-:S03]  /*12d0*/  IMAD.MOV.U32 R13, RZ, RZ, 0x1000 ;  /* 0x00001000ff0d7424 */ /* 0x000fc600078e00ff */
[----:B------:R-:W-:Y:S01]  /*12e0*/  FADD R10, R16, R7 ;  /* 0x00000007100a7221 */ /* 0x000fe20000000000 */
[----:B------:R-:W-:Y:S06]  /*12f0*/  @!P0 BRA `(.L_x_103) ;  /* 0x0000000000e08947 */ /* 0x000fec0003800000 */
[----:B------:R-:W0:Y:S01]  /*1300*/  LDC.64 R6, c[0x0][0x390] ;  /* 0x0000e400ff067b82 */ /* 0x000e220000000a00 */
[----:B------:R-:W-:Y:S02]  /*1310*/  MOV R13, 0x1000 ;  /* 0x00001000000d7802 */ /* 0x000fe40000000f00 */
[----:B------:R-:W-:-:S07]  /*1320*/  MOV R15, RZ ;  /* 0x000000ff000f7202 */ /* 0x000fce0000000f00 */
.L_x_105:
[----:B------:R-:W-:-:S04]  /*1330*/  LEA R8, P0, R13, R2, 0x2 ;  /* 0x000000020d087211 */ /* 0x000fc800078010ff */
[----:B------:R-:W-:-:S05]  /*1340*/  LEA.HI.X R9, R13, R3, R15, 0x2, P0 ;  /* 0x000000030d097211 */ /* 0x000fca00000f140f */
        /* <DEDUP_REMOVED lines=15> */
[----:B------:R2:W5:Y:S02]  /*1440*/  LDG.E R18, desc[UR6][R8.64+0x3c00] ;  /* 0x003c000608127981 */ /* 0x000564000c1e1900 */
[----:B--2---:R-:W-:Y:S01]  /*1450*/  FMUL R9, R0, R0 ;  /* 0x0000000000097220 */ /* 0x004fe20000400000 */
[----:B0-----:R-:W-:-:S02]  /*1460*/  IMAD.MOV.U32 R0, RZ, RZ, R6 ;  /* 0x000000ffff007224 */ /* 0x001fc400078e0006 */
[----:B---3--:R-:W-:Y:S01]  /*1470*/  FMUL R19, R19, R19 ;  /* 0x0000001313137220 */ /* 0x008fe20000400000 */
[----:B----4-:R-:W-:Y:S01]  /*1480*/  FMUL R28, R28, R28 ;  /* 0x0000001c1c1c7220 */ /* 0x010fe20000400000 */
[----:B-----5:R-:W-:Y:S01]  /*1490*/  FFMA R9, R14, R14, R9 ;  /* 0x0000000e0e097223 */ /* 0x020fe20000000009 */
[----:B------:R-:W-:Y:S01]  /*14a0*/  IADD3 R14, P1, PT, -R13, R0, RZ ;  /* 0x000000000d0e7210 */ /* 0x000fe20007f3e1ff */
[----:B------:R-:W-:Y:S01]  /*14b0*/  FFMA R8, R4, R4, R19 ;  /* 0x0000000404087223 */ /* 0x000fe20000000013 */
[----:B------:R-:W-:Y:S02]  /*14c0*/  MOV R4, R7 ;  /* 0x0000000700047202 */ /* 0x000fe40000000f00 */
[----:B------:R-:W-:Y:S01]  /*14d0*/  ISETP.GE.U32.AND P0, PT, R14, 0x1000, PT ;  /* 0x000010000e00780c */ /* 0x000fe20003f06070 */
[----:B------:R-:W-:Y:S01]  /*14e0*/  FFMA R28, R23, R23, R28 ;  /* 0x00000017171c7223 */ /* 0x000fe2000000001c */
[----:B------:R-:W-:Y:S01]  /*14f0*/  IADD3.X R14, PT, PT, ~R15, R4, RZ, P1, !PT ;  /* 0x000000040f0e7210 */ /* 0x000fe20000ffe5ff */
[----:B------:R-:W-:Y:S01]  /*1500*/  FMUL R27, R27, R27 ;  /* 0x0000001b1b1b7220 */ /* 0x000fe20000400000 */
[----:B------:R-:W-:Y:S01]  /*1510*/  FMUL R29, R26, R26 ;  /* 0x0000001a1a1d7220 */ /* 0x000fe20000400000 */
[----:B------:R-:W-:Y:S01]  /*1520*/  FMUL R23, R21, R21 ;  /* 0x0000001515177220 */ /* 0x000fe20000400000 */
[----:B------:R-:W-:Y:S01]  /*1530*/  FMUL R17, R17, R17 ;  /* 0x0000001111117220 */ /* 0x000fe20000400000 */
[----:B------:R-:W-:Y:S01]  /*1540*/  ISETP.GE.U32.AND.EX P0, PT, R14, RZ, PT, P0 ;  /* 0x000000ff0e00720c */ /* 0x000fe20003f06100 */
        /* <DEDUP_REMOVED lines=11> */
[----:B------:R-:W-:-:S04]  /*1600*/  FADD R9, R10, R9 ;  /* 0x000000090a097221 */ /* 0x000fc80000000000 */
[----:B------:R-:W-:Y:S01]  /*1610*/  FFMA R10, R18, R18, R9 ;  /* 0x00000012120a7223 */ /* 0x000fe20000000009 */
[----:B------:R-:W-:Y:S06]  /*1620*/  @!P0 BRA `(.L_x_104) ;  /* 0x00000008001c8947 */ /* 0x000fec0003800000 */
[----:B------:R-:W-:-:S04]  /*1630*/  IADD3 R13, P0, PT, R13, 0x1000, RZ ;  /* 0x000010000d0d7810 */ /* 0x000fc80007f1e0ff */
[----:B------:R-:W-:Y:S02]  /*1640*/  IADD3.X R15, PT, PT, RZ, R15, RZ, P0, !PT ;  /* 0x0000000fff0f7210 */ /* 0x000fe400007fe4ff */
[----:B------:R-:W-:-:S04]  /*1650*/  ISETP.GT.U32.AND P0, PT, R13, R11, PT ;  /* 0x0000000b0d00720c */ /* 0x000fc80003f04070 */
[----:B------:R-:W-:-:S13]  /*1660*/  ISETP.GT.U32.AND.EX P0, PT, R15, R12, PT, P0 ;  /* 0x0000000c0f00720c */ /* 0x000fda0003f04100 */
[----:B------:R-:W-:Y:S05]  /*1670*/  @!P0 BRA `(.L_x_105) ;  /* 0xfffffffc002c8947 */ /* 0x000fea000383ffff */
.L_x_103:
[----:B------:R-:W-:Y:S01]  /*1680*/  IMAD.IADD R2, R0, 0x1, -R13 ;  /* 0x0000000100027824 */ /* 0x000fe200078e0a0d */
[----:B------:R-:W-:Y:S01]  /*1690*/  ISETP.GE.U32.AND P1, PT, R13, R0, PT ;  /* 0x000000000d00720c */ /* 0x000fe20003f26070 */
[----:B------:R-:W-:Y:S03]  /*16a0*/  BSSY.RECONVERGENT B1, `(.L_x_104) ;  /* 0x000007f000017945 */ /* 0x000fe60003800200 */
[----:B------:R-:W-:-:S04]  /*16b0*/  ISETP.GE.AND P0, PT, R5, R2, PT ;  /* 0x000000020500720c */ /* 0x000fc80003f06270 */
[----:B------:R-:W-:-:S13]  /*16c0*/  ISETP.GE.U32.OR.EX P0, PT, R15, R4, P0, P1 ;  /* 0x000000040f00720c */ /* 0x000fda0000706510 */
[----:B------:R-:W-:Y:S05]  /*16d0*/  @P0 BRA `(.L_x_106) ;  /* 0x0000000400ec0947 */ /* 0x000fea0003800000 */
[-C--:B------:R-:W-:Y:S01]  /*16e0*/  LOP3.LUT R2, RZ, R5.reuse, RZ, 0x33, !PT ;  /* 0x00000005ff027212 */ /* 0x080fe200078e33ff */
[----:B------:R-:W-:Y:S03]  /*16f0*/  BSSY.RECONVERGENT B2, `(.L_x_107) ;  /* 0x0000038000027945 */ /* 0x000fe60003800200 */
[----:B------:R-:W-:Y:S02]  /*1700*/  IADD3 R2, PT, PT, -R13, R0, R2 ;  /* 0x000000000d027210 */ /* 0x000fe40007ffe102 */
[----:B------:R-:W-:Y:S02]  /*1710*/  MOV R0, R5 ;  /* 0x0000000500007202 */ /* 0x000fe40000000f00 */
[C---:B------:R-:W-:Y:S02]  /*1720*/  ISETP.GE.U32.AND P1, PT, R2.reuse, 0xf00, PT ;  /* 0x00000f000200780c */ /* 0x040fe40003f26070 */
[----:B------:R-:W-:-:S04]  /*1730*/  LEA.HI R4, R2, 0x1, RZ, 0x18 ;  /* 0x0000000102047811 */ /* 0x000fc800078fc0ff */
[----:B------:R-:W-:-:S04]  /*1740*/  LOP3.LUT R22, R4, 0xf, RZ, 0xc0, !PT ;  /* 0x0000000f04167812 */ /* 0x000fc800078ec0ff */
[----:B------:R-:W-:-:S03]  /*1750*/  ISETP.NE.AND P0, PT, R22, RZ, PT ;  /* 0x000000ff1600720c */ /* 0x000fc60003f05270 */
[----:B------:R-:W-:Y:S10]  /*1760*/  @!P1 BRA `(.L_x_108) ;  /* 0x0000000000c09947 */ /* 0x000ff40003800000 */
[----:B------:R-:W0:Y:S01]  /*1770*/  LDCU.64 UR4, c[0x0][0x380] ;  /* 0x00007000ff0477ac */ /* 0x000e220008000a00 */
[----:B------:R-:W-:Y:S02]  /*1780*/  IADD3 R3, P1, PT, R5, R13, RZ ;  /* 0x0000000d05037210 */ /* 0x000fe40007f3e0ff */
[----:B------:R-:W-:Y:S02]  /*1790*/  LOP3.LUT R7, R4, 0x1fffff0, RZ, 0xc0, !PT ;  /* 0x01fffff004077812 */ /* 0x000fe400078ec0ff */
[----:B------:R-:W-:-:S03]  /*17a0*/  IADD3.X R0, PT, PT, RZ, R15, RZ, P1, !PT ;  /* 0x0000000fff007210 */ /* 0x000fc60000ffe4ff */
[----:B------:R-:W-:Y:S01]  /*17b0*/  IMAD.MOV R7, RZ, RZ, -R7 ;  /* 0x000000ffff077224 */ /* 0x000fe200078e0a07 */
[----:B0-----:R-:W-:-:S04]  /*17c0*/  LEA R2, P2, R3, UR4, 0x2 ;  /* 0x0000000403027c11 */ /* 0x001fc8000f8410ff */
[----:B------:R-:W-:Y:S02]  /*17d0*/  IADD3 R2, P1, PT, R2, 0x2000, RZ ;  /* 0x0000200002027810 */ /* 0x000fe40007f3e0ff */
[----:B------:R-:W-:Y:S02]  /*17e0*/  LEA.HI.X R3, R3, UR5, R0, 0x2, P2 ;  /* 0x0000000503037c11 */ /* 0x000fe400090f1400 */
[----:B------:R-:W-:Y:S02]  /*17f0*/  MOV R0, R5 ;  /* 0x0000000500007202 */ /* 0x000fe40000000f00 */
[----:B------:R-:W-:-:S07]  /*1800*/  IADD3.X R3, PT, PT, RZ, R3, RZ, P1, !PT ;  /* 0x00000003ff037210 */ /* 0x000fce0000ffe4ff */
.L_x_109:
        /* <DEDUP_REMOVED lines=16> */
[----:B------:R-:W-:Y:S01]  /*1910*/  IADD3 R7, PT, PT, R7, 0x10, RZ ;  /* 0x0000001007077810 */ /* 0x000fe20007ffe0ff */
[----:B------:R-:W-:-:S03]  /*1920*/  VIADD R0, R0, 0x1000 ;  /* 0x0000100000007836 */ /* 0x000fc60000000000 */
        /* <DEDUP_REMOVED lines=20> */
.L_x_108:
[----:B------:R-:W-:Y:S05]  /*1a70*/  BSYNC.RECONVERGENT B2 ;  /* 0x0000000000027941 */ /* 0x000fea0003800200 */
.L_x_107:
[----:B------:R-:W-:Y:S05]  /*1a80*/  @!P0 BRA `(.L_x_106) ;  /* 0x0000000400008947 */ /* 0x000fea0003800000 */
[----:B------:R-:W-:Y:S01]  /*1a90*/  ISETP.GE.U32.AND P0, PT, R22, 0x8, PT ;  /* 0x000000081600780c */ /* 0x000fe20003f06070 */
[----:B------:R-:W-:Y:S01]  /*1aa0*/  BSSY.RECONVERGENT B2, `(.L_x_110) ;  /* 0x000001a000027945 */ /* 0x000fe20003800200 */
[----:B------:R-:W-:-:S04]  /*1ab0*/  LOP3.LUT R9, R4, 0x7, RZ, 0xc0, !PT ;  /* 0x0000000704097812 */ /* 0x000fc800078ec0ff */
[----:B------:R-:W-:-:S07]  /*1ac0*/  ISETP.NE.AND P1, PT, R9, RZ, PT ;  /* 0x000000ff0900720c */ /* 0x000fce0003f25270 */
[----:B------:R-:W-:Y:S06]  /*1ad0*/  @!P0 BRA `(.L_x_111) ;  /* 0x0000000000588947 */ /* 0x000fec0003800000 */
[----:B------:R-:W0:Y:S01]  /*1ae0*/  LDCU.64 UR4, c[0x0][0x380] ;  /* 0x00007000ff0477ac */ /* 0x000e220008000a00 */
[----:B------:R-:W-:-:S04]  /*1af0*/  IADD3 R3, P0, PT, R0, R13, RZ ;  /* 0x0000000d00037210 */ /* 0x000fc80007f1e0ff */
[----:B------:R-:W-:Y:S02]  /*1b00*/  IADD3.X R6, PT, PT, RZ, R15, RZ, P0, !PT ;  /* 0x0000000fff067210 */ /* 0x000fe400007fe4ff */
        /* <DEDUP_REMOVED lines=10> */
[----:B------:R-:W-:Y:S01]  /*1bb0*/  IADD3 R0, PT, PT, R0, 0x800, RZ ;  /* 0x0000080000007810 */ /* 0x000fe20007ffe0ff */
        /* <DEDUP_REMOVED lines=8> */
.L_x_111:
[----:B------:R-:W-:Y:S05]  /*1c40*/  BSYNC.RECONVERGENT B2 ;  /* 0x0000000000027941 */ /* 0x000fea0003800200 */
.L_x_110:
        /* <DEDUP_REMOVED lines=14> */
[----:B------:R-:W5:Y:S01]  /*1d30*/  LDG.E R12, desc[UR6][R2.64+0xc00] ;  /* 0x000c0006020c7981 */ /* 0x000f62000c1e1900 */
[----:B------:R-:W-:-:S02]  /*1d40*/  VIADD R0, R0, 0x400 ;  /* 0x0000040000007836 */ /* 0x000fc40000000000 */
[----:B--2---:R-:W-:-:S04]  /*1d50*/  FFMA R7, R7, R7, R10 ;  /* 0x0000000707077223 */ /* 0x004fc8000000000a */
[----:B---3--:R-:W-:-:S04]  /*1d60*/  FFMA R7, R4, R4, R7 ;  /* 0x0000000404077223 */ /* 0x008fc80000000007 */
[----:B----4-:R-:W-:-:S04]  /*1d70*/  FFMA R7, R8, R8, R7 ;  /* 0x0000000808077223 */ /* 0x010fc80000000007 */
[----:B-----5:R-:W-:-:S07]  /*1d80*/  FFMA R10, R12, R12, R7 ;  /* 0x0000000c0c0a7223 */ /* 0x020fce0000000007 */
.L_x_113:
[----:B------:R-:W-:Y:S05]  /*1d90*/  BSYNC.RECONVERGENT B2 ;  /* 0x0000000000027941 */ /* 0x000fea0003800200 */
.L_x_112:
[----:B------:R-:W-:Y:S05]  /*1da0*/  @!P1 BRA `(.L_x_106) ;  /* 0x0000000000389947 */ /* 0x000fea0003800000 */
[----:B------:R-:W0:Y:S01]  /*1db0*/  LDCU.64 UR4, c[0x0][0x380] ;  /* 0x00007000ff0477ac */ /* 0x000e220008000a00 */
[----:B------:R-:W-:Y:S02]  /*1dc0*/  IADD3 R7, P0, PT, R0, R13, RZ ;  /* 0x0000000d00077210 */ /* 0x000fe40007f1e0ff */
[----:B------:R-:W-:Y:S02]  /*1dd0*/  IADD3 R0, PT, PT, -R6, RZ, RZ ;  /* 0x000000ff06007210 */ /* 0x000fe40007ffe1ff */
[----:B------:R-:W-:Y:S02]  /*1de0*/  IADD3.X R4, PT, PT, RZ, R15, RZ, P0, !PT ;  /* 0x0000000fff047210 */ /* 0x000fe400007fe4ff */
[----:B0-----:R-:W-:-:S04]  /*1df0*/  LEA R2, P1, R7, UR4, 0x2 ;  /* 0x0000000407027c11 */ /* 0x001fc8000f8210ff */
[----:B------:R-:W-:-:S09]  /*1e00*/  LEA.HI.X R7, R7, UR5, R4, 0x2, P1 ;  /* 0x0000000507077c11 */ /* 0x000fd200088f1404 */
.L_x_114:
[----:B------:R-:W-:-:S06]  /*1e10*/  MOV R3, R7 ;  /* 0x0000000700037202 */ /* 0x000fcc0000000f00 */
[----:B------:R0:W2:Y:S01]  /*1e20*/  LDG.E R3, desc[UR6][R2.64] ;  /* 0x0000000602037981 */ /* 0x0000a2000c1e1900 */
[----:B------:R-:W-:-:S05]  /*1e30*/  VIADD R0, R0, 0x1 ;  /* 0x0000000100007836 */ /* 0x000fca0000000000 */
[----:B------:R-:W-:Y:S02]  /*1e40*/  ISETP.NE.AND P0, PT, R0, RZ, PT ;  /* 0x000000ff0000720c */ /* 0x000fe40003f05270 */
[----:B0-----:R-:W-:-:S04]  /*1e50*/  IADD3 R2, P1, PT, R2, 0x400, RZ ;  /* 0x0000040002027810 */ /* 0x001fc80007f3e0ff */
[----:B------:R-:W-:Y:S01]  /*1e60*/  IADD3.X R7, PT, PT, RZ, R7, RZ, P1, !PT ;  /* 0x00000007ff077210 */ /* 0x000fe20000ffe4ff */
[----:B--2---:R-:W-:-:S06]  /*1e70*/  FFMA R10, R3, R3, R10 ;  /* 0x00000003030a7223 */ /* 0x004fcc000000000a */
[----:B------:R-:W-:Y:S05]  /*1e80*/  @P0 BRA `(.L_x_114) ;  /* 0xfffffffc00e00947 */ /* 0x000fea000383ffff */
.L_x_106:
[----:B------:R-:W-:Y:S05]  /*1e90*/  BSYNC.RECONVERGENT B1 ;  /* 0x0000000000017941 */ /* 0x000fea0003800200 */
.L_x_104:
[----:B------:R-:W0:Y:S01]  /*1ea0*/  S2R R6, SR_LANEID ;  /* 0x0000000000067919 */ /* 0x000e220000000000 */
[----:B------:R-:W-:Y:S02]  /*1eb0*/  MOV R3, R10 ;  /* 0x0000000a00037202 */ /* 0x000fe40000000f00 */
[----:B------:R-:W-:-:S03]  /*1ec0*/  ISETP.NE.AND P5, PT, R5, RZ, PT ;  /* 0x000000ff0500720c */ /* 0x000fc60003fa5270 */
        /* <DEDUP_REMOVED lines=29> */
[----:B------:R-:W0:Y:S04]  /*20a0*/  LDS R3, [UR4+0xc] ;  /* 0x00000c04ff037984 */ /* 0x000e280008000800 */
[----:B--2---:R-:W1:Y:S04]  /*20b0*/  LDS.128 R4, [UR4+0x10] ;  /* 0x00001004ff047984 */ /* 0x004e680008000c00 */
        /* <DEDUP_REMOVED lines=8> */
.L_x_102:
[----:B------:R-:W-:Y:S05]  /*2140*/  BSYNC.RECONVERGENT B0 ;  /* 0x0000000000007941 */ /* 0x000fea0003800200 */
.L_x_87:
[----:B------:R-:W-:Y:S05]  /*2150*/  @P5 EXIT ;  /* 0x000000000000594d */ /* 0x000fea0003800000 */
[----:B01----:R-:W0:Y:S01]  /*2160*/  LDC.64 R2, c[0x0][0x388] ;  /* 0x0000e200ff027b82 */ /* 0x003e220000000a00 */
[----:B------:R-:W1:Y:S02]  /*2170*/  LDCU UR4, c[0x0][0x39c] ;  /* 0x00007380ff0477ac */ /* 0x000e640008000800 */
[----:B-1----:R-:W-:-:S05]  /*2180*/  FADD R5, R8, UR4 ;  /* 0x0000000408057e21 */ /* 0x002fca0008000000 */
[----:B0-----:R-:W-:Y:S01]  /*2190*/  STG.E desc[UR6][R2.64], R5 ;  /* 0x0000000502007986 */ /* 0x001fe2000c101906 */
[----:B------:R-:W-:Y:S05]  /*21a0*/  EXIT ;  /* 0x000000000000794d */ /* 0x000fea0003800000 */
.L_x_115:
        /* <DEDUP_REMOVED lines=13> */
.L_x_464:


//--------------------- .text._ZN3cub18CUB_300001_SM_10006detail6reduce28DeviceReduceSingleTileKernelINS2_10policy_hubIfjN4cuda3std3__44plusIfEEE10Policy1000EPfSC_iS9_ffNS7_10__identityEEEvT0_T1_T2_T3_T4_T6_ --------------------------
	.section	.text._ZN3cub18CUB_300001_SM_10006detail6reduce28DeviceReduceSingleTileKernelINS2_10policy_hubIfjN4cuda3std3__44plusIfEEE10Policy1000EPfSC_iS9_ffNS7_10__identityEEEvT0_T1_T2_T3_T4_T6_,"ax",@progbits
	.align	128
        .global         _ZN3cub18CUB_300001_SM_10006detail6reduce28DeviceReduceSingleTileKernelINS2_10policy_hubIfjN4cuda3std3__44plusIfEEE10Policy1000EPfSC_iS9_ffNS7_10__identityEEEvT0_T1_T2_T3_T4_T6_
        .type           _ZN3cub18CUB_300001_SM_10006detail6reduce28DeviceReduceSingleTileKernelINS2_10policy_hubIfjN4cuda3std3__44plusIfEEE10Policy1000EPfSC_iS9_ffNS7_10__identityEEEvT0_T1_T2_T3_T4_T6_,@function
        .size           _ZN3cub18CUB_300001_SM_10006detail6reduce28DeviceReduceSingleTileKernelINS2_10policy_hubIfjN4cuda3std3__44plusIfEEE10Policy1000EPfSC_iS9_ffNS7_10__identityEEEvT0_T1_T2_T3_T4_T6_,(.L_x_465 - _ZN3cub18CUB_300001_SM_10006detail6reduce28DeviceReduceSingleTileKernelINS2_10policy_hubIfjN4cuda3std3__44plusIfEEE10Policy1000EPfSC_iS9_ffNS7_10__identityEEEvT0_T1_T2_T3_T4_T6_)
        .other          _ZN3cub18CUB_300001_SM_10006detail6reduce28DeviceReduceSingleTileKernelINS2_10policy_hubIfjN4cuda3std3__44plusIfEEE10Policy1000EPfSC_iS9_ffNS7_10__identityEEEvT0_T1_T2_T3_T4_T6_,@"STO_CUDA_ENTRY STV_DEFAULT"
_ZN3cub18CUB_300001_SM_10006detail6reduce28DeviceReduceSingleTileKernelINS2_10policy_hubIfjN4cuda3std3__44plusIfEEE10Policy1000EPfSC_iS9_ffNS7_10__identityEEEvT0_T1_T2_T3_T4_T6_:
.text._ZN3cub18CUB_300001_SM_10006detail6reduce28DeviceReduceSingleTileKernelINS2_10policy_hubIfjN4cuda3std3__44plusIfEEE10Policy1000EPfSC_iS9_ffNS7_10__identityEEEvT0_T1_T2_T3_T4_T6_:
        /* <DEDUP_REMOVED lines=13> */
.L_x_116:
        /* <DEDUP_REMOVED lines=16> */
.L_x_121:
[----:B------:R-:W-:Y:S05]  /*01d0*/  BSYNC.RECONVERGENT B1 ;  /* 0x0000000000017941 */ /* 0x000fea0003800200 */
.L_x_120:
        /* <DEDUP_REMOVED lines=16> */
.L_x_126:
        /* <DEDUP_REMOVED lines=9> */
.L_x_125:
[----:B------:R-:W-:Y:S05]  /*0370*/  BSYNC.RECONVERGENT B2 ;  /* 0x0000000000027941 */ /* 0x000fea0003800200 */
.L_x_124:
        /* <DEDUP_REMOVED lines=8> */
.L_x_129:
        /* <DEDUP_REMOVED lines=43> */
.L_x_128:
[----:B------:R-:W-:Y:S05]  /*06b0*/  BSYNC.RECONVERGENT B2 ;  /* 0x0000000000027941 */ /* 0x000fea0003800200 */
.L_x_127:
        /* <DEDUP_REMOVED lines=26> */
.L_x_131:
[----:B------:R-:W-:Y:S05]  /*0860*/  BSYNC.RECONVERGENT B2 ;  /* 0x0000000000027941 */ /* 0x000fea0003800200 */
.L_x_130:
        /* <DEDUP_REMOVED lines=12> */
.L_x_123:
[----:B------:R-:W-:Y:S05]  /*0930*/  BSYNC.RECONVERGENT B1 ;  /* 0x0000000000017941 */ /* 0x000fea0003800200 */
.L_x_122:
        /* <DEDUP_REMOVED lines=10> */
[----:B------:R-:W1:Y:S06]  /*09e0*/  SHFL.DOWN PT, R3, R0, 0x2, 0x1f ;  /* 0x08401f0000037f89 */ /* 0x000e6c00000e0000 */
[----:B------:R-:W2:Y:S01]  /*09f0*/  @!P1 S2R R6, SR_CgaCtaId ;  /* 0x0000000000069919 */ /* 0x000ea20000008800 */
[----:B0-----:R-:W-:Y:S02]  /*0a00*/  @!P1 MOV R5, 0x400 ;  /* 0x0000040000059802 */ /* 0x001fe40000000f00 */
[----:B------:R-:W-:-:S04]  /*0a10*/  @!P1 SHF.R.U32.HI R4, RZ, 0x3, R2 ;  /* 0x00000003ff049819 */ /* 0x000fc80000011602 */
[----:B------:R-:W-:Y:S01]  /*0a20*/  @!P1 LOP3.LUT R4, R4, 0x7c, RZ, 0xc0, !PT ;  /* 0x0000007c04049812 */ /* 0x000fe200078ec0ff */
[----:B-1----:R-:W-:Y:S01]  /*0a30*/  @!P0 FADD R0, R0, R3 ;  /* 0x0000000300008221 */ /* 0x002fe20000000000 */
[----:B------:R-:W-:-:S04]  /*0a40*/  ISETP.GT.AND P0, PT, R8, 0x1b, PT ;  /* 0x0000001b0800780c */ /* 0x000fc80003f04270 */
[----:B------:R-:W0:Y:S01]  /*0a50*/  SHFL.DOWN PT, R3, R0, 0x4, 0x1f ;  /* 0x08801f0000037f89 */ /* 0x000e2200000e0000 */
[----:B--2---:R-:W-:-:S04]  /*0a60*/  @!P1 LEA R5, R6, R5, 0x18 ;  /* 0x0000000506059211 */ /* 0x004fc800078ec0ff */
        /* <DEDUP_REMOVED lines=16> */
[----:B0-----:R-:W0:Y:S04]  /*0b70*/  LDS.128 R4, [UR4+0x10] ;  /* 0x00001004ff047984 */ /* 0x001e280008000c00 */
[----:B------:R-:W1:Y:S04]  /*0b80*/  LDS.128 R12, [UR4+0x20] ;  /* 0x00002004ff0c7984 */ /* 0x000e680008000c00 */
[----:B------:R-:W2:Y:S04]  /*0b90*/  LDS.128 R8, [UR4+0x30] ;  /* 0x00003004ff087984 */ /* 0x000ea80008000c00 */
[----:B------:R-:W3:Y:S01]  /*0ba0*/  LDS.128 R16, [UR4+0x40] ;  /* 0x00004004ff107984 */ /* 0x000ee20008000c00 */
[----:B0-----:R-:W-:-:S04]  /*0bb0*/  FADD R5, R0, R5 ;  /* 0x0000000500057221 */ /* 0x001fc80000000000 */
[----:B------:R-:W-:-:S04]  /*0bc0*/  FADD R6, R5, R6 ;  /* 0x0000000605067221 */ /* 0x000fc80000000000 */
[----:B------:R-:W-:-:S04]  /*0bd0*/  FADD R7, R6, R7 ;  /* 0x0000000706077221 */ /* 0x000fc80000000000 */
[----:B-1----:R-:W-:-:S04]  /*0be0*/  FADD R12, R7, R12 ;  /* 0x0000000c070c7221 */ /* 0x002fc80000000000 */
[----:B------:R-:W-:-:S04]  /*0bf0*/  FADD R13, R12, R13 ;  /* 0x0000000d0c0d7221 */ /* 0x000fc80000000000 */
[----:B------:R-:W-:-:S04]  /*0c00*/  FADD R14, R13, R14 ;  /* 0x0000000e0d0e7221 */ /* 0x000fc80000000000 */
[----:B------:R-:W-:-:S04]  /*0c10*/  FADD R15, R14, R15 ;  /* 0x0000000f0e0f7221 */ /* 0x000fc80000000000 */
[----:B--2---:R-:W-:-:S04]  /*0c20*/  FADD R8, R15, R8 ;  /* 0x000000080f087221 */ /* 0x004fc80000000000 */
[----:B------:R-:W-:-:S04]  /*0c30*/  FADD R9, R8, R9 ;  /* 0x0000000908097221 */ /* 0x000fc80000000000 */
[----:B------:R-:W-:-:S04]  /*0c40*/  FADD R10, R9, R10 ;  /* 0x0000000a090a7221 */ /* 0x000fc80000000000 */
[----:B------:R-:W-:-:S04]  /*0c50*/  FADD R11, R10, R11 ;  /* 0x0000000b0a0b7221 */ /* 0x000fc80000000000 */
[----:B---3--:R-:W-:-:S04]  /*0c60*/  FADD R16, R11, R16 ;  /* 0x000000100b107221 */ /* 0x008fc80000000000 */
[----:B------:R-:W-:-:S04]  /*0c70*/  FADD R17, R16, R17 ;  /* 0x0000001110117221 */ /* 0x000fc80000000000 */
[----:B------:R-:W-:-:S04]  /*0c80*/  FADD R18, R17, R18 ;  /* 0x0000001211127221 */ /* 0x000fc80000000000 */
[----:B------:R-:W-:Y:S01]  /*0c90*/  FADD R0, R18, R19 ;  /* 0x0000001312007221 */ /* 0x000fe20000000000 */
[----:B------:R-:W-:Y:S06]  /*0ca0*/  BRA `(.L_x_133) ;  /* 0x0000003400707947 */ /* 0x000fec0003800000 */
.L_x_132:
        /* <DEDUP_REMOVED lines=23> */
[-C--:B------:R-:W-:Y:S02]  /*0e20*/  ISETP.GT.AND P0, PT, R5, R4.reuse, PT ;  /* 0x000000040500720c */ /* 0x080fe40003f04270 */
[----:B------:R-:W-:Y:S02]  /*0e30*/  IADD3 R5, PT, PT, R9, 0x10, RZ ;  /* 0x0000001009057810 */ /* 0x000fe40007ffe0ff */
        /* <DEDUP_REMOVED lines=20> */
[----:B------:R-:W0:Y:S04]  /*0f80*/  LDS.128 R16, [UR4+0x10] ;  /* 0x00001004ff107984 */ /* 0x000e280008000c00 */
[----:B----4-:R-:W1:Y:S04]  /*0f90*/  LDS.128 R4, [UR4+0x20] ;  /* 0x00002004ff047984 */ /* 0x010e680008000c00 */
[----:B------:R-:W2:Y:S04]  /*0fa0*/  LDS.128 R8, [UR4+0x30] ;  /* 0x00003004ff087984 */ /* 0x000ea80008000c00 */
[----:B------:R-:W3:Y:S01]  /*0fb0*/  LDS.128 R12, [UR4+0x40] ;  /* 0x00004004ff0c7984 */ /* 0x000ee20008000c00 */
[----:B0-----:R-:W-:Y:S01]  /*0fc0*/  @P2 FADD R0, R0, R17 ;  /* 0x0000001100002221 */ /* 0x001fe20000000000 */
[----:B------:R-:W-:-:S03]  /*0fd0*/  ISETP.GT.AND P2, PT, R3, 0x80, PT ;  /* 0x000000800300780c */ /* 0x000fc60003f44270 */
[----:B------:R-:W-:Y:S01]  /*0fe0*/  @P3 FADD R0, R0, R18 ;  /* 0x0000001200003221 */ /* 0x000fe20000000000 */
[----:B------:R-:W-:-:S03]  /*0ff0*/  ISETP.GT.AND P3, PT, R3, 0xa0, PT ;  /* 0x000000a00300780c */ /* 0x000fc60003f64270 */
[----:B------:R-:W-:Y:S01]  /*1000*/  @P1 FADD R0, R0, R19 ;  /* 0x0000001300001221 */ /* 0x000fe20000000000 */
[----:B------:R-:W-:-:S05]  /*1010*/  ISETP.GT.AND P1, PT, R3, 0xe0, PT ;  /* 0x000000e00300780c */ /* 0x000fca0003f24270 */
[----:B-1----:R-:W-:Y:S01]  /*1020*/  @P2 FADD R0, R0, R4 ;  /* 0x0000000400002221 */ /* 0x002fe20000000000 */
[----:B------:R-:W-:-:S03]  /*1030*/  ISETP.GT.AND P2, PT, R3, 0x100, PT ;  /* 0x000001000300780c */ /* 0x000fc60003f44270 */
[----:B------:R-:W-:Y:S01]  /*1040*/  @P3 FADD R0, R0, R5 ;  /* 0x0000000500003221 */ /* 0x000fe20000000000 */
[----:B------:R-:W-:-:S03]  /*1050*/  ISETP.GT.AND P3, PT, R3, 0x120, PT ;  /* 0x000001200300780c */ /* 0x000fc60003f64270 */
[----:B------:R-:W-:Y:S01]  /*1060*/  @P4 FADD R0, R0, R6 ;  /* 0x0000000600004221 */ /* 0x000fe20000000000 */
[----:B------:R-:W-:-:S03]  /*1070*/  ISETP.GT.AND P4, PT, R3, 0x140, PT ;  /* 0x000001400300780c */ /* 0x000fc60003f84270 */
[----:B------:R-:W-:Y:S01]  /*1080*/  @P1 FADD R0, R0, R7 ;  /* 0x0000000700001221 */ /* 0x000fe20000000000 */
[----:B------:R-:W-:-:S03]  /*1090*/  ISETP.GT.AND P1, PT, R3, 0x160, PT ;  /* 0x000001600300780c */ /* 0x000fc60003f24270 */
[----:B--2---:R-:W-:Y:S01]  /*10a0*/  @P2 FADD R0, R0, R8 ;  /* 0x0000000800002221 */ /* 0x004fe20000000000 */
[----:B------:R-:W-:-:S03]  /*10b0*/  ISETP.GT.AND P2, PT, R3, 0x180, PT ;  /* 0x000001800300780c */ /* 0x000fc60003f44270 */
[----:B------:R-:W-:Y:S01]  /*10c0*/  @P3 FADD R0, R0, R9 ;  /* 0x0000000900003221 */ /* 0x000fe20000000000 */
[----:B------:R-:W-:-:S03]  /*10d0*/  ISETP.GT.AND P3, PT, R3, 0x1a0, PT ;  /* 0x000001a00300780c */ /* 0x000fc60003f64270 */
[----:B------:R-:W-:Y:S01]  /*10e0*/  @P4 FADD R0, R0, R10 ;  /* 0x0000000a00004221 */ /* 0x000fe20000000000 */
[----:B------:R-:W-:-:S03]  /*10f0*/  ISETP.GT.AND P4, PT, R3, 0x1c0, PT ;  /* 0x000001c00300780c */ /* 0x000fc60003f84270 */
[----:B------:R-:W-:Y:S01]  /*1100*/  @P1 FADD R0, R0, R11 ;  /* 0x0000000b00001221 */ /* 0x000fe20000000000 */
[----:B------:R-:W-:-:S03]  /*1110*/  ISETP.GT.AND P1, PT, R3, 0x1e0, PT ;  /* 0x000001e00300780c */ /* 0x000fc60003f24270 */
[----:B---3--:R-:W-:-:S04]  /*1120*/  @P2 FADD R0, R0, R12 ;  /* 0x0000000c00002221 */ /* 0x008fc80000000000 */
[----:B------:R-:W-:-:S04]  /*1130*/  @P3 FADD R0, R0, R13 ;  /* 0x0000000d00003221 */ /* 0x000fc80000000000 */
[----:B------:R-:W-:-:S04]  /*1140*/  @P4 FADD R0, R0, R14 ;  /* 0x0000000e00004221 */ /* 0x000fc80000000000 */
[----:B------:R-:W-:Y:S01]  /*1150*/  @P1 FADD R0, R0, R15 ;  /* 0x0000000f00001221 */ /* 0x000fe20000000000 */
[----:B------:R-:W-:Y:S06]  /*1160*/  BRA `(.L_x_133) ;  /* 0x0000003000407947 */ /* 0x000fec0003800000 */
.L_x_119:
[----:B------:R-:W0:Y:S01]  /*1170*/  S2R R2, SR_TID.X ;  /* 0x0000000000027919 */ /* 0x000e220000002100 */
[----:B------:R-:W1:Y:S01]  /*1180*/  LDC.64 R4, c[0x0][0x380] ;  /* 0x0000e000ff047b82 */ /* 0x000e620000000a00 */
[----:B0-----:R-:W-:-:S05]  /*1190*/  SHF.L.U32 R7, R2, 0x1, RZ ;  /* 0x0000000102077819 */ /* 0x001fca00000006ff */
[----:B-1----:R-:W-:-:S05]  /*11a0*/  IMAD.WIDE.U32 R4, R7, 0x4, R4 ;  /* 0x0000000407047825 */ /* 0x002fca00078e0004 */
[----:B------:R-:W2:Y:S04]  /*11b0*/  LDG.E.64.CONSTANT R14, desc[UR6][R4.64] ;  /* 0x00000006040e7981 */ /* 0x000ea8000c1e9b00 */
[----:B------:R-:W3:Y:S04]  /*11c0*/  LDG.E.64.CONSTANT R16, desc[UR6][R4.64+0x1000] ;  /* 0x0010000604107981 */ /* 0x000ee8000c1e9b00 */
[----:B------:R-:W4:Y:S04]  /*11d0*/  LDG.E.64.CONSTANT R18, desc[UR6][R4.64+0x2000] ;  /* 0x0020000604127981 */ /* 0x000f28000c1e9b00 */
[----:B------:R-:W5:Y:S04]  /*11e0*/  LDG.E.64.CONSTANT R20, desc[UR6][R4.64+0x3000] ;  /* 0x0030000604147981 */ /* 0x000f68000c1e9b00 */
[----:B------:R-:W5:Y:S04]  /*11f0*/  LDG.E.64.CONSTANT R12, desc[UR6][R4.64+0x4000] ;  /* 0x00400006040c7981 */ /* 0x000f68000c1e9b00 */
[----:B------:R-:W5:Y:S04]  /*1200*/  LDG.E.64.CONSTANT R10, desc[UR6][R4.64+0x5000] ;  /* 0x00500006040a7981 */ /* 0x000f68000c1e9b00 */
[----:B------:R-:W5:Y:S04]  /*1210*/  LDG.E.64.CONSTANT R6, desc[UR6][R4.64+0x6000] ;  /* 0x0060000604067981 */ /* 0x000f68000c1e9b00 */
[----:B------:R-:W5:Y:S01]  /*1220*/  LDG.E.64.CONSTANT R8, desc[UR6][R4.64+0x7000] ;  /* 0x0070000604087981 */ /* 0x000f62000c1e9b00 */
[----:B------:R-:W-:Y:S01]  /*1230*/  ISETP.GE.U32.AND P0, PT, R3, 0x4000, PT ;  /* 0x000040000300780c */ /* 0x000fe20003f06070 */
[----:B--2---:R-:W-:Y:S01]  /*1240*/  FADD R14, R14, R15 ;  /* 0x0000000f0e0e7221 */ /* 0x004fe20000000000 */
[----:B---3--:R-:W-:Y:S01]  /*1250*/  FADD R17, R16, R17 ;  /* 0x0000001110117221 */ /* 0x008fe20000000000 */
[----:B----4-:R-:W-:-:S03]  /*1260*/  FADD R18, R18, R19 ;  /* 0x0000001312127221 */ /* 0x010fc60000000000 */
[----:B------:R-:W-:Y:S01]  /*1270*/  FADD R14, R14, R17 ;  /* 0x000000110e0e7221 */ /* 0x000fe20000000000 */
[----:B-----5:R-:W-:Y:S01]  /*1280*/  FADD R21, R20, R21 ;  /* 0x0000001514157221 */ /* 0x020fe20000000000 */
[----:B------:R-:W-:Y:S02]  /*1290*/  HFMA2 R20, -RZ, RZ, 0, 0.0078125 ;  /* 0x00002000ff147431 */ /* 0x000fe400000001ff */
[----:B------:R-:W-:Y:S01]  /*12a0*/  FADD R12, R12, R13 ;  /* 0x0000000d0c0c7221 */ /* 0x000fe20000000000 */
[----:B------:R-:W-:Y:S01]  /*12b0*/  FADD R21, R18, R21 ;  /* 0x0000001512157221 */ /* 0x000fe20000000000 */
[----:B------:R-:W-:-:S03]  /*12c0*/  FADD R11, R10, R11 ;  /* 0x0000000b0a0b7221 */ /* 0x000fc60000000000 */
[----:B------:R-:W-:Y:S01]  /*12d0*/  FADD R14, R14, R21 ;  /* 0x000000150e0e7221 */ /* 0x000fe20000000000 */
[----:B------:R-:W-:Y:S01]  /*12e0*/  FADD R6, R6, R7 ;  /* 0x0000000706067221 */ /* 0x000fe20000000000 */
[----:B------:R-:W-:Y:S01]  /*12f0*/  FADD R11, R12, R11 ;  /* 0x0000000b0c0b7221 */ /* 0x000fe20000000000 */
[----:B------:R-:W-:-:S04]  /*1300*/  FADD R9, R8, R9 ;  /* 0x0000000908097221 */ /* 0x000fc80000000000 */
[----:B------:R-:W-:-:S04]  /*1310*/  FADD R6, R6, R9 ;  /* 0x0000000906067221 */ /* 0x000fc80000000000 */
[----:B------:R-:W-:-:S04]  /*1320*/  FADD R11, R11, R6 ;  /* 0x000000060b0b7221 */ /* 0x000fc80000000000 */
[----:B------:R-:W-:Y:S01]  /*1330*/  FADD R0, R14, R11 ;  /* 0x0000000b0e007221 */ /* 0x000fe20000000000 */
[----:B------:R-:W-:Y:S06]  /*1340*/  @!P0 BRA `(.L_x_134) ;  /* 0x00000000008c8947 */ /* 0x000fec0003800000 */
[----:B------:R-:W0:Y:S01]  /*1350*/  LDC R24, c[0x0][0x390] ;  /* 0x0000e400ff187b82 */ /* 0x000e220000000800 */
[----:B------:R-:W-:Y:S02]  /*1360*/  IADD3 R21, PT, PT, R3, -0x2000, RZ ;  /* 0xffffe00003157810 */ /* 0x000fe40007ffe0ff */
[----:B------:R-:W-:-:S07]  /*1370*/  MOV R20, 0x2000 ;  /* 0x0000200000147802 */ /* 0x000fce0000000f00 */
.L_x_136:
[----:B------:R-:W-:-:S05]  /*1380*/  IMAD.WIDE R26, R20, 0x4, R4 ;  /* 0x00000004141a7825 */ /* 0x000fca00078e0204 */
[----:B------:R-:W2:Y:S04]  /*1390*/  LDG.E.64.CONSTANT R14, desc[UR6][R26.64+0x6000] ;  /* 0x006000061a0e7981 */ /* 0x000ea8000c1e9b00 */
[----:B------:R-:W2:Y:S04]  /*13a0*/  LDG.E.64.CONSTANT R6, desc[UR6][R26.64+0x7000] ;  /* 0x007000061a067981 */ /* 0x000ea8000c1e9b00 */
[----:B------:R-:W3:Y:S04]  /*13b0*/  LDG.E.64.CONSTANT R22, desc[UR6][R26.64] ;  /* 0x000000061a167981 */ /* 0x000ee8000c1e9b00 */
[----:B------:R-:W4:Y:S04]  /*13c0*/  LDG.E.64.CONSTANT R18, desc[UR6][R26.64+0x1000] ;  /* 0x001000061a127981 */ /* 0x000f28000c1e9b00 */
[----:B------:R-:W5:Y:S04]  /*13d0*/  LDG.E.64.CONSTANT R16, desc[UR6][R26.64+0x2000] ;  /* 0x002000061a107981 */ /* 0x000f68000c1e9b00 */
[----:B------:R-:W5:Y:S04]  /*13e0*/  LDG.E.64.CONSTANT R12, desc[UR6][R26.64+0x3000] ;  /* 0x003000061a0c7981 */ /* 0x000f68000c1e9b00 */
[----:B------:R-:W5:Y:S04]  /*13f0*/  LDG.E.64.CONSTANT R10, desc[UR6][R26.64+0x4000] ;  /* 0x004000061a0a7981 */ /* 0x000f68000c1e9b00 */
[----:B------:R-:W5:Y:S01]  /*1400*/  LDG.E.64.CONSTANT R8, desc[UR6][R26.64+0x5000] ;  /* 0x005000061a087981 */ /* 0x000f62000c1e9b00 */
[----:B0-----:R-:W-:Y:S01]  /*1410*/  MOV R3, R24 ;  /* 0x0000001800037202 */ /* 0x001fe20000000f00 */
[----:B--2---:R-:W-:-:S03]  /*1420*/  FADD R15, R15, R6 ;  /* 0x000000060f0f7221 */ /* 0x004fc60000000000 */
[----:B------:R-:W-:Y:S01]  /*1430*/  IADD3 R6, PT, PT, -R20, R3, RZ ;  /* 0x0000000314067210 */ /* 0x000fe20007ffe1ff */
[----:B---3--:R-:W-:-:S03]  /*1440*/  FADD R0, R22, R0 ;  /* 0x0000000016007221 */ /* 0x008fc60000000000 */
[----:B------:R-:W-:Y:S01]  /*1450*/  ISETP.GE.AND P0, PT, R6, 0x2000, PT ;  /* 0x000020000600780c */ /* 0x000fe20003f06270 */
[----:B----4-:R-:W-:Y:S01]  /*1460*/  FADD R23, R23, R18 ;  /* 0x0000001217177221 */ /* 0x010fe20000000000 */
[----:B-----5:R-:W-:Y:S01]  /*1470*/  FADD R18, R19, R16 ;  /* 0x0000001013127221 */ /* 0x020fe20000000000 */
[----:B------:R-:W-:Y:S01]  /*1480*/  FADD R17, R17, R12 ;  /* 0x0000000c11117221 */ /* 0x000fe20000000000 */
[----:B------:R-:W-:Y:S01]  /*1490*/  FADD R12, R13, R10 ;  /* 0x0000000a0d0c7221 */ /* 0x000fe20000000000 */
[----:B------:R-:W-:Y:S01]  /*14a0*/  FADD R11, R11, R8 ;  /* 0x000000080b0b7221 */ /* 0x000fe20000000000 */
[----:B------:R-:W-:Y:S01]  /*14b0*/  FADD R8, R9, R14 ;  /* 0x0000000e09087221 */ /* 0x000fe20000000000 */
[----:B------:R-:W-:Y:S01]  /*14c0*/  FADD R0, R0, R23 ;  /* 0x0000001700007221 */ /* 0x000fe20000000000 */
[----:B------:R-:W-:Y:S01]  /*14d0*/  FADD R17, R18, R17 ;  /* 0x0000001112117221 */ /* 0x000fe20000000000 */
[----:B------:R-:W-:Y:S01]  /*14e0*/  FADD R11, R12, R11 ;  /* 0x0000000b0c0b7221 */ /* 0x000fe20000000000 */
[----:B------:R-:W-:-:S02]  /*14f0*/  FADD R8, R8, R15 ;  /* 0x0000000f08087221 */ /* 0x000fc40000000000 */
[----:B------:R-:W-:Y:S02]  /*1500*/  FADD R0, R0, R17 ;  /* 0x0000001100007221 */ /* 0x000fe40000000000 */
[----:B------:R-:W-:-:S04]  /*1510*/  FADD R11, R11, R8 ;  /* 0x000000080b0b7221 */ /* 0x000fc80000000000 */
[----:B------:R-:W-:-:S04]  /*1520*/  FADD R11, R0, R11 ;  /* 0x0000000b000b7221 */ /* 0x000fc80000000000 */
[----:B------:R-:W-:Y:S01]  /*1530*/  FADD R0, R7, R11 ;  /* 0x0000000b07007221 */ /* 0x000fe20000000000 */
[----:B------:R-:W-:Y:S06]  /*1540*/  @!P0 BRA `(.L_x_135) ;  /* 0x0000000800308947 */ /* 0x000fec0003800000 */
[----:B------:R-:W-:-:S04]  /*1550*/  IADD3 R20, PT, PT, R20, 0x2000, RZ ;  /* 0x0000200014147810 */ /* 0x000fc80007ffe0ff */
[----:B------:R-:W-:-:S13]  /*1560*/  ISETP.GT.AND P0, PT, R20, R21, PT ;  /* 0x000000151400720c */ /* 0x000fda0003f04270 */
[----:B------:R-:W-:Y:S05]  /*1570*/  @!P0 BRA `(.L_x_136) ;  /* 0xfffffffc00808947 */ /* 0x000fea000383ffff */
.L_x_134:
        /* <DEDUP_REMOVED lines=20> */
.L_x_140:
        /* <DEDUP_REMOVED lines=8> */
.L_x_139:
[----:B------:R-:W-:Y:S05]  /*1740*/  BSYNC.RECONVERGENT B2 ;  /* 0x0000000000027941 */ /* 0x000fea0003800200 */
.L_x_138:
[----:B------:R-:W-:Y:S05]  /*1750*/  @!P1 BRA `(.L_x_137) ;  /* 0x0000000400a89947 */ /* 0x000fea0003800000 */
[----:B------:R-:W0:Y:S01]  /*1760*/  LDCU.64 UR4, c[0x0][0x380] ;  /* 0x00007000ff0477ac */ /* 0x000e220008000a00 */
[----:B------:R-:W-:Y:S01]  /*1770*/  IADD3 R5, PT, PT, R11, -R10, RZ ;  /* 0x8000000a0b057210 */ /* 0x000fe20007ffe0ff */
[----:B------:R-:W-:Y:S01]  /*1780*/  BSSY.RECONVERGENT B2, `(.L_x_141) ;  /* 0x000003b000027945 */ /* 0x000fe20003800200 */
[----:B------:R-:W-:Y:S02]  /*1790*/  IADD3 R3, P0, PT, R10, R20, RZ ;  /* 0x000000140a037210 */ /* 0x000fe40007f1e0ff */
[----:B------:R-:W-:Y:S02]  /*17a0*/  ISETP.GT.AND P1, PT, R5, 0x1800, PT ;  /* 0x000018000500780c */ /* 0x000fe40003f24270 */
[----:B------:R-:W-:Y:S02]  /*17b0*/  IADD3.X R6, PT, PT, RZ, RZ, RZ, P0, !PT ;  /* 0x000000ffff067210 */ /* 0x000fe400007fe4ff */
[----:B0-----:R-:W-:-:S04]  /*17c0*/  LEA R4, P0, R3, UR4, 0x2 ;  /* 0x0000000403047c11 */ /* 0x001fc8000f8010ff */
[----:B------:R-:W-:Y:S02]  /*17d0*/  LEA.HI.X R3, R3, UR5, R6, 0x2, P0 ;  /* 0x0000000503037c11 */ /* 0x000fe400080f1406 */
[----:B------:R-:W-:-:S04]  /*17e0*/  IADD3 R4, P0, PT, R4, 0x1000, RZ ;  /* 0x0000100004047810 */ /* 0x000fc80007f1e0ff */
[----:B------:R-:W-:Y:S02]  /*17f0*/  IADD3.X R5, PT, PT, RZ, R3, RZ, P0, !PT ;  /* 0x00000003ff057210 */ /* 0x000fe400007fe4ff */
[----:B------:R-:W-:Y:S02]  /*1800*/  PLOP3.LUT P0, PT, PT, PT, PT, 0x80, 0x8 ;  /* 0x000000000008781c */ /* 0x000fe40003f0f070 */
[----:B------:R-:W-:Y:S01]  /*1810*/  IADD3 R3, PT, PT, R10, R20, RZ ;  /* 0x000000140a037210 */ /* 0x000fe20007ffe0ff */
[----:B------:R-:W-:Y:S10]  /*1820*/  @!P1 BRA `(.L_x_142) ;  /* 0x0000000000c09947 */ /* 0x000ff40003800000 */
[----:B------:R-:W-:Y:S02]  /*1830*/  PLOP3.LUT P0, PT, PT, PT, PT, 0x8, 0x80 ;  /* 0x000000000080781c */ /* 0x000fe40003f0e170 */
[----:B------:R-:W-:-:S11]  /*1840*/  IADD3 R13, PT, PT, R11, -0x1800, RZ ;  /* 0xffffe8000b0d7810 */ /* 0x000fd60007ffe0ff */
.L_x_143:
        /* <DEDUP_REMOVED lines=46> */
.L_x_142:
[----:B------:R-:W-:Y:S05]  /*1b30*/  BSYNC.RECONVERGENT B2 ;  /* 0x0000000000027941 */ /* 0x000fea0003800200 */
.L_x_141:
        /* <DEDUP_REMOVED lines=31> */
.L_x_145:
[----:B------:R-:W-:Y:S05]  /*1d30*/  BSYNC.RECONVERGENT B2 ;  /* 0x0000000000027941 */ /* 0x000fea0003800200 */
.L_x_144:
        /* <DEDUP_REMOVED lines=9> */
[----:B----4-:R-:W-:-:S04]  /*1dd0*/  FADD R0, R0, R3 ;  /* 0x0000000300007221 */ /* 0x010fc80000000000 */
[----:B--2---:R-:W-:-:S04]  /*1de0*/  FADD R0, R0, R9 ;  /* 0x0000000900007221 */ /* 0x004fc80000000000 */
[----:B---3--:R-:W-:-:S07]  /*1df0*/  FADD R0, R0, R11 ;  /* 0x0000000b00007221 */ /* 0x008fce0000000000 */
.L_x_137:
[----:B------:R-:W-:Y:S05]  /*1e00*/  BSYNC.RECONVERGENT B1 ;  /* 0x0000000000017941 */ /* 0x000fea0003800200 */
.L_x_135:
        /* <DEDUP_REMOVED lines=32> */
[----:B---3--:R-:W0:Y:S04]  /*2010*/  LDS.128 R4, [UR4+0x10] ;  /* 0x00001004ff047984 */ /* 0x008e280008000c00 */
        /* <DEDUP_REMOVED lines=19> */
.L_x_118:
        /* <DEDUP_REMOVED lines=12> */
.L_x_148:
[----:B------:R-:W-:Y:S05]  /*2210*/  BSYNC.RECONVERGENT B1 ;  /* 0x0000000000017941 */ /* 0x000fea0003800200 */
.L_x_147:
        /* <DEDUP_REMOVED lines=16> */
.L_x_153:
        /* <DEDUP_REMOVED lines=9> */
.L_x_152:
[----:B------:R-:W-:Y:S05]  /*23b0*/  BSYNC.RECONVERGENT B2 ;  /* 0x0000000000027941 */ /* 0x000fea0003800200 */
.L_x_151:
        /* <DEDUP_REMOVED lines=8> */
.L_x_156:
        /* <DEDUP_REMOVED lines=43> */
.L_x_155:
[----:B------:R-:W-:Y:S05]  /*26f0*/  BSYNC.RECONVERGENT B2 ;  /* 0x0000000000027941 */ /* 0x000fea0003800200 */
.L_x_154:
        /* <DEDUP_REMOVED lines=26> */
.L_x_158:
[----:B------:R-:W-:Y:S05]  /*28a0*/  BSYNC.RECONVERGENT B2 ;  /* 0x0000000000027941 */ /* 0x000fea0003800200 */
.L_x_157:
        /* <DEDUP_REMOVED lines=12> */
.L_x_150:
[----:B------:R-:W-:Y:S05]  /*2970*/  BSYNC.RECONVERGENT B1 ;  /* 0x0000000000017941 */ /* 0x000fea0003800200 */
.L_x_149:
[----:B------:R-:W-:Y:S02]  /*2980*/  ISETP.GE.AND P0, PT, R3, 0x200, PT ;  /* 0x000002000300780c */ /* 0x000fe40003f06270 */
[----:B0----5:R-:W-:-:S11]  /*2990*/  MOV R5, R0 ;  /* 0x0000000000057202 */ /* 0x021fd60000000f00 */
[----:B------:R-:W-:Y:S05]  /*29a0*/  @!P0 BRA `(.L_x_159) ;  /* 0x0000000000d08947 */ /* 0x000fea0003800000 */
[----:B------:R-:W0:Y:S01]  /*29b0*/  S2R R7, SR_LANEID ;  /* 0x0000000000077919 */ /* 0x000e220000000000 */
[----:B------:R-:W1:Y:S02]  /*29c0*/  SHFL.DOWN PT, R0, R5, 0x1, 0x1f ;  /* 0x08201f0005007f89 */ /* 0x000e6400000e0000 */
[----:B-1----:R-:W-:Y:S01]  /*29d0*/  FADD R0, R0, R5 ;  /* 0x0000000500007221 */ /* 0x002fe20000000000 */
[C---:B0-----:R-:W-:Y:S02]  /*29e0*/  ISETP.GT.AND P0, PT, R7.reuse, 0x1e, PT ;  /* 0x0000001e0700780c */ /* 0x041fe40003f04270 */
[----:B------:R-:W-:Y:S02]  /*29f0*/  ISETP.NE.AND P1, PT, R7, RZ, PT ;  /* 0x000000ff0700720c */ /* 0x000fe40003f25270 */
        /* <DEDUP_REMOVED lines=27> */
[----:B--2---:R-:W0:Y:S04]  /*2bb0*/  LDS.128 R4, [UR4+0x10] ;  /* 0x00001004ff047984 */ /* 0x004e280008000c00 */
        /* <DEDUP_REMOVED lines=19> */
.L_x_159:
[----:B------:R-:W0:Y:S01]  /*2cf0*/  S2R R4, SR_LANEID ;  /* 0x0000000000047919 */ /* 0x000e220000000000 */
[----:B------:R-:W-:-:S04]  /*2d00*/  LOP3.LUT R0, R2, 0x3e0, RZ, 0xc0, !PT ;  /* 0x000003e002007812 */ /* 0x000fc800078ec0ff */
[----:B------:R-:W-:Y:S02]  /*2d10*/  IADD3 R6, PT, PT, R0, 0x20, RZ ;  /* 0x0000002000067810 */ /* 0x000fe40007ffe0ff */
[----:B------:R-:W-:Y:S02]  /*2d20*/  LOP3.LUT R0, RZ, R0, RZ, 0x33, !PT ;  /* 0x00000000ff007212 */ /* 0x000fe400078e33ff */
[-C--:B------:R-:W-:Y:S02]  /*2d30*/  ISETP.GT.AND P0, PT, R6, R3.reuse, PT ;  /* 0x000000030600720c */ /* 0x080fe40003f04270 */
[----:B------:R-:W-:-:S04]  /*2d40*/  IADD3 R0, PT, PT, R0, R3, RZ ;  /* 0x0000000300007210 */ /* 0x000fc80007ffe0ff */
[----:B------:R-:W-:-:S05]  /*2d50*/  SEL R6, R0, 0x1f, P0 ;  /* 0x0000001f00067807 */ /* 0x000fca0000000000 */
[----:B------:R-:W1:Y:S01]  /*2d60*/  SHFL.DOWN PT, R0, R5, 0x1, R6 ;  /* 0x0820000005007989 */ /* 0x000e6200000e0006 */
[C---:B0-----:R-:W-:Y:S02]  /*2d70*/  ISETP.GE.AND P0, PT, R4.reuse, R6, PT ;  /* 0x000000060400720c */ /* 0x041fe40003f06270 */
[C---:B------:R-:W-:Y:S02]  /*2d80*/  IADD3 R7, PT, PT, R4.reuse, 0x2, RZ ;  /* 0x0000000204077810 */ /* 0x040fe40007ffe0ff */
[----:B------:R-:W-:-:S09]  /*2d90*/  ISETP.NE.AND P1, PT, R4, RZ, PT ;  /* 0x000000ff0400720c */ /* 0x000fd20003f25270 */
[----:B-1----:R-:W-:Y:S01]  /*2da0*/  @!P0 FADD R5, R0, R5 ;  /* 0x0000000500058221 */ /* 0x002fe20000000000 */
[-C--:B------:R-:W-:Y:S02]  /*2db0*/  ISETP.GT.AND P0, PT, R7, R6.reuse, PT ;  /* 0x000000060700720c */ /* 0x080fe40003f04270 */
[----:B------:R-:W-:Y:S01]  /*2dc0*/  IADD3 R7, PT, PT, R4, 0x4, RZ ;  /* 0x0000000404077810 */ /* 0x000fe20007ffe0ff */
[----:B------:R-:W0:Y:S01]  /*2dd0*/  @!P1 S2R R8, SR_CgaCtaId ;  /* 0x0000000000089919 */ /* 0x000e220000008800 */
        /* <DEDUP_REMOVED lines=31> */
[----:B-1----:R-:W1:Y:S04]  /*2fd0*/  LDS.128 R4, [UR4+0x20] ;  /* 0x00002004ff047984 */ /* 0x002e680008000c00 */
        /* <DEDUP_REMOVED lines=29> */
.L_x_146:
        /* <DEDUP_REMOVED lines=28> */
[----:B------:R-:W-:Y:S02]  /*3370*/  HFMA2 R11, -RZ, RZ, 0, 0.0078125 ;  /* 0x00002000ff0b7431 */ /* 0x000fe400000001ff */
[----:B------:R-:W-:-:S04]  /*3380*/  FADD R15, R14, R15 ;  /* 0x0000000f0e0f7221 */ /* 0x000fc80000000000 */
        /* <DEDUP_REMOVED lines=10> */
.L_x_162:
[----:B------:R-:W-:-:S05]  /*3430*/  IMAD.WIDE R2, R11, 0x4, R4 ;  /* 0x000000040b027825 */ /* 0x000fca00078e0204 */
        /* <DEDUP_REMOVED lines=15> */
[----:B------:R0:W5:Y:S02]  /*3530*/  LDG.E.CONSTANT R18, desc[UR6][R2.64+0x7800] ;  /* 0x0078000602127981 */ /* 0x000164000c1e9900 */
[----:B0-----:R-:W-:-:S04]  /*3540*/  MOV R3, R7 ;  /* 0x0000000700037202 */ /* 0x001fc80000000f00 */
[----:B------:R-:W-:-:S04]  /*3550*/  IADD3 R2, PT, PT, -R11, R3, RZ ;  /* 0x000000030b027210 */ /* 0x000fc80007ffe1ff */
[----:B------:R-:W-:Y:S01]  /*3560*/  ISETP.GE.AND P0, PT, R2, 0x2000, PT ;  /* 0x000020000200780c */ /* 0x000fe20003f06270 */
        /* <DEDUP_REMOVED lines=13> */
[----:B------:R-:W-:-:S04]  /*3640*/  FADD R15, R15, R12 ;  /* 0x0000000c0f0f7221 */ /* 0x000fc80000000000 */
[----:B------:R-:W-:-:S04]  /*3650*/  FADD R15, R0, R15 ;  /* 0x0000000f000f7221 */ /* 0x000fc80000000000 */
[----:B------:R-:W-:Y:S01]  /*3660*/  FADD R0, R18, R15 ;  /* 0x0000000f12007221 */ /* 0x000fe20000000000 */
[----:B------:R-:W-:Y:S06]  /*3670*/  @!P0 BRA `(.L_x_161) ;  /* 0x0000000800308947 */ /* 0x000fec0003800000 */
[----:B------:R-:W-:-:S04]  /*3680*/  IADD3 R11, PT, PT, R11, 0x2000, RZ ;  /* 0x000020000b0b7810 */ /* 0x000fc80007ffe0ff */
[----:B------:R-:W-:-:S13]  /*3690*/  ISETP.GT.AND P0, PT, R11, R6, PT ;  /* 0x000000060b00720c */ /* 0x000fda0003f04270 */
[----:B------:R-:W-:Y:S05]  /*36a0*/  @!P0 BRA `(.L_x_162) ;  /* 0xfffffffc00608947 */ /* 0x000fea000383ffff */
.L_x_160:
        /* <DEDUP_REMOVED lines=20> */
.L_x_166:
        /* <DEDUP_REMOVED lines=8> */
.L_x_165:
[----:B------:R-:W-:Y:S05]  /*3870*/  BSYNC.RECONVERGENT B2 ;  /* 0x0000000000027941 */ /* 0x000fea0003800200 */
.L_x_164:
        /* <DEDUP_REMOVED lines=16> */
.L_x_169:
        /* <DEDUP_REMOVED lines=46> */
.L_x_168:
[----:B------:R-:W-:Y:S05]  /*3c60*/  BSYNC.RECONVERGENT B2 ;  /* 0x0000000000027941 */ /* 0x000fea0003800200 */
.L_x_167:
        /* <DEDUP_REMOVED lines=31> */
.L_x_171:
[----:B------:R-:W-:Y:S05]  /*3e60*/  BSYNC.RECONVERGENT B2 ;  /* 0x0000000000027941 */ /* 0x000fea0003800200 */
.L_x_170:
        /* <DEDUP_REMOVED lines=12> */
.L_x_163:
[----:B------:R-:W-:Y:S05]  /*3f30*/  BSYNC.RECONVERGENT B1 ;  /* 0x0000000000017941 */ /* 0x000fea0003800200 */
.L_x_161:
        /* <DEDUP_REMOVED lines=50> */
[----:B------:R-:W-:-:S07]  /*4260*/  FADD R0, R18, R19 ;  /* 0x0000001312007221 */ /* 0x000fce0000000000 */
.L_x_133:
[----:B------:R-:W-:Y:S05]  /*4270*/  BSYNC.RECONVERGENT B0 ;  /* 0x0000000000007941 */ /* 0x000fea0003800200 */
.L_x_117:
[----:B------:R-:W-:Y:S05]  /*4280*/  @P0 EXIT ;  /* 0x000000000000094d */ /* 0x000fea0003800000 */
[----:B0-23--:R-:W0:Y:S01]  /*4290*/  LDC.64 R2, c[0x0][0x388] ;  /* 0x0000e200ff027b82 */ /* 0x00de220000000a00 */
[----:B------:R-:W4:Y:S02]  /*42a0*/  LDCU UR4, c[0x0][0x398] ;  /* 0x00007300ff0477ac */ /* 0x000f240008000800 */
[----:B----4-:R-:W-:-:S05]  /*42b0*/  FADD R5, R0, UR4 ;  /* 0x0000000400057e21 */ /* 0x010fca0008000000 */
[----:B0-----:R-:W-:Y:S01]  /*42c0*/  STG.E desc[UR6][R2.64], R5 ;  /* 0x0000000502007986 */ /* 0x001fe2000c101906 */
[----:B------:R-:W-:Y:S05]  /*42d0*/  EXIT ;  /* 0x000000000000794d */ /* 0x000fea0003800000 */
.L_x_172:
        /* <DEDUP_REMOVED lines=10> */
.L_x_465:


//--------------------- .text._ZN3cub18CUB_300001_SM_10006detail6reduce18DeviceReduceKernelINS2_10policy_hubIfjN4cuda3std3__44plusIfEEE10Policy1000EN6thrust24THRUST_300001_SM_1000_NS6detail15normal_iteratorINSD_10device_ptrIfEEEEjS9_fNSD_6squareIfEEEEvT0_PT3_T1_NS0_13GridEvenShareISO_EET2_T4_ --------------------------
	.section	.text._ZN3cub18CUB_300001_SM_10006detail6reduce18DeviceReduceKernelINS2_10policy_hubIfjN4cuda3std3__44plusIfEEE10Policy1000EN6thrust24THRUST_300001_SM_1000_NS6detail15normal_iteratorINSD_10device_ptrIfEEEEjS9_fNSD_6squareIfEEEEvT0_PT3_T1_NS0_13GridEvenShareISO_EET2_T4_,"ax",@progbits
	.align	128
        .global         _ZN3cub18CUB_300001_SM_10006detail6reduce18DeviceReduceKernelINS2_10policy_hubIfjN4cuda3std3__44plusIfEEE10Policy1000EN6thrust24THRUST_300001_SM_1000_NS6detail15normal_iteratorINSD_10device_ptrIfEEEEjS9_fNSD_6squareIfEEEEvT0_PT3_T1_NS0_13GridEvenShareISO_EET2_T4_
        .type           _ZN3cub18CUB_300001_SM_10006detail6reduce18DeviceReduceKernelINS2_10policy_hubIfjN4cuda3std3__44plusIfEEE10Policy1000EN6thrust24THRUST_300001_SM_1000_NS6detail15normal_iteratorINSD_10device_ptrIfEEEEjS9_fNSD_6squareIfEEEEvT0_PT3_T1_NS0_13GridEvenShareISO_EET2_T4_,@function
        .size           _ZN3cub18CUB_300001_SM_10006detail6reduce18DeviceReduceKernelINS2_10policy_hubIfjN4cuda3std3__44plusIfEEE10Policy1000EN6thrust24THRUST_300001_SM_1000_NS6detail15normal_iteratorINSD_10device_ptrIfEEEEjS9_fNSD_6squareIfEEEEvT0_PT3_T1_NS0_13GridEvenShareISO_EET2_T4_,(.L_x_466 - _ZN3cub18CUB_300001_SM_10006detail6reduce18DeviceReduceKernelINS2_10policy_hubIfjN4cuda3std3__44plusIfEEE10Policy1000EN6thrust24THRUST_300001_SM_1000_NS6detail15normal_iteratorINSD_10device_ptrIfEEEEjS9_fNSD_6squareIfEEEEvT0_PT3_T1_NS0_13GridEvenShareISO_EET2_T4_)
        .other          _ZN3cub18CUB_300001_SM_10006detail6reduce18DeviceReduceKernelINS2_10policy_hubIfjN4cuda3std3__44plusIfEEE10Policy1000EN6thrust24THRUST_300001_SM_1000_NS6detail15normal_iteratorINSD_10device_ptrIfEEEEjS9_fNSD_6squareIfEEEEvT0_PT3_T1_NS0_13GridEvenShareISO_EET2_T4_,@"STO_CUDA_ENTRY STV_DEFAULT"
_ZN3cub18CUB_300001_SM_10006detail6reduce18DeviceReduceKernelINS2_10policy_hubIfjN4cuda3std3__44plusIfEEE10Policy1000EN6thrust24THRUST_300001_SM_1000_NS6detail15normal_iteratorINSD_10device_ptrIfEEEEjS9_fNSD_6squareIfEEEEvT0_PT3_T1_NS0_13GridEvenShareISO_EET2_T4_:
.text._ZN3cub18CUB_300001_SM_10006detail6reduce18DeviceReduceKernelINS2_10policy_hubIfjN4cuda3std3__44plusIfEEE10Policy1000EN6thrust24THRUST_300001_SM_1000_NS6detail15normal_iteratorINSD_10device_ptrIfEEEEjS9_fNSD_6squareIfEEEEvT0_PT3_T1_NS0_13GridEvenShareISO_EET2_T4_:
[----:B------:R-:W-:Y:S01]  /*0000*/  LDC R1, c[0x0][0x37c] ;  /* 0x0000df00ff017b82 */ /* 0x000fe20000000800 */
[----:B------:R-:W0:Y:S07]  /*0010*/  S2R R3, SR_CTAID.X ;  /* 0x0000000000037919 */ /* 0x000e2e0000002500 */
[----:B------:R-:W1:Y:S01]  /*0020*/  LDC.64 R8, c[0x0][0x3a8] ;  /* 0x0000ea00ff087b82 */ /* 0x000e620000000a00 */
[----:B------:R-:W2:Y:S01]  /*0030*/  LDCU.64 UR6, c[0x0][0x358] ;  /* 0x00006b00ff0677ac */ /* 0x000ea20008000a00 */
[----:B------:R-:W-:Y:S01]  /*0040*/  BSSY.RECONVERGENT B0, `(.L_x_173) ;  /* 0x000028b000007945 */ /* 0x000fe20003800200 */
[----:B-1----:R-:W-:Y:S01]  /*0050*/  SHF.L.U32 R11, R9, 0xd, RZ ;  /* 0x0000000d090b7819 */ /* 0x002fe200000006ff */
[----:B0-----:R-:W-:-:S05]  /*0060*/  IMAD R0, R3, -0x2000, R8 ;  /* 0xffffe00003007824 */ /* 0x001fca00078e0208 */
[----:B------:R-:W-:-:S13]  /*0070*/  ISETP.GT.U32.AND P0, PT, R0, 0x1fff, PT ;  /* 0x00001fff0000780c */ /* 0x000fda0003f04070 */
[----:B--2---:R-:W-:Y:S05]  /*0080*/  @P0 BRA `(.L_x_174) ;  /* 0x0000001000d80947 */ /* 0x004fea0003800000 */
[----:B------:R-:W0:Y:S01]  /*0090*/  S2R R2, SR_TID.X ;  /* 0x0000000000027919 */ /* 0x000e220000002100 */
[----:B------:R-:W-:Y:S01]  /*00a0*/  BSSY.RECONVERGENT B1, `(.L_x_175) ;  /* 0x000000b000017945 */ /* 0x000fe20003800200 */
[----:B------:R-:W-:Y:S01]  /*00b0*/  HFMA2 R14, -RZ, RZ, 0, 0 ;  /* 0x00000000ff0e7431 */ /* 0x000fe200000001ff */
[----:B0-----:R-:W-:Y:S02]  /*00c0*/  ISETP.GE.U32.AND P0, PT, R2, R0, PT ;  /* 0x000000000200720c */ /* 0x001fe40003f06070 */
[----:B------:R-:W-:-:S11]  /*00d0*/  MOV R4, R2 ;  /* 0x0000000200047202 */ /* 0x000fd60000000f00 */
[----:B------:R-:W-:Y:S05]  /*00e0*/  @P0 BRA `(.L_x_176) ;  /* 0x0000000000180947 */ /* 0x000fea0003800000 */
[----:B------:R-:W0:Y:S01]  /*00f0*/  LDC.64 R6, c[0x0][0x380] ;  /* 0x0000e000ff067b82 */ /* 0x000e220000000a00 */
[----:B------:R-:W-:-:S05]  /*0100*/  LEA R5, R3, R2, 0xd ;  /* 0x0000000203057211 */ /* 0x000fca00078e68ff */
[----:B0-----:R-:W-:-:S06]  /*0110*/  IMAD.WIDE.U32 R6, R5, 0x4, R6 ;  /* 0x0000000405067825 */ /* 0x001fcc00078e0006 */
[----:B------:R-:W2:Y:S01]  /*0120*/  LDG.E R6, desc[UR6][R6.64] ;  /* 0x0000000606067981 */ /* 0x000ea2000c1e1900 */
[----:B------:R-:W-:Y:S01]  /*0130*/  IADD3 R4, PT, PT, R2, 0x200, RZ ;  /* 0x0000020002047810 */ /* 0x000fe20007ffe0ff */
[----:B--2---:R-:W-:-:S07]  /*0140*/  FMUL R14, R6, R6 ;  /* 0x00000006060e7220 */ /* 0x004fce0000400000 */
.L_x_176:
[----:B------:R-:W-:Y:S05]  /*0150*/  BSYNC.RECONVERGENT B1 ;  /* 0x0000000000017941 */ /* 0x000fea0003800200 */
.L_x_175:
[----:B------:R-:W-:Y:S01]  /*0160*/  ISETP.GE.U32.AND P0, PT, R4, R0, PT ;  /* 0x000000000400720c */ /* 0x000fe20003f06070 */
[----:B------:R-:W-:-:S12]  /*0170*/  BSSY.RECONVERGENT B1, `(.L_x_177) ;  /* 0x00000a5000017945 */ /* 0x000fd80003800200 */
[----:B------:R-:W-:Y:S05]  /*0180*/  @P0 BRA `(.L_x_178) ;  /* 0x00000008008c0947 */ /* 0x000fea0003800000 */
[----:B------:R-:W-:Y:S01]  /*0190*/  LOP3.LUT R5, RZ, R4, RZ, 0x33, !PT ;  /* 0x00000004ff057212 */ /* 0x000fe200078e33ff */
[----:B------:R-:W-:Y:S03]  /*01a0*/  BSSY.RECONVERGENT B2, `(.L_x_179) ;  /* 0x0000053000027945 */ /* 0x000fe60003800200 */
[----:B------:R-:W-:-:S05]  /*01b0*/  IADD3 R8, PT, PT, R5, R8, RZ ;  /* 0x0000000805087210 */ /* 0x000fca0007ffe0ff */
[----:B------:R-:W-:-:S05]  /*01c0*/  IMAD R8, R3, -0x2000, R8 ;  /* 0xffffe00003087824 */ /* 0x000fca00078e0208 */
[C---:B------:R-:W-:Y:S02]  /*01d0*/  ISETP.GE.U32.AND P0, PT, R8.reuse, 0x1e00, PT ;  /* 0x00001e000800780c */ /* 0x040fe40003f06070 */
[----:B------:R-:W-:-:S04]  /*01e0*/  LEA.HI R5, R8, 0x1, RZ, 0x17 ;  /* 0x0000000108057811 */ /* 0x000fc800078fb8ff */
[----:B------:R-:W-:-:S07]  /*01f0*/  LOP3.LUT R6, R5, 0xf, RZ, 0xc0, !PT ;  /* 0x0000000f05067812 */ /* 0x000fce00078ec0ff */
[----:B------:R-:W-:Y:S05]  /*0200*/  @!P0 BRA `(.L_x_180) ;  /* 0x0000000400308947 */ /* 0x000fea0003800000 */
[----:B------:R-:W-:Y:S01]  /*0210*/  LOP3.LUT R8, R5, 0xfffff0, RZ, 0xc0, !PT ;  /* 0x00fffff005087812 */ /* 0x000fe200078ec0ff */
[----:B------:R-:W-:Y:S01]  /*0220*/  BSSY.RECONVERGENT B3, `(.L_x_181) ;  /* 0x0000049000037945 */ /* 0x000fe20003800200 */
[----:B------:R-:W-:Y:S02]  /*0230*/  LOP3.LUT R7, R4, 0x1000, RZ, 0xfc, !PT ;  /* 0x0000100004077812 */ /* 0x000fe400078efcff */
[----:B------:R-:W-:Y:S02]  /*0240*/  LEA R4, R3, R4, 0xd ;  /* 0x0000000403047211 */ /* 0x000fe400078e68ff */
[----:B------:R-:W-:-:S07]  /*0250*/  IADD3 R8, PT, PT, -R8, RZ, RZ ;  /* 0x000000ff08087210 */ /* 0x000fce0007ffe1ff */
.L_x_182:
[----:B------:R-:W0:Y:S02]  /*0260*/  LDC.64 R12, c[0x0][0x380] ;  /* 0x0000e000ff0c7b82 */ /* 0x000e240000000a00 */
[----:B0-----:R-:W-:-:S05]  /*0270*/  IMAD.WIDE.U32 R22, R4, 0x4, R12 ;  /* 0x0000000404167825 */ /* 0x001fca00078e000c */
[----:B------:R0:W2:Y:S01]  /*0280*/  LDG.E R9, desc[UR6][R22.64] ;  /* 0x0000000616097981 */ /* 0x0000a2000c1e1900 */
[C---:B------:R-:W-:Y:S02]  /*0290*/  IADD3 R11, PT, PT, R4.reuse, 0x200, RZ ;  /* 0x00000200040b7810 */ /* 0x040fe40007ffe0ff */
[C---:B------:R-:W-:Y:S02]  /*02a0*/  IADD3 R21, PT, PT, R4.reuse, 0x400, RZ ;  /* 0x0000040004157810 */ /* 0x040fe40007ffe0ff */
[C---:B------:R-:W-:Y:S01]  /*02b0*/  IADD3 R17, PT, PT, R4.reuse, 0x600, RZ ;  /* 0x0000060004117810 */ /* 0x040fe20007ffe0ff */
[----:B------:R-:W-:Y:S01]  /*02c0*/  IMAD.WIDE.U32 R10, R11, 0x4, R12 ;  /* 0x000000040b0a7825 */ /* 0x000fe200078e000c */
[----:B------:R-:W-:-:S03]  /*02d0*/  IADD3 R19, PT, PT, R4, 0x800, RZ ;  /* 0x0000080004137810 */ /* 0x000fc60007ffe0ff */
[--C-:B------:R-:W-:Y:S02]  /*02e0*/  IMAD.WIDE.U32 R20, R21, 0x4, R12.reuse ;  /* 0x0000000415147825 */ /* 0x100fe400078e000c */
[----:B------:R1:W3:Y:S01]  /*02f0*/  LDG.E R10, desc[UR6][R10.64] ;  /* 0x000000060a0a7981 */ /* 0x0002e2000c1e1900 */
[C---:B------:R-:W-:Y:S01]  /*0300*/  IADD3 R15, PT, PT, R4.reuse, 0xa00, RZ ;  /* 0x00000a00040f7810 */ /* 0x040fe20007ffe0ff */
[--C-:B------:R-:W-:Y:S01]  /*0310*/  IMAD.WIDE.U32 R16, R17, 0x4, R12.reuse ;  /* 0x0000000411107825 */ /* 0x100fe200078e000c */
[----:B------:R-:W-:Y:S01]  /*0320*/  IADD3 R25, PT, PT, R4, 0xc00, RZ ;  /* 0x00000c0004197810 */ /* 0x000fe20007ffe0ff */
[----:B------:R4:W5:Y:S02]  /*0330*/  LDG.E R29, desc[UR6][R20.64] ;  /* 0x00000006141d7981 */ /* 0x000964000c1e1900 */
[--C-:B------:R-:W-:Y:S02]  /*0340*/  IMAD.WIDE.U32 R18, R19, 0x4, R12.reuse ;  /* 0x0000000413127825 */ /* 0x100fe400078e000c */
[----:B------:R4:W5:Y:S02]  /*0350*/  LDG.E R28, desc[UR6][R16.64] ;  /* 0x00000006101c7981 */ /* 0x000964000c1e1900 */
[----:B0-----:R-:W-:-:S02]  /*0360*/  IMAD.WIDE.U32 R22, R15, 0x4, R12 ;  /* 0x000000040f167825 */ /* 0x001fc400078e000c */
[----:B------:R-:W5:Y:S01]  /*0370*/  LDG.E R27, desc[UR6][R18.64] ;  /* 0x00000006121b7981 */ /* 0x000f62000c1e1900 */
[C---:B-1----:R-:W-:Y:S01]  /*0380*/  IADD3 R11, PT, PT, R4.reuse, 0xe00, RZ ;  /* 0x00000e00040b7810 */ /* 0x042fe20007ffe0ff */
[--C-:B----4-:R-:W-:Y:S02]  /*0390*/  IMAD.WIDE.U32 R20, R25, 0x4, R12.reuse ;  /* 0x0000000419147825 */ /* 0x110fe400078e000c */
[----:B------:R0:W4:Y:S01]  /*03a0*/  LDG.E R26, desc[UR6][R22.64] ;  /* 0x00000006161a7981 */ /* 0x000122000c1e1900 */
[C---:B------:R-:W-:Y:S01]  /*03b0*/  IADD3 R15, PT, PT, R4.reuse, 0x1000, RZ ;  /* 0x00001000040f7810 */ /* 0x040fe20007ffe0ff */
[----:B------:R-:W-:Y:S01]  /*03c0*/  IMAD.WIDE.U32 R16, R11, 0x4, R12 ;  /* 0x000000040b107825 */ /* 0x000fe200078e000c */
[C---:B------:R-:W-:Y:S01]  /*03d0*/  IADD3 R24, PT, PT, R4.reuse, 0x1200, RZ ;  /* 0x0000120004187810 */ /* 0x040fe20007ffe0ff */
[----:B------:R1:W4:Y:S01]  /*03e0*/  LDG.E R25, desc[UR6][R20.64] ;  /* 0x0000000614197981 */ /* 0x000322000c1e1900 */
[----:B------:R-:W-:-:S03]  /*03f0*/  IADD3 R11, PT, PT, R4, 0x1400, RZ ;  /* 0x00001400040b7810 */ /* 0x000fc60007ffe0ff */
[--C-:B0-----:R-:W-:Y:S02]  /*0400*/  IMAD.WIDE.U32 R22, R24, 0x4, R12.reuse ;  /* 0x0000000418167825 */ /* 0x101fe400078e000c */
[----:B------:R0:W4:Y:S02]  /*0410*/  LDG.E R24, desc[UR6][R16.64] ;  /* 0x0000000610187981 */ /* 0x000124000c1e1900 */
[--C-:B-1----:R-:W-:Y:S01]  /*0420*/  IMAD.WIDE.U32 R20, R15, 0x4, R12.reuse ;  /* 0x000000040f147825 */ /* 0x102fe200078e000c */
[C---:B------:R-:W-:Y:S01]  /*0430*/  IADD3 R15, PT, PT, R4.reuse, 0x1600, RZ ;  /* 0x00001600040f7810 */ /* 0x040fe20007ffe0ff */
[----:B------:R1:W4:Y:S04]  /*0440*/  LDG.E R18, desc[UR6][R22.64] ;  /* 0x0000000616127981 */ /* 0x000328000c1e1900 */
[----:B------:R1:W4:Y:S01]  /*0450*/  LDG.E R19, desc[UR6][R20.64] ;  /* 0x0000000614137981 */ /* 0x000322000c1e1900 */
[----:B0-----:R-:W-:Y:S01]  /*0460*/  IMAD.WIDE.U32 R16, R11, 0x4, R12 ;  /* 0x000000040b107825 */ /* 0x001fe200078e000c */
[----:B-1----:R-:W-:-:S04]  /*0470*/  IADD3 R23, PT, PT, R4, 0x1800, RZ ;  /* 0x0000180004177810 */ /* 0x002fc80007ffe0ff */
[----:B------:R0:W4:Y:S01]  /*0480*/  LDG.E R11, desc[UR6][R16.64] ;  /* 0x00000006100b7981 */ /* 0x000122000c1e1900 */
[C---:B------:R-:W-:Y:S01]  /*0490*/  IADD3 R21, PT, PT, R4.reuse, 0x1a00, RZ ;  /* 0x00001a0004157810 */ /* 0x040fe20007ffe0ff */
[----:B0-----:R-:W-:Y:S01]  /*04a0*/  IMAD.WIDE.U32 R16, R23, 0x4, R12 ;  /* 0x0000000417107825 */ /* 0x001fe200078e000c */
[----:B------:R-:W-:-:S03]  /*04b0*/  IADD3 R23, PT, PT, R4, 0x1c00, RZ ;  /* 0x00001c0004177810 */ /* 0x000fc60007ffe0ff */
[--C-:B------:R-:W-:Y:S02]  /*04c0*/  IMAD.WIDE.U32 R20, R21, 0x4, R12.reuse ;  /* 0x0000000415147825 */ /* 0x100fe400078e000c */
[----:B------:R-:W4:Y:S02]  /*04d0*/  LDG.E R16, desc[UR6][R16.64] ;  /* 0x0000000610107981 */ /* 0x000f24000c1e1900 */
[----:B------:R-:W-:Y:S02]  /*04e0*/  IMAD.WIDE.U32 R22, R23, 0x4, R12 ;  /* 0x0000000417167825 */ /* 0x000fe400078e000c */
[----:B------:R-:W4:Y:S04]  /*04f0*/  LDG.E R20, desc[UR6][R20.64] ;  /* 0x0000000614147981 */ /* 0x000f28000c1e1900 */
[----:B------:R-:W4:Y:S01]  /*0500*/  LDG.E R22, desc[UR6][R22.64] ;  /* 0x0000000616167981 */ /* 0x000f22000c1e1900 */
[----:B--2---:R-:W-:Y:S01]  /*0510*/  FFMA R9, R9, R9, R14 ;  /* 0x0000000909097223 */ /* 0x004fe2000000000e */
[----:B------:R-:W-:-:S06]  /*0520*/  IMAD.WIDE.U32 R14, R15, 0x4, R12 ;  /* 0x000000040f0e7825 */ /* 0x000fcc00078e000c */
[----:B------:R0:W2:Y:S02]  /*0530*/  LDG.E R14, desc[UR6][R14.64] ;  /* 0x000000060e0e7981 */ /* 0x0000a4000c1e1900 */
[----:B0-----:R-:W-:-:S05]  /*0540*/  IADD3 R15, PT, PT, R4, 0x1e00, RZ ;  /* 0x00001e00040f7810 */ /* 0x001fca0007ffe0ff */
[----:B------:R-:W-:-:S06]  /*0550*/  IMAD.WIDE.U32 R12, R15, 0x4, R12 ;  /* 0x000000040f0c7825 */ /* 0x000fcc00078e000c */
[----:B------:R-:W2:Y:S01]  /*0560*/  LDG.E R12, desc[UR6][R12.64] ;  /* 0x000000060c0c7981 */ /* 0x000ea2000c1e1900 */
[----:B---3--:R-:W-:-:S04]  /*0570*/  FFMA R10, R10, R10, R9 ;  /* 0x0000000a0a0a7223 */ /* 0x008fc80000000009 */
[----:B-----5:R-:W-:-:S04]  /*0580*/  FFMA R29, R29, R29, R10 ;  /* 0x0000001d1d1d7223 */ /* 0x020fc8000000000a */
[----:B------:R-:W-:-:S04]  /*0590*/  FFMA R28, R28, R28, R29 ;  /* 0x0000001c1c1c7223 */ /* 0x000fc8000000001d */
[----:B------:R-:W-:-:S04]  /*05a0*/  FFMA R27, R27, R27, R28 ;  /* 0x0000001b1b1b7223 */ /* 0x000fc8000000001c */
[----:B----4-:R-:W-:-:S04]  /*05b0*/  FFMA R26, R26, R26, R27 ;  /* 0x0000001a1a1a7223 */ /* 0x010fc8000000001b */
[----:B------:R-:W-:-:S04]  /*05c0*/  FFMA R25, R25, R25, R26 ;  /* 0x0000001919197223 */ /* 0x000fc8000000001a */
[----:B------:R-:W-:-:S04]  /*05d0*/  FFMA R24, R24, R24, R25 ;  /* 0x0000001818187223 */ /* 0x000fc80000000019 */
[----:B------:R-:W-:-:S04]  /*05e0*/  FFMA R19, R19, R19, R24 ;  /* 0x0000001313137223 */ /* 0x000fc80000000018 */
[----:B------:R-:W-:Y:S01]  /*05f0*/  FFMA R18, R18, R18, R19 ;  /* 0x0000001212127223 */ /* 0x000fe20000000013 */
[----:B------:R-:W-:-:S03]  /*0600*/  IADD3 R8, PT, PT, R8, 0x10, RZ ;  /* 0x0000001008087810 */ /* 0x000fc60007ffe0ff */
[----:B------:R-:W-:Y:S01]  /*0610*/  FFMA R11, R11, R11, R18 ;  /* 0x0000000b0b0b7223 */ /* 0x000fe20000000012 */
[----:B------:R-:W-:Y:S02]  /*0620*/  ISETP.NE.AND P0, PT, R8, RZ, PT ;  /* 0x000000ff0800720c */ /* 0x000fe40003f05270 */
[----:B------:R-:W-:Y:S02]  /*0630*/  IADD3 R7, PT, PT, R7, 0x2000, RZ ;  /* 0x0000200007077810 */ /* 0x000fe40007ffe0ff */
[----:B------:R-:W-:Y:S01]  /*0640*/  IADD3 R4, PT, PT, R4, 0x2000, RZ ;  /* 0x0000200004047810 */ /* 0x000fe20007ffe0ff */
[----:B--2---:R-:W-:-:S04]  /*0650*/  FFMA R11, R14, R14, R11 ;  /* 0x0000000e0e0b7223 */ /* 0x004fc8000000000b */
[----:B------:R-:W-:-:S04]  /*0660*/  FFMA R11, R16, R16, R11 ;  /* 0x00000010100b7223 */ /* 0x000fc8000000000b */
[----:B------:R-:W-:-:S04]  /*0670*/  FFMA R11, R20, R20, R11 ;  /* 0x00000014140b7223 */ /* 0x000fc8000000000b */
[----:B------:R-:W-:-:S04]  /*0680*/  FFMA R11, R22, R22, R11 ;  /* 0x00000016160b7223 */ /* 0x000fc8000000000b */
[----:B------:R-:W-:Y:S01]  /*0690*/  FFMA R14, R12, R12, R11 ;  /* 0x0000000c0c0e7223 */ /* 0x000fe2000000000b */
[----:B------:R-:W-:Y:S06]  /*06a0*/  @P0 BRA `(.L_x_182) ;  /* 0xfffffff800ec0947 */ /* 0x000fec000383ffff */
[----:B------:R-:W-:Y:S05]  /*06b0*/  BSYNC.RECONVERGENT B3 ;  /* 0x0000000000037941 */ /* 0x000fea0003800200 */
.L_x_181:
[----:B------:R-:W-:-:S07]  /*06c0*/  IADD3 R4, PT, PT, R7, -0x1000, RZ ;  /* 0xfffff00007047810 */ /* 0x000fce0007ffe0ff */
.L_x_180:
[----:B------:R-:W-:Y:S05]  /*06d0*/  BSYNC.RECONVERGENT B2 ;  /* 0x0000000000027941 */ /* 0x000fea0003800200 */
.L_x_179:
[----:B------:R-:W-:-:S13]  /*06e0*/  ISETP.NE.AND P0, PT, R6, RZ, PT ;  /* 0x000000ff0600720c */ /* 0x000fda0003f05270 */
[----:B------:R-:W-:Y:S05]  /*06f0*/  @!P0 BRA `(.L_x_178) ;  /* 0x0000000400308947 */ /* 0x000fea0003800000 */
[----:B------:R-:W-:Y:S01]  /*0700*/  ISETP.GE.U32.AND P0, PT, R6, 0x8, PT ;  /* 0x000000080600780c */ /* 0x000fe20003f06070 */
[----:B------:R-:W-:Y:S01]  /*0710*/  BSSY.RECONVERGENT B2, `(.L_x_183) ;  /* 0x0000026000027945 */ /* 0x000fe20003800200 */
[----:B------:R-:W-:-:S04]  /*0720*/  LOP3.LUT R22, R5, 0x7, RZ, 0xc0, !PT ;  /* 0x0000000705167812 */ /* 0x000fc800078ec0ff */
[----:B------:R-:W-:-:S07]  /*0730*/  ISETP.NE.AND P1, PT, R22, RZ, PT ;  /* 0x000000ff1600720c */ /* 0x000fce0003f25270 */
[----:B------:R-:W-:Y:S06]  /*0740*/  @!P0 BRA `(.L_x_184) ;  /* 0x0000000000888947 */ /* 0x000fec0003800000 */
[----:B------:R-:W0:Y:S01]  /*0750*/  LDC.64 R6, c[0x0][0x380] ;  /* 0x0000e000ff067b82 */ /* 0x000e220000000a00 */
[----:B------:R-:W-:-:S04]  /*0760*/  LEA R19, R3, R4, 0xd ;  /* 0x0000000403137211 */ /* 0x000fc800078e68ff */
[C---:B------:R-:W-:Y:S02]  /*0770*/  IADD3 R17, PT, PT, R19.reuse, 0x200, RZ ;  /* 0x0000020013117810 */ /* 0x040fe40007ffe0ff */
[C---:B------:R-:W-:Y:S02]  /*0780*/  IADD3 R21, PT, PT, R19.reuse, 0x400, RZ ;  /* 0x0000040013157810 */ /* 0x040fe40007ffe0ff */
[C---:B------:R-:W-:Y:S02]  /*0790*/  IADD3 R13, PT, PT, R19.reuse, 0x600, RZ ;  /* 0x00000600130d7810 */ /* 0x040fe40007ffe0ff */
[C---:B------:R-:W-:Y:S01]  /*07a0*/  IADD3 R9, PT, PT, R19.reuse, 0x800, RZ ;  /* 0x0000080013097810 */ /* 0x040fe20007ffe0ff */
[----:B0-----:R-:W-:-:S04]  /*07b0*/  IMAD.WIDE.U32 R10, R19, 0x4, R6 ;  /* 0x00000004130a7825 */ /* 0x001fc800078e0006 */
[--C-:B------:R-:W-:Y:S01]  /*07c0*/  IMAD.WIDE.U32 R16, R17, 0x4, R6.reuse ;  /* 0x0000000411107825 */ /* 0x100fe200078e0006 */
[----:B------:R0:W2:Y:S03]  /*07d0*/  LDG.E R15, desc[UR6][R10.64] ;  /* 0x000000060a0f7981 */ /* 0x0000a6000c1e1900 */
[--C-:B------:R-:W-:Y:S01]  /*07e0*/  IMAD.WIDE.U32 R20, R21, 0x4, R6.reuse ;  /* 0x0000000415147825 */ /* 0x100fe200078e0006 */
[----:B------:R1:W3:Y:S03]  /*07f0*/  LDG.E R18, desc[UR6][R16.64] ;  /* 0x0000000610127981 */ /* 0x0002e6000c1e1900 */
[--C-:B------:R-:W-:Y:S01]  /*0800*/  IMAD.WIDE.U32 R12, R13, 0x4, R6.reuse ;  /* 0x000000040d0c7825 */ /* 0x100fe200078e0006 */
[----:B------:R-:W-:Y:S01]  /*0810*/  IADD3 R23, PT, PT, R19, 0xa00, RZ ;  /* 0x00000a0013177810 */ /* 0x000fe20007ffe0ff */
[----:B------:R-:W4:Y:S02]  /*0820*/  LDG.E R20, desc[UR6][R20.64] ;  /* 0x0000000614147981 */ /* 0x000f24000c1e1900 */
[--C-:B------:R-:W-:Y:S01]  /*0830*/  IMAD.WIDE.U32 R8, R9, 0x4, R6.reuse ;  /* 0x0000000409087825 */ /* 0x100fe200078e0006 */
[----:B------:R-:W-:Y:S01]  /*0840*/  IADD3 R25, PT, PT, R19, 0xc00, RZ ;  /* 0x00000c0013197810 */ /* 0x000fe20007ffe0ff */
[----:B------:R-:W5:Y:S02]  /*0850*/  LDG.E R12, desc[UR6][R12.64] ;  /* 0x000000060c0c7981 */ /* 0x000f64000c1e1900 */
[--C-:B0-----:R-:W-:Y:S01]  /*0860*/  IMAD.WIDE.U32 R10, R23, 0x4, R6.reuse ;  /* 0x00000004170a7825 */ /* 0x101fe200078e0006 */
[----:B------:R-:W-:Y:S01]  /*0870*/  IADD3 R19, PT, PT, R19, 0xe00, RZ ;  /* 0x00000e0013137810 */ /* 0x000fe20007ffe0ff */
[----:B------:R-:W5:Y:S02]  /*0880*/  LDG.E R8, desc[UR6][R8.64] ;  /* 0x0000000608087981 */ /* 0x000f64000c1e1900 */
[----:B-1----:R-:W-:-:S02]  /*0890*/  IMAD.WIDE.U32 R16, R25, 0x4, R6 ;  /* 0x0000000419107825 */ /* 0x002fc400078e0006 */
[----:B------:R-:W5:Y:S02]  /*08a0*/  LDG.E R10, desc[UR6][R10.64] ;  /* 0x000000060a0a7981 */ /* 0x000f64000c1e1900 */
[----:B------:R-:W-:Y:S02]  /*08b0*/  IMAD.WIDE.U32 R6, R19, 0x4, R6 ;  /* 0x0000000413067825 */ /* 0x000fe400078e0006 */
        /* <DEDUP_REMOVED lines=11> */
.L_x_184:
[----:B------:R-:W-:Y:S05]  /*0970*/  BSYNC.RECONVERGENT B2 ;  /* 0x0000000000027941 */ /* 0x000fea0003800200 */
.L_x_183:
        /* <DEDUP_REMOVED lines=10> */
[C---:B------:R-:W-:Y:S01]  /*0a20*/  IADD3 R17, PT, PT, R13.reuse, 0x600, RZ ;  /* 0x000006000d117810 */ /* 0x040fe20007ffe0ff */
[----:B0-----:R-:W-:-:S04]  /*0a30*/  IMAD.WIDE.U32 R8, R13, 0x4, R6 ;  /* 0x000000040d087825 */ /* 0x001fc800078e0006 */
[--C-:B------:R-:W-:Y:S02]  /*0a40*/  IMAD.WIDE.U32 R10, R11, 0x4, R6.reuse ;  /* 0x000000040b0a7825 */ /* 0x100fe400078e0006 */
[----:B------:R-:W2:Y:S02]  /*0a50*/  LDG.E R9, desc[UR6][R8.64] ;  /* 0x0000000608097981 */ /* 0x000ea4000c1e1900 */
[--C-:B------:R-:W-:Y:S02]  /*0a60*/  IMAD.WIDE.U32 R12, R15, 0x4, R6.reuse ;  /* 0x000000040f0c7825 */ /* 0x100fe400078e0006 */
[----:B------:R-:W3:Y:S02]  /*0a70*/  LDG.E R11, desc[UR6][R10.64] ;  /* 0x000000060a0b7981 */ /* 0x000ee4000c1e1900 */
[----:B------:R-:W-:Y:S02]  /*0a80*/  IMAD.WIDE.U32 R6, R17, 0x4, R6 ;  /* 0x0000000411067825 */ /* 0x000fe400078e0006 */
[----:B------:R-:W4:Y:S04]  /*0a90*/  LDG.E R13, desc[UR6][R12.64] ;  /* 0x000000060c0d7981 */ /* 0x000f28000c1e1900 */
[----:B------:R-:W5:Y:S01]  /*0aa0*/  LDG.E R7, desc[UR6][R6.64] ;  /* 0x0000000606077981 */ /* 0x000f62000c1e1900 */
[----:B------:R-:W-:Y:S01]  /*0ab0*/  IADD3 R4, PT, PT, R4, 0x800, RZ ;  /* 0x0000080004047810 */ /* 0x000fe20007ffe0ff */
[----:B--2---:R-:W-:-:S04]  /*0ac0*/  FFMA R14, R9, R9, R14 ;  /* 0x00000009090e7223 */ /* 0x004fc8000000000e */
[----:B---3--:R-:W-:-:S04]  /*0ad0*/  FFMA R14, R11, R11, R14 ;  /* 0x0000000b0b0e7223 */ /* 0x008fc8000000000e */
[----:B----4-:R-:W-:-:S04]  /*0ae0*/  FFMA R14, R13, R13, R14 ;  /* 0x0000000d0d0e7223 */ /* 0x010fc8000000000e */
[----:B-----5:R-:W-:-:S07]  /*0af0*/  FFMA R14, R7, R7, R14 ;  /* 0x00000007070e7223 */ /* 0x020fce000000000e */
.L_x_186:
[----:B------:R-:W-:Y:S05]  /*0b00*/  BSYNC.RECONVERGENT B2 ;  /* 0x0000000000027941 */ /* 0x000fea0003800200 */
.L_x_185:
[----:B------:R-:W-:Y:S05]  /*0b10*/  @!P1 BRA `(.L_x_178) ;  /* 0x0000000000289947 */ /* 0x000fea0003800000 */
[----:B------:R-:W0:Y:S01]  /*0b20*/  LDC.64 R6, c[0x0][0x380] ;  /* 0x0000e000ff067b82 */ /* 0x000e220000000a00 */
[----:B------:R-:W-:Y:S02]  /*0b30*/  LEA R9, R3, R4, 0xd ;  /* 0x0000000403097211 */ /* 0x000fe400078e68ff */
[----:B------:R-:W-:-:S07]  /*0b40*/  IADD3 R8, PT, PT, -R5, RZ, RZ ;  /* 0x000000ff05087210 */ /* 0x000fce0007ffe1ff */
.L_x_187:
[----:B0-----:R-:W-:-:S06]  /*0b50*/  IMAD.WIDE.U32 R4, R9, 0x4, R6 ;  /* 0x0000000409047825 */ /* 0x001fcc00078e0006 */
[----:B------:R-:W2:Y:S01]  /*0b60*/  LDG.E R5, desc[UR6][R4.64] ;  /* 0x0000000604057981 */ /* 0x000ea2000c1e1900 */
[----:B------:R-:W-:Y:S02]  /*0b70*/  IADD3 R8, PT, PT, R8, 0x1, RZ ;  /* 0x0000000108087810 */ /* 0x000fe40007ffe0ff */
[----:B------:R-:W-:Y:S02]  /*0b80*/  IADD3 R9, PT, PT, R9, 0x200, RZ ;  /* 0x0000020009097810 */ /* 0x000fe40007ffe0ff */
[----:B------:R-:W-:Y:S01]  /*0b90*/  ISETP.NE.AND P0, PT, R8, RZ, PT ;  /* 0x000000ff0800720c */ /* 0x000fe20003f05270 */
[----:B--2---:R-:W-:-:S12]  /*0ba0*/  FFMA R14, R5, R5, R14 ;  /* 0x00000005050e7223 */ /* 0x004fd8000000000e */
[----:B------:R-:W-:Y:S05]  /*0bb0*/  @P0 BRA `(.L_x_187) ;  /* 0xfffffffc00e40947 */ /* 0x000fea000383ffff */
.L_x_178:
[----:B------:R-:W-:Y:S05]  /*0bc0*/  BSYNC.RECONVERGENT B1 ;  /* 0x0000000000017941 */ /* 0x000fea0003800200 */
.L_x_177:
[----:B------:R-:W-:-:S13]  /*0bd0*/  ISETP.GE.U32.AND P0, PT, R0, 0x200, PT ;  /* 0x000002000000780c */ /* 0x000fda0003f06070 */
        /* <DEDUP_REMOVED lines=33> */
[----:B------:R-:W0:Y:S04]  /*0df0*/  LDS.128 R12, [UR4+0x10] ;  /* 0x00001004ff0c7984 */ /* 0x000e280008000c00 */
[----:B------:R-:W2:Y:S04]  /*0e00*/  LDS.128 R8, [UR4+0x20] ;  /* 0x00002004ff087984 */ /* 0x000ea80008000c00 */
[----:B-1----:R-:W1:Y:S04]  /*0e10*/  LDS.128 R4, [UR4+0x30] ;  /* 0x00003004ff047984 */ /* 0x002e680008000c00 */
[----:B------:R-:W3:Y:S01]  /*0e20*/  LDS.128 R16, [UR4+0x40] ;  /* 0x00004004ff107984 */ /* 0x000ee20008000c00 */
[----:B0-----:R-:W-:-:S04]  /*0e30*/  FADD R13, R20, R13 ;  /* 0x0000000d140d7221 */ /* 0x001fc80000000000 */
[----:B------:R-:W-:-:S04]  /*0e40*/  FADD R14, R13, R14 ;  /* 0x0000000e0d0e7221 */ /* 0x000fc80000000000 */
[----:B------:R-:W-:-:S04]  /*0e50*/  FADD R15, R14, R15 ;  /* 0x0000000f0e0f7221 */ /* 0x000fc80000000000 */
[----:B--2---:R-:W-:-:S04]  /*0e60*/  FADD R8, R15, R8 ;  /* 0x000000080f087221 */ /* 0x004fc80000000000 */
[----:B------:R-:W-:-:S04]  /*0e70*/  FADD R9, R8, R9 ;  /* 0x0000000908097221 */ /* 0x000fc80000000000 */
[----:B------:R-:W-:-:S04]  /*0e80*/  FADD R10, R9, R10 ;  /* 0x0000000a090a7221 */ /* 0x000fc80000000000 */
[----:B------:R-:W-:-:S04]  /*0e90*/  FADD R11, R10, R11 ;  /* 0x0000000b0a0b7221 */ /* 0x000fc80000000000 */
[----:B-1----:R-:W-:-:S04]  /*0ea0*/  FADD R4, R11, R4 ;  /* 0x000000040b047221 */ /* 0x002fc80000000000 */
        /* <DEDUP_REMOVED lines=8> */
.L_x_188:
[----:B------:R-:W0:Y:S01]  /*0f30*/  S2R R8, SR_LANEID ;  /* 0x0000000000087919 */ /* 0x000e220000000000 */
[----:B------:R-:W-:-:S04]  /*0f40*/  LOP3.LUT R4, R2, 0x3e0, RZ, 0xc0, !PT ;  /* 0x000003e002047812 */ /* 0x000fc800078ec0ff */
[----:B------:R-:W-:Y:S02]  /*0f50*/  IADD3 R5, PT, PT, R4, 0x20, RZ ;  /* 0x0000002004057810 */ /* 0x000fe40007ffe0ff */
[----:B------:R-:W-:Y:S02]  /*0f60*/  LOP3.LUT R7, RZ, R4, RZ, 0x33, !PT ;  /* 0x00000004ff077212 */ /* 0x000fe400078e33ff */
[----:B------:R-:W-:Y:S02]  /*0f70*/  ISETP.GT.U32.AND P0, PT, R5, R0, PT ;  /* 0x000000000500720c */ /* 0x000fe40003f04070 */
[----:B------:R-:W-:-:S04]  /*0f80*/  IADD3 R7, PT, PT, R0, R7, RZ ;  /* 0x0000000700077210 */ /* 0x000fc80007ffe0ff */
[----:B------:R-:W-:-:S05]  /*0f90*/  SEL R7, R7, 0x1f, P0 ;  /* 0x0000001f07077807 */ /* 0x000fca0000000000 */
[----:B------:R-:W1:Y:S01]  /*0fa0*/  SHFL.DOWN PT, R4, R14, 0x1, R7 ;  /* 0x082000000e047989 */ /* 0x000e6200000e0007 */
[C---:B0-----:R-:W-:Y:S02]  /*0fb0*/  ISETP.GE.AND P0, PT, R8.reuse, R7, PT ;  /* 0x000000070800720c */ /* 0x041fe40003f06270 */
[C---:B------:R-:W-:Y:S02]  /*0fc0*/  IADD3 R6, PT, PT, R8.reuse, 0x2, RZ ;  /* 0x0000000208067810 */ /* 0x040fe40007ffe0ff */
[----:B------:R-:W-:-:S09]  /*0fd0*/  ISETP.NE.AND P1, PT, R8, RZ, PT ;  /* 0x000000ff0800720c */ /* 0x000fd20003f25270 */
[----:B-1----:R-:W-:Y:S01]  /*0fe0*/  @!P0 FADD R14, R4, R14 ;  /* 0x0000000e040e8221 */ /* 0x002fe20000000000 */
[----:B------:R-:W-:Y:S02]  /*0ff0*/  ISETP.GT.AND P0, PT, R6, R7, PT ;  /* 0x000000070600720c */ /* 0x000fe40003f04270 */
[----:B------:R-:W-:Y:S01]  /*1000*/  IADD3 R6, PT, PT, R8, 0x4, RZ ;  /* 0x0000000408067810 */ /* 0x000fe20007ffe0ff */
[----:B------:R-:W0:Y:S01]  /*1010*/  @!P1 S2R R9, SR_CgaCtaId ;  /* 0x0000000000099919 */ /* 0x000e220000008800 */
        /* <DEDUP_REMOVED lines=23> */
[----:B------:R-:W1:Y:S01]  /*1190*/  S2UR UR5, SR_CgaCtaId ;  /* 0x00000000000579c3 */ /* 0x000e620000008800 */
[----:B------:R-:W-:Y:S01]  /*11a0*/  UMOV UR4, 0x400 ;  /* 0x0000040000047882 */ /* 0x000fe20000000000 */
[C---:B------:R-:W-:Y:S02]  /*11b0*/  ISETP.GT.U32.AND P2, PT, R0.reuse, 0x20, PT ;  /* 0x000000200000780c */ /* 0x040fe40003f44070 */
[C---:B------:R-:W-:Y:S02]  /*11c0*/  ISETP.GT.U32.AND P3, PT, R0.reuse, 0x40, PT ;  /* 0x000000400000780c */ /* 0x040fe40003f64070 */
[C---:B------:R-:W-:Y:S02]  /*11d0*/  ISETP.GT.U32.AND P1, PT, R0.reuse, 0x60, PT ;  /* 0x000000600000780c */ /* 0x040fe40003f24070 */
[----:B------:R-:W-:Y:S01]  /*11e0*/  ISETP.GT.U32.AND P4, PT, R0, 0xc0, PT ;  /* 0x000000c00000780c */ /* 0x000fe20003f84070 */
[----:B-1----:R-:W-:-:S09]  /*11f0*/  ULEA UR4, UR5, UR4, 0x18 ;  /* 0x0000000405047291 */ /* 0x002fd2000f8ec0ff */
[----:B0-----:R-:W0:Y:S04]  /*1200*/  LDS.128 R4, [UR4+0x10] ;  /* 0x00001004ff047984 */ /* 0x001e280008000c00 */
[----:B------:R-:W1:Y:S04]  /*1210*/  LDS.128 R8, [UR4+0x20] ;  /* 0x00002004ff087984 */ /* 0x000e680008000c00 */
[----:B------:R-:W2:Y:S04]  /*1220*/  LDS.128 R12, [UR4+0x30] ;  /* 0x00003004ff0c7984 */ /* 0x000ea80008000c00 */
[----:B------:R-:W3:Y:S01]  /*1230*/  LDS.128 R16, [UR4+0x40] ;  /* 0x00004004ff107984 */ /* 0x000ee20008000c00 */
[----:B0-----:R-:W-:Y:S01]  /*1240*/  @P2 FADD R20, R20, R5 ;  /* 0x0000000514142221 */ /* 0x001fe20000000000 */
[----:B------:R-:W-:-:S03]  /*1250*/  ISETP.GT.U32.AND P2, PT, R0, 0x80, PT ;  /* 0x000000800000780c */ /* 0x000fc60003f44070 */
[----:B------:R-:W-:Y:S01]  /*1260*/  @P3 FADD R20, R20, R6 ;  /* 0x0000000614143221 */ /* 0x000fe20000000000 */
[----:B------:R-:W-:-:S03]  /*1270*/  ISETP.GT.U32.AND P3, PT, R0, 0xa0, PT ;  /* 0x000000a00000780c */ /* 0x000fc60003f64070 */
[----:B------:R-:W-:Y:S01]  /*1280*/  @P1 FADD R20, R20, R7 ;  /* 0x0000000714141221 */ /* 0x000fe20000000000 */
[----:B------:R-:W-:-:S05]  /*1290*/  ISETP.GT.U32.AND P1, PT, R0, 0xe0, PT ;  /* 0x000000e00000780c */ /* 0x000fca0003f24070 */
[----:B-1----:R-:W-:Y:S01]  /*12a0*/  @P2 FADD R20, R20, R8 ;  /* 0x0000000814142221 */ /* 0x002fe20000000000 */
[----:B------:R-:W-:-:S03]  /*12b0*/  ISETP.GT.U32.AND P2, PT, R0, 0x100, PT ;  /* 0x000001000000780c */ /* 0x000fc60003f44070 */
[----:B------:R-:W-:Y:S01]  /*12c0*/  @P3 FADD R20, R20, R9 ;  /* 0x0000000914143221 */ /* 0x000fe20000000000 */
[----:B------:R-:W-:-:S03]  /*12d0*/  ISETP.GT.U32.AND P3, PT, R0, 0x120, PT ;  /* 0x000001200000780c */ /* 0x000fc60003f64070 */
[----:B------:R-:W-:Y:S01]  /*12e0*/  @P4 FADD R20, R20, R10 ;  /* 0x0000000a14144221 */ /* 0x000fe20000000000 */
[----:B------:R-:W-:-:S03]  /*12f0*/  ISETP.GT.U32.AND P4, PT, R0, 0x140, PT ;  /* 0x000001400000780c */ /* 0x000fc60003f84070 */
[----:B------:R-:W-:Y:S01]  /*1300*/  @P1 FADD R20, R20, R11 ;  /* 0x0000000b14141221 */ /* 0x000fe20000000000 */
[----:B------:R-:W-:-:S03]  /*1310*/  ISETP.GT.U32.AND P1, PT, R0, 0x160, PT ;  /* 0x000001600000780c */ /* 0x000fc60003f24070 */
[----:B--2---:R-:W-:Y:S01]  /*1320*/  @P2 FADD R20, R20, R12 ;  /* 0x0000000c14142221 */ /* 0x004fe20000000000 */
[----:B------:R-:W-:-:S03]  /*1330*/  ISETP.GT.U32.AND P2, PT, R0, 0x180, PT ;  /* 0x000001800000780c */ /* 0x000fc60003f44070 */
[----:B------:R-:W-:Y:S01]  /*1340*/  @P3 FADD R20, R20, R13 ;  /* 0x0000000d14143221 */ /* 0x000fe20000000000 */
[----:B------:R-:W-:-:S03]  /*1350*/  ISETP.GT.U32.AND P3, PT, R0, 0x1a0, PT ;  /* 0x000001a00000780c */ /* 0x000fc60003f64070 */
[----:B------:R-:W-:Y:S01]  /*1360*/  @P4 FADD R20, R20, R14 ;  /* 0x0000000e14144221 */ /* 0x000fe20000000000 */
[----:B------:R-:W-:-:S03]  /*1370*/  ISETP.GT.U32.AND P4, PT, R0, 0x1c0, PT ;  /* 0x000001c00000780c */ /* 0x000fc60003f84070 */
[----:B------:R-:W-:Y:S01]  /*1380*/  @P1 FADD R20, R20, R15 ;  /* 0x0000000f14141221 */ /* 0x000fe20000000000 */
[----:B------:R-:W-:-:S03]  /*1390*/  ISETP.GT.U32.AND P1, PT, R0, 0x1e0, PT ;  /* 0x000001e00000780c */ /* 0x000fc60003f24070 */
[----:B---3--:R-:W-:-:S04]  /*13a0*/  @P2 FADD R20, R20, R16 ;  /* 0x0000001014142221 */ /* 0x008fc80000000000 */
[----:B------:R-:W-:-:S04]  /*13b0*/  @P3 FADD R20, R20, R17 ;  /* 0x0000001114143221 */ /* 0x000fc80000000000 */
[----:B------:R-:W-:-:S04]  /*13c0*/  @P4 FADD R20, R20, R18 ;  /* 0x0000001214144221 */ /* 0x000fc80000000000 */
[----:B------:R-:W-:Y:S01]  /*13d0*/  @P1 FADD R20, R20, R19 ;  /* 0x0000001314141221 */ /* 0x000fe20000000000 */
[----:B------:R-:W-:Y:S06]  /*13e0*/  BRA `(.L_x_189) ;  /* 0x0000001400407947 */ /* 0x000fec0003800000 */
.L_x_174:
[----:B------:R-:W0:Y:S01]  /*13f0*/  S2R R2, SR_TID.X ;  /* 0x0000000000027919 */ /* 0x000e220000002100 */
[----:B------:R-:W1:Y:S02]  /*1400*/  LDCU.64 UR4, c[0x0][0x380] ;  /* 0x00007000ff0477ac */ /* 0x000e640008000a00 */
[----:B-1----:R-:W-:Y:S02]  /*1410*/  MOV R4, UR4 ;  /* 0x0000000400047c02 */ /* 0x002fe40008000f00 */
[----:B------:R-:W-:Y:S02]  /*1420*/  MOV R5, UR5 ;  /* 0x0000000500057c02 */ /* 0x000fe40008000f00 */
[----:B0-----:R-:W-:-:S05]  /*1430*/  LEA R7, R3, R2, 0xd ;  /* 0x0000000203077211 */ /* 0x001fca00078e68ff */
[----:B------:R-:W-:-:S05]  /*1440*/  IMAD.WIDE.U32 R6, R7, 0x4, R4 ;  /* 0x0000000407067825 */ /* 0x000fca00078e0004 */
        /* <DEDUP_REMOVED lines=16> */
[----:B------:R-:W-:Y:S01]  /*1550*/  ISETP.GE.U32.AND P0, PT, R0, R11, PT ;  /* 0x0000000b0000720c */ /* 0x000fe20003f06070 */
[----:B--2---:R-:W-:Y:S01]  /*1560*/  FMUL R22, R22, R22 ;  /* 0x0000001616167220 */ /* 0x004fe20000400000 */
[----:B---3--:R-:W-:Y:S01]  /*1570*/  FMUL R23, R23, R23 ;  /* 0x0000001717177220 */ /* 0x008fe20000400000 */
[----:B----4-:R-:W-:Y:S01]  /*1580*/  FMUL R25, R24, R24 ;  /* 0x0000001818197220 */ /* 0x010fe20000400000 */
[----:B-----5:R-:W-:Y:S01]  /*1590*/  FMUL R26, R26, R26 ;  /* 0x0000001a1a1a7220 */ /* 0x020fe20000400000 */
[----:B------:R-:W-:Y:S01]  /*15a0*/  FMUL R9, R9, R9 ;  /* 0x0000000909097220 */ /* 0x000fe20000400000 */
[----:B------:R-:W-:Y:S01]  /*15b0*/  FMUL R12, R12, R12 ;  /* 0x0000000c0c0c7220 */ /* 0x000fe20000400000 */
[----:B------:R-:W-:Y:S01]  /*15c0*/  FMUL R13, R13, R13 ;  /* 0x0000000d0d0d7220 */ /* 0x000fe20000400000 */
        /* <DEDUP_REMOVED lines=17> */
[----:B------:R-:W-:Y:S01]  /*16e0*/  LEA R9, R3, R11, 0xd ;  /* 0x0000000b03097211 */ /* 0x000fe200078e68ff */
[----:B------:R-:W-:Y:S01]  /*16f0*/  UMOV UR4, URZ ;  /* 0x000000ff00047c82 */ /* 0x000fe20008000000 */
[----:B------:R-:W-:Y:S02]  /*1700*/  IADD3 R0, PT, PT, R8, -0x2000, RZ ;  /* 0xffffe00008007810 */ /* 0x000fe40007ffe0ff */
[----:B------:R-:W-:Y:S02]  /*1710*/  LOP3.LUT R6, RZ, R2, RZ, 0x33, !PT ;  /* 0x00000002ff067212 */ /* 0x000fe400078e33ff */
[----:B------:R-:W-:Y:S02]  /*1720*/  ISETP.GT.U32.AND P0, PT, R9, R0, PT ;  /* 0x000000000900720c */ /* 0x000fe40003f04070 */
[----:B------:R-:W-:Y:S02]  /*1730*/  IADD3 R6, PT, PT, -R11, R8, R6 ;  /* 0x000000080b067210 */ /* 0x000fe40007ffe106 */
[----:B------:R-:W-:-:S02]  /*1740*/  IADD3 R7, PT, PT, R9, 0x1000, R2 ;  /* 0x0000100009077810 */ /* 0x000fc40007ffe002 */
[----:B------:R-:W-:Y:S01]  /*1750*/  MOV R2, R9 ;  /* 0x0000000900027202 */ /* 0x000fe20000000f00 */
[----:B------:R-:W-:-:S06]  /*1760*/  IMAD R6, R3, -0x2000, R6 ;  /* 0xffffe00003067824 */ /* 0x000fcc00078e0206 */
[----:B------:R-:W-:Y:S05]  /*1770*/  @P0 BRA `(.L_x_191) ;  /* 0x0000000000d80947 */ /* 0x000fea0003800000 */
[----:B------:R-:W0:Y:S08]  /*1780*/  LDC R8, c[0x0][0x3a8] ;  /* 0x0000ea00ff087b82 */ /* 0x000e300000000800 */
[----:B------:R-:W1:Y:S02]  /*1790*/  LDC.64 R4, c[0x0][0x380] ;  /* 0x0000e000ff047b82 */ /* 0x000e640000000a00 */
.L_x_192:
[----:B------:R-:W2:Y:S02]  /*17a0*/  S2R R10, SR_TID.X ;  /* 0x00000000000a7919 */ /* 0x000ea40000002100 */
[----:B--2---:R-:W-:-:S05]  /*17b0*/  IADD3 R13, PT, PT, R10, R9, RZ ;  /* 0x000000090a0d7210 */ /* 0x004fca0007ffe0ff */
        /* <DEDUP_REMOVED lines=13> */
[----:B--2---:R-:W-:-:S04]  /*1890*/  FMUL R15, R15, R15 ;  /* 0x0000000f0f0f7220 */ /* 0x004fc80000400000 */
[----:B---3--:R-:W-:Y:S02]  /*18a0*/  FFMA R15, R14, R14, R15 ;  /* 0x0000000e0e0f7223 */ /* 0x008fe4000000000f */
[----:B------:R-:W2:Y:S01]  /*18b0*/  LDG.E R14, desc[UR6][R12.64+0x7000] ;  /* 0x007000060c0e7981 */ /* 0x000ea2000c1e1900 */
[----:B----4-:R-:W-:-:S03]  /*18c0*/  FFMA R10, R10, R10, R23 ;  /* 0x0000000a0a0a7223 */ /* 0x010fc60000000017 */
[----:B------:R-:W3:Y:S01]  /*18d0*/  LDG.E R23, desc[UR6][R12.64+0x7800] ;  /* 0x007800060c177981 */ /* 0x000ee2000c1e1900 */
[----:B-----5:R-:W-:Y:S01]  /*18e0*/  FMUL R17, R17, R17 ;  /* 0x0000001111117220 */ /* 0x020fe20000400000 */
[----:B------:R-:W-:Y:S02]  /*18f0*/  FADD R10, R10, R15 ;  /* 0x0000000f0a0a7221 */ /* 0x000fe40000000000 */
[----:B------:R-:W4:Y:S01]  /*1900*/  LDG.E R15, desc[UR6][R12.64+0x6000] ;  /* 0x006000060c0f7981 */ /* 0x000f22000c1e1900 */
[----:B------:R-:W-:-:S03]  /*1910*/  FFMA R16, R16, R16, R17 ;  /* 0x0000001010107223 */ /* 0x000fc60000000011 */
[----:B------:R0:W5:Y:S01]  /*1920*/  LDG.E R17, desc[UR6][R12.64+0x6800] ;  /* 0x006800060c117981 */ /* 0x000162000c1e1900 */
[----:B------:R-:W-:-:S04]  /*1930*/  FMUL R22, R22, R22 ;  /* 0x0000001616167220 */ /* 0x000fc80000400000 */
[----:B------:R-:W-:Y:S01]  /*1940*/  FFMA R25, R25, R25, R22 ;  /* 0x0000001919197223 */ /* 0x000fe20000000016 */
[----:B------:R-:W-:Y:S01]  /*1950*/  FMUL R27, R24, R24 ;  /* 0x00000018181b7220 */ /* 0x000fe20000400000 */
[----:B0-----:R-:W-:Y:S01]  /*1960*/  IADD3 R12, PT, PT, -R9, R8, RZ ;  /* 0x00000008090c7210 */ /* 0x001fe20007ffe1ff */
[----:B------:R-:W-:-:S03]  /*1970*/  FMUL R22, R21, R21 ;  /* 0x0000001515167220 */ /* 0x000fc60000400000 */
[----:B------:R-:W-:Y:S01]  /*1980*/  ISETP.GE.U32.AND P0, PT, R12, R11, PT ;  /* 0x0000000b0c00720c */ /* 0x000fe20003f06070 */
[----:B------:R-:W-:Y:S01]  /*1990*/  FFMA R27, R20, R20, R27 ;  /* 0x00000014141b7223 */ /* 0x000fe2000000001b */
[----:B------:R-:W-:Y:S01]  /*19a0*/  FFMA R22, R19, R19, R22 ;  /* 0x0000001313167223 */ /* 0x000fe20000000016 */
[----:B------:R-:W-:-:S03]  /*19b0*/  FADD R25, R16, R25 ;  /* 0x0000001910197221 */ /* 0x000fc60000000000 */
[----:B------:R-:W-:Y:S01]  /*19c0*/  FADD R22, R27, R22 ;  /* 0x000000161b167221 */ /* 0x000fe20000000000 */
[----:B------:R-:W-:Y:S01]  /*19d0*/  FADD R10, R10, R25 ;  /* 0x000000190a0a7221 */ /* 0x000fe20000000000 */
[----:B--2---:R-:W-:Y:S01]  /*19e0*/  FMUL R14, R14, R14 ;  /* 0x0000000e0e0e7220 */ /* 0x004fe20000400000 */
[----:B----4-:R-:W-:-:S04]  /*19f0*/  FMUL R15, R15, R15 ;  /* 0x0000000f0f0f7220 */ /* 0x010fc80000400000 */
[----:B------:R-:W-:Y:S01]  /*1a00*/  FFMA R15, R18, R18, R15 ;  /* 0x00000012120f7223 */ /* 0x000fe2000000000f */
[----:B-----5:R-:W-:-:S04]  /*1a10*/  FFMA R14, R17, R17, R14 ;  /* 0x00000011110e7223 */ /* 0x020fc8000000000e */
[----:B------:R-:W-:-:S04]  /*1a20*/  FADD R15, R15, R14 ;  /* 0x0000000e0f0f7221 */ /* 0x000fc80000000000 */
[----:B------:R-:W-:-:S04]  /*1a30*/  FADD R15, R22, R15 ;  /* 0x0000000f160f7221 */ /* 0x000fc80000000000 */
[----:B------:R-:W-:-:S04]  /*1a40*/  FADD R10, R10, R15 ;  /* 0x0000000f0a0a7221 */ /* 0x000fc80000000000 */
[----:B---3--:R-:W-:Y:S01]  /*1a50*/  FFMA R23, R23, R23, R10 ;  /* 0x0000001717177223 */ /* 0x008fe2000000000a */
[----:B------:R-:W-:Y:S06]  /*1a60*/  @!P0 BRA `(.L_x_190) ;  /* 0x0000000800d48947 */ /* 0x000fec0003800000 */
[C---:B------:R-:W-:Y:S01]  /*1a70*/  IADD3 R9, PT, PT, R11.reuse, R9, RZ ;  /* 0x000000090b097210 */ /* 0x040fe20007ffe0ff */
[----:B------:R-:W-:Y:S01]  /*1a80*/  UIADD3 UR4, UPT, UPT, UR4, 0x1, URZ ;  /* 0x0000000104047890 */ /* 0x000fe2000fffe0ff */
[----:B------:R-:W-:Y:S02]  /*1a90*/  IADD3 R2, PT, PT, R11, R2, RZ ;  /* 0x000000020b027210 */ /* 0x000fe40007ffe0ff */
[----:B------:R-:W-:Y:S02]  /*1aa0*/  ISETP.GT.U32.AND P0, PT, R9, R0, PT ;  /* 0x000000000900720c */ /* 0x000fe40003f04070 */
[C---:B------:R-:W-:Y:S02]  /*1ab0*/  IADD3 R6, PT, PT, -R11.reuse, R6, RZ ;  /* 0x000000060b067210 */ /* 0x040fe40007ffe1ff */
[----:B------:R-:W-:-:S09]  /*1ac0*/  IADD3 R7, PT, PT, R11, R7, RZ ;  /* 0x000000070b077210 */ /* 0x000fd20007ffe0ff */
[----:B------:R-:W-:Y:S05]  /*1ad0*/  @!P0 BRA `(.L_x_192) ;  /* 0xfffffffc00308947 */ /* 0x000fea000383ffff */
.L_x_191:
[----:B------:R-:W0:Y:S01]  /*1ae0*/  S2R R13, SR_TID.X ;  /* 0x00000000000d7919 */ /* 0x000e220000002100 */
[----:B------:R-:W-:Y:S01]  /*1af0*/  IADD3 R0, PT, PT, -R9, R8, RZ ;  /* 0x0000000809007210 */ /* 0x000fe20007ffe1ff */
[----:B------:R-:W-:Y:S03]  /*1b00*/  BSSY.RECONVERGENT B1, `(.L_x_190) ;  /* 0x00000ab000017945 */ /* 0x000fe60003800200 */
[----:B0-----:R-:W-:-:S04]  /*1b10*/  ISETP.GE.AND P0, PT, R13, R0, PT ;  /* 0x000000000d00720c */ /* 0x001fc80003f06270 */
[----:B------:R-:W-:-:S13]  /*1b20*/  ISETP.GE.U32.OR P0, PT, R9, R8, P0 ;  /* 0x000000080900720c */ /* 0x000fda0000706470 */
[----:B------:R-:W-:Y:S05]  /*1b30*/  @P0 BRA `(.L_x_193) ;  /* 0x00000008009c0947 */ /* 0x000fea0003800000 */
[----:B------:R-:W0:Y:S01]  /*1b40*/  LDC R0, c[0x0][0x3ac] ;  /* 0x0000eb00ff007b82 */ /* 0x000e220000000800 */
[----:B------:R-:W-:Y:S01]  /*1b50*/  LOP3.LUT R10, RZ, R13, RZ, 0x33, !PT ;  /* 0x0000000dff0a7212 */ /* 0x000fe200078e33ff */
[----:B------:R-:W-:Y:S06]  /*1b60*/  BSSY.RECONVERGENT B2, `(.L_x_194) ;  /* 0x0000057000027945 */ /* 0x000fec0003800200 */
[----:B------:R-:W1:Y:S01]  /*1b70*/  LDC R11, c[0x0][0x3ac] ;  /* 0x0000eb00ff0b7b82 */ /* 0x000e620000000800 */
[----:B0-----:R-:W-:-:S04]  /*1b80*/  SHF.L.U32 R0, R0, 0xd, RZ ;  /* 0x0000000d00007819 */ /* 0x001fc800000006ff */
[----:B------:R-:W-:Y:S02]  /*1b90*/  LEA R15, R3, R0, 0xd ;  /* 0x00000000030f7211 */ /* 0x000fe400078e68ff */
[----:B------:R-:W-:Y:S02]  /*1ba0*/  MOV R0, R13 ;  /* 0x0000000d00007202 */ /* 0x000fe40000000f00 */
[----:B------:R-:W-:Y:S01]  /*1bb0*/  IADD3 R8, PT, PT, -R15, R8, R10 ;  /* 0x000000080f087210 */ /* 0x000fe20007ffe10a */
[----:B-1----:R-:W-:-:S04]  /*1bc0*/  IMAD R11, R11, UR4, RZ ;  /* 0x000000040b0b7c24 */ /* 0x002fc8000f8e02ff */
[----:B------:R-:W-:-:S05]  /*1bd0*/  IMAD R8, R11, -0x2000, R8 ;  /* 0xffffe0000b087824 */ /* 0x000fca00078e0208 */
[C---:B------:R-:W-:Y:S02]  /*1be0*/  ISETP.GE.U32.AND P0, PT, R8.reuse, 0x1e00, PT ;  /* 0x00001e000800780c */ /* 0x040fe40003f06070 */
[----:B------:R-:W-:-:S04]  /*1bf0*/  LEA.HI R8, R8, 0x1, RZ, 0x17 ;  /* 0x0000000108087811 */ /* 0x000fc800078fb8ff */
[----:B------:R-:W-:-:S07]  /*1c00*/  LOP3.LUT R10, R8, 0xf, RZ, 0xc0, !PT ;  /* 0x0000000f080a7812 */ /* 0x000fce00078ec0ff */
[----:B------:R-:W-:Y:S05]  /*1c10*/  @!P0 BRA `(.L_x_195) ;  /* 0x00000004002c8947 */ /* 0x000fea0003800000 */
[----:B------:R-:W-:Y:S01]  /*1c20*/  LEA.HI R0, R6, 0x1, RZ, 0x17 ;  /* 0x0000000106007811 */ /* 0x000fe200078fb8ff */
[----:B------:R-:W-:Y:S01]  /*1c30*/  BSSY.RECONVERGENT B3, `(.L_x_196) ;  /* 0x0000048000037945 */ /* 0x000fe20003800200 */
[----:B------:R-:W-:Y:S02]  /*1c40*/  LOP3.LUT R11, R13, 0x1000, RZ, 0xfc, !PT ;  /* 0x000010000d0b7812 */ /* 0x000fe400078efcff */
[----:B------:R-:W-:-:S04]  /*1c50*/  LOP3.LUT R0, R0, 0xfffff0, RZ, 0xc0, !PT ;  /* 0x00fffff000007812 */ /* 0x000fc800078ec0ff */
[----:B------:R-:W-:-:S07]  /*1c60*/  IADD3 R0, PT, PT, -R0, RZ, RZ ;  /* 0x000000ff00007210 */ /* 0x000fce0007ffe1ff */
.L_x_197:
[C---:B------:R-:W-:Y:S02]  /*1c70*/  IADD3 R19, PT, PT, R7.reuse, -0x1000, RZ ;  /* 0xfffff00007137810 */ /* 0x040fe40007ffe0ff */
[----:B------:R-:W-:-:S03]  /*1c80*/  IADD3 R21, PT, PT, R7, -0xe00, RZ ;  /* 0xfffff20007157810 */ /* 0x000fc60007ffe0ff */
[----:B------:R-:W-:Y:S01]  /*1c90*/  IMAD.WIDE.U32 R18, R19, 0x4, R4 ;  /* 0x0000000413127825 */ /* 0x000fe200078e0004 */
[----:B------:R-:W-:-:S04]  /*1ca0*/  IADD3 R15, PT, PT, R7, -0xc00, RZ ;  /* 0xfffff400070f7810 */ /* 0x000fc80007ffe0ff */
[----:B------:R0:W2:Y:S01]  /*1cb0*/  LDG.E R22, desc[UR6][R18.64] ;  /* 0x0000000612167981 */ /* 0x0000a2000c1e1900 */
[----:B------:R-:W-:-:S04]  /*1cc0*/  IMAD.WIDE.U32 R20, R21, 0x4, R4 ;  /* 0x0000000415147825 */ /* 0x000fc800078e0004 */
[--C-:B------:R-:W-:Y:S01]  /*1cd0*/  IMAD.WIDE.U32 R14, R15, 0x4, R4.reuse ;  /* 0x000000040f0e7825 */ /* 0x100fe200078e0004 */
[----:B------:R1:W3:Y:S04]  /*1ce0*/  LDG.E R17, desc[UR6][R20.64] ;  /* 0x0000000614117981 */ /* 0x0002e8000c1e1900 */
[----:B------:R4:W5:Y:S01]  /*1cf0*/  LDG.E R16, desc[UR6][R14.64] ;  /* 0x000000060e107981 */ /* 0x000962000c1e1900 */
[C---:B------:R-:W-:Y:S02]  /*1d00*/  IADD3 R13, PT, PT, R7.reuse, -0xa00, RZ ;  /* 0xfffff600070d7810 */ /* 0x040fe40007ffe0ff */
[C---:B------:R-:W-:Y:S02]  /*1d10*/  IADD3 R29, PT, PT, R7.reuse, -0x800, RZ ;  /* 0xfffff800071d7810 */ /* 0x040fe40007ffe0ff */
[----:B------:R-:W-:Y:S01]  /*1d20*/  IADD3 R25, PT, PT, R7, -0x600, RZ ;  /* 0xfffffa0007197810 */ /* 0x000fe20007ffe0ff */
[----:B------:R-:W-:Y:S01]  /*1d30*/  IMAD.WIDE.U32 R12, R13, 0x4, R4 ;  /* 0x000000040d0c7825 */ /* 0x000fe200078e0004 */
[----:B------:R-:W-:-:S03]  /*1d40*/  IADD3 R27, PT, PT, R7, -0x400, RZ ;  /* 0xfffffc00071b7810 */ /* 0x000fc60007ffe0ff */
[--C-:B------:R-:W-:Y:S02]  /*1d50*/  IMAD.WIDE.U32 R28, R29, 0x4, R4.reuse ;  /* 0x000000041d1c7825 */ /* 0x100fe400078e0004 */
[----:B------:R-:W5:Y:S02]  /*1d60*/  LDG.E R12, desc[UR6][R12.64] ;  /* 0x000000060c0c7981 */ /* 0x000f64000c1e1900 */
[----:B0-----:R-:W-:Y:S01]  /*1d70*/  IMAD.WIDE.U32 R18, R25, 0x4, R4 ;  /* 0x0000000419127825 */ /* 0x001fe200078e0004 */
[----:B------:R-:W-:-:S03]  /*1d80*/  IADD3 R26, PT, PT, R7, -0x200, RZ ;  /* 0xfffffe00071a7810 */ /* 0x000fc60007ffe0ff */
[--C-:B-1----:R-:W-:Y:S02]  /*1d90*/  IMAD.WIDE.U32 R20, R27, 0x4, R4.reuse ;  /* 0x000000041b147825 */ /* 0x102fe400078e0004 */
[----:B------:R-:W5:Y:S04]  /*1da0*/  LDG.E R18, desc[UR6][R18.64] ;  /* 0x0000000612127981 */ /* 0x000f68000c1e1900 */
[----:B------:R0:W5:Y:S01]  /*1db0*/  LDG.E R13, desc[UR6][R28.64] ;  /* 0x000000061c0d7981 */ /* 0x000162000c1e1900 */
[----:B----4-:R-:W-:-:S03]  /*1dc0*/  IMAD.WIDE.U32 R14, R26, 0x4, R4 ;  /* 0x000000041a0e7825 */ /* 0x010fc600078e0004 */
[----:B------:R1:W4:Y:S01]  /*1dd0*/  LDG.E R27, desc[UR6][R20.64] ;  /* 0x00000006141b7981 */ /* 0x000322000c1e1900 */
[----:B------:R-:W-:-:S03]  /*1de0*/  IMAD.WIDE.U32 R24, R7, 0x4, R4 ;  /* 0x0000000407187825 */ /* 0x000fc600078e0004 */
[----:B------:R1:W4:Y:S01]  /*1df0*/  LDG.E R26, desc[UR6][R14.64] ;  /* 0x000000060e1a7981 */ /* 0x000322000c1e1900 */
[----:B0-----:R-:W-:-:S03]  /*1e00*/  IADD3 R29, PT, PT, R7, 0x200, RZ ;  /* 0x00000200071d7810 */ /* 0x001fc60007ffe0ff */
[----:B------:R0:W4:Y:S01]  /*1e10*/  LDG.E R19, desc[UR6][R24.64] ;  /* 0x0000000618137981 */ /* 0x000122000c1e1900 */
[----:B-1----:R-:W-:Y:S01]  /*1e20*/  IADD3 R21, PT, PT, R7, 0x400, RZ ;  /* 0x0000040007157810 */ /* 0x002fe20007ffe0ff */
[----:B------:R-:W-:Y:S01]  /*1e30*/  IMAD.WIDE.U32 R28, R29, 0x4, R4 ;  /* 0x000000041d1c7825 */ /* 0x000fe200078e0004 */
[----:B------:R-:W-:-:S05]  /*1e40*/  IADD3 R15, PT, PT, R7, 0x800, RZ ;  /* 0x00000800070f7810 */ /* 0x000fca0007ffe0ff */
[----:B------:R-:W4:Y:S01]  /*1e50*/  LDG.E R28, desc[UR6][R28.64] ;  /* 0x000000061c1c7981 */ /* 0x000f22000c1e1900 */
[----:B0-----:R-:W-:Y:S01]  /*1e60*/  IADD3 R25, PT, PT, R7, 0xa00, RZ ;  /* 0x00000a0007197810 */ /* 0x001fe20007ffe0ff */
[----:B--2---:R-:W-:Y:S01]  /*1e70*/  FFMA R14, R22, R22, R23 ;  /* 0x00000016160e7223 */ /* 0x004fe20000000017 */
[----:B------:R-:W-:Y:S01]  /*1e80*/  IMAD.WIDE.U32 R22, R21, 0x4, R4 ;  /* 0x0000000415167825 */ /* 0x000fe200078e0004 */
[----:B------:R-:W-:-:S03]  /*1e90*/  IADD3 R21, PT, PT, R7, 0x600, RZ ;  /* 0x0000060007157810 */ /* 0x000fc60007ffe0ff */
[----:B---3--:R-:W-:Y:S02]  /*1ea0*/  FFMA R17, R17, R17, R14 ;  /* 0x0000001111117223 */ /* 0x008fe4000000000e */
[--C-:B------:R-:W-:Y:S01]  /*1eb0*/  IMAD.WIDE.U32 R20, R21, 0x4, R4.reuse ;  /* 0x0000000415147825 */ /* 0x100fe200078e0004 */
[----:B------:R-:W2:Y:S03]  /*1ec0*/  LDG.E R29, desc[UR6][R22.64] ;  /* 0x00000006161d7981 */ /* 0x000ea6000c1e1900 */
[----:B------:R-:W-:Y:S02]  /*1ed0*/  IMAD.WIDE.U32 R14, R15, 0x4, R4 ;  /* 0x000000040f0e7825 */ /* 0x000fe400078e0004 */
[----:B------:R5:W3:Y:S04]  /*1ee0*/  LDG.E R20, desc[UR6][R20.64] ;  /* 0x0000000614147981 */ /* 0x000ae8000c1e1900 */
[----:B------:R-:W3:Y:S01]  /*1ef0*/  LDG.E R14, desc[UR6][R14.64] ;  /* 0x000000060e0e7981 */ /* 0x000ee2000c1e1900 */
[----:B-----5:R-:W-:Y:S01]  /*1f00*/  FFMA R21, R16, R16, R17 ;  /* 0x0000001010157223 */ /* 0x020fe20000000011 */
[----:B------:R-:W-:Y:S01]  /*1f10*/  IMAD.WIDE.U32 R16, R25, 0x4, R4 ;  /* 0x0000000419107825 */ /* 0x000fe200078e0004 */
[----:B------:R-:W-:-:S05]  /*1f20*/  IADD3 R25, PT, PT, R7, 0xc00, RZ ;  /* 0x00000c0007197810 */ /* 0x000fca0007ffe0ff */
[--C-:B------:R-:W-:Y:S01]  /*1f30*/  IMAD.WIDE.U32 R22, R25, 0x4, R4.reuse ;  /* 0x0000000419167825 */ /* 0x100fe200078e0004 */
[----:B------:R-:W-:Y:S01]  /*1f40*/  IADD3 R25, PT, PT, R7, 0xe00, RZ ;  /* 0x00000e0007197810 */ /* 0x000fe20007ffe0ff */
[----:B------:R-:W5:Y:S04]  /*1f50*/  LDG.E R16, desc[UR6][R16.64] ;  /* 0x0000000610107981 */ /* 0x000f68000c1e1900 */
[----:B------:R-:W-:Y:S01]  /*1f60*/  IMAD.WIDE.U32 R24, R25, 0x4, R4 ;  /* 0x0000000419187825 */ /* 0x000fe200078e0004 */
[----:B------:R-:W5:Y:S05]  /*1f70*/  LDG.E R22, desc[UR6][R22.64] ;  /* 0x0000000616167981 */ /* 0x000f6a000c1e1900 */
[----:B------:R-:W5:Y:S01]  /*1f80*/  LDG.E R24, desc[UR6][R24.64] ;  /* 0x0000000618187981 */ /* 0x000f62000c1e1900 */
[----:B------:R-:W-:-:S04]  /*1f90*/  FFMA R12, R12, R12, R21 ;  /* 0x0000000c0c0c7223 */ /* 0x000fc80000000015 */
[----:B------:R-:W-:-:S04]  /*1fa0*/  FFMA R13, R13, R13, R12 ;  /* 0x0000000d0d0d7223 */ /* 0x000fc8000000000c */
[----:B------:R-:W-:-:S04]  /*1fb0*/  FFMA R18, R18, R18, R13 ;  /* 0x0000001212127223 */ /* 0x000fc8000000000d */
[----:B----4-:R-:W-:-:S04]  /*1fc0*/  FFMA R27, R27, R27, R18 ;  /* 0x0000001b1b1b7223 */ /* 0x010fc80000000012 */
[----:B------:R-:W-:-:S04]  /*1fd0*/  FFMA R26, R26, R26, R27 ;  /* 0x0000001a1a1a7223 */ /* 0x000fc8000000001b */
[----:B------:R-:W-:-:S04]  /*1fe0*/  FFMA R19, R19, R19, R26 ;  /* 0x0000001313137223 */ /* 0x000fc8000000001a */
[----:B------:R-:W-:Y:S01]  /*1ff0*/  FFMA R28, R28, R28, R19 ;  /* 0x0000001c1c1c7223 */ /* 0x000fe20000000013 */
[----:B------:R-:W-:-:S04]  /*2000*/  IADD3 R0, PT, PT, R0, 0x10, RZ ;  /* 0x0000001000007810 */ /* 0x000fc80007ffe0ff */
[----:B------:R-:W-:Y:S02]  /*2010*/  ISETP.NE.AND P0, PT, R0, RZ, PT ;  /* 0x000000ff0000720c */ /* 0x000fe40003f05270 */
[----:B------:R-:W-:Y:S02]  /*2020*/  IADD3 R11, PT, PT, R11, 0x2000, RZ ;  /* 0x000020000b0b7810 */ /* 0x000fe40007ffe0ff */
[----:B------:R-:W-:Y:S01]  /*2030*/  IADD3 R7, PT, PT, R7, 0x2000, RZ ;  /* 0x0000200007077810 */ /* 0x000fe20007ffe0ff */
[----:B--2---:R-:W-:-:S04]  /*2040*/  FFMA R29, R29, R29, R28 ;  /* 0x0000001d1d1d7223 */ /* 0x004fc8000000001c */
[----:B---3--:R-:W-:-:S04]  /*2050*/  FFMA R29, R20, R20, R29 ;  /* 0x00000014141d7223 */ /* 0x008fc8000000001d */
[----:B------:R-:W-:-:S04]  /*2060*/  FFMA R29, R14, R14, R29 ;  /* 0x0000000e0e1d7223 */ /* 0x000fc8000000001d */
[----:B-----5:R-:W-:-:S04]  /*2070*/  FFMA R29, R16, R16, R29 ;  /* 0x00000010101d7223 */ /* 0x020fc8000000001d */
[----:B------:R-:W-:-:S04]  /*2080*/  FFMA R29, R22, R22, R29 ;  /* 0x00000016161d7223 */ /* 0x000fc8000000001d */
[----:B------:R-:W-:Y:S01]  /*2090*/  FFMA R23, R24, R24, R29 ;  /* 0x0000001818177223 */ /* 0x000fe2000000001d */
[----:B------:R-:W-:Y:S06]  /*20a0*/  @P0 BRA `(.L_x_197) ;  /* 0xfffffff800f00947 */ /* 0x000fec000383ffff */
[----:B------:R-:W-:Y:S05]  /*20b0*/  BSYNC.RECONVERGENT B3 ;  /* 0x0000000000037941 */ /* 0x000fea0003800200 */
.L_x_196:
[----:B------:R-:W-:-:S07]  /*20c0*/  IADD3 R0, PT, PT, R11, -0x1000, RZ ;  /* 0xfffff0000b007810 */ /* 0x000fce0007ffe0ff */
.L_x_195:
[----:B------:R-:W-:Y:S05]  /*20d0*/  BSYNC.RECONVERGENT B2 ;  /* 0x0000000000027941 */ /* 0x000fea0003800200 */
.L_x_194:
[----:B------:R-:W-:-:S13]  /*20e0*/  ISETP.NE.AND P0, PT, R10, RZ, PT ;  /* 0x000000ff0a00720c */ /* 0x000fda0003f05270 */
[----:B------:R-:W-:Y:S05]  /*20f0*/  @!P0 BRA `(.L_x_193) ;  /* 0x00000004002c8947 */ /* 0x000fea0003800000 */
[----:B------:R-:W-:Y:S01]  /*2100*/  ISETP.GE.U32.AND P0, PT, R10, 0x8, PT ;  /* 0x000000080a00780c */ /* 0x000fe20003f06070 */
[----:B------:R-:W-:Y:S01]  /*2110*/  BSSY.RECONVERGENT B2, `(.L_x_198) ;  /* 0x0000025000027945 */ /* 0x000fe20003800200 */
[----:B------:R-:W-:-:S04]  /*2120*/  LOP3.LUT R25, R8, 0x7, RZ, 0xc0, !PT ;  /* 0x0000000708197812 */ /* 0x000fc800078ec0ff */
[----:B------:R-:W-:-:S07]  /*2130*/  ISETP.NE.AND P1, PT, R25, RZ, PT ;  /* 0x000000ff1900720c */ /* 0x000fce0003f25270 */
[----:B------:R-:W-:Y:S06]  /*2140*/  @!P0 BRA `(.L_x_199) ;  /* 0x0000000000848947 */ /* 0x000fec0003800000 */
[----:B------:R-:W-:-:S04]  /*2150*/  IADD3 R7, PT, PT, R0, R9, RZ ;  /* 0x0000000900077210 */ /* 0x000fc80007ffe0ff */
[C---:B------:R-:W-:Y:S01]  /*2160*/  IADD3 R19, PT, PT, R7.reuse, 0x200, RZ ;  /* 0x0000020007137810 */ /* 0x040fe20007ffe0ff */
[C---:B------:R-:W-:Y:S01]  /*2170*/  IMAD.WIDE.U32 R14, R7.reuse, 0x4, R4 ;  /* 0x00000004070e7825 */ /* 0x040fe200078e0004 */
[----:B------:R-:W-:-:S03]  /*2180*/  IADD3 R17, PT, PT, R7, 0x400, RZ ;  /* 0x0000040007117810 */ /* 0x000fc60007ffe0ff */
[--C-:B------:R-:W-:Y:S01]  /*2190*/  IMAD.WIDE.U32 R18, R19, 0x4, R4.reuse ;  /* 0x0000000413127825 */ /* 0x100fe200078e0004 */
[----:B------:R0:W2:Y:S01]  /*21a0*/  LDG.E R22, desc[UR6][R14.64] ;  /* 0x000000060e167981 */ /* 0x0000a2000c1e1900 */
[----:B------:R-:W-:Y:S02]  /*21b0*/  IADD3 R11, PT, PT, R7, 0x600, RZ ;  /* 0x00000600070b7810 */ /* 0x000fe40007ffe0ff */
[--C-:B------:R-:W-:Y:S01]  /*21c0*/  IMAD.WIDE.U32 R16, R17, 0x4, R4.reuse ;  /* 0x0000000411107825 */ /* 0x100fe200078e0004 */
[----:B------:R1:W3:Y:S01]  /*21d0*/  LDG.E R24, desc[UR6][R18.64] ;  /* 0x0000000612187981 */ /* 0x0002e2000c1e1900 */
[----:B------:R-:W-:Y:S02]  /*21e0*/  IADD3 R13, PT, PT, R7, 0x800, RZ ;  /* 0x00000800070d7810 */ /* 0x000fe40007ffe0ff */
        /* <DEDUP_REMOVED lines=23> */
.L_x_199:
[----:B------:R-:W-:Y:S05]  /*2360*/  BSYNC.RECONVERGENT B2 ;  /* 0x0000000000027941 */ /* 0x000fea0003800200 */
.L_x_198:
[----:B------:R-:W-:Y:S05]  /*2370*/  @!P1 BRA `(.L_x_193) ;  /* 0x00000000008c9947 */ /* 0x000fea0003800000 */
[----:B------:R-:W-:Y:S01]  /*2380*/  ISETP.GE.U32.AND P0, PT, R25, 0x4, PT ;  /* 0x000000041900780c */ /* 0x000fe20003f06070 */
[----:B------:R-:W-:Y:S01]  /*2390*/  BSSY.RECONVERGENT B2, `(.L_x_200) ;  /* 0x0000014000027945 */ /* 0x000fe20003800200 */
[----:B------:R-:W-:-:S11]  /*23a0*/  LOP3.LUT P1, RZ, R8, 0x3, RZ, 0xc0, !PT ;  /* 0x0000000308ff7812 */ /* 0x000fd6000782c0ff */
[----:B------:R-:W-:Y:S05]  /*23b0*/  @!P0 BRA `(.L_x_201) ;  /* 0x0000000000448947 */ /* 0x000fea0003800000 */
[----:B------:R-:W-:-:S04]  /*23c0*/  IADD3 R7, PT, PT, R0, R9, RZ ;  /* 0x0000000900077210 */ /* 0x000fc80007ffe0ff */
[C---:B------:R-:W-:Y:S01]  /*23d0*/  IADD3 R11, PT, PT, R7.reuse, 0x200, RZ ;  /* 0x00000200070b7810 */ /* 0x040fe20007ffe0ff */
[C---:B------:R-:W-:Y:S01]  /*23e0*/  IMAD.WIDE.U32 R8, R7.reuse, 0x4, R4 ;  /* 0x0000000407087825 */ /* 0x040fe200078e0004 */
[----:B------:R-:W-:-:S03]  /*23f0*/  IADD3 R13, PT, PT, R7, 0x400, RZ ;  /* 0x00000400070d7810 */ /* 0x000fc60007ffe0ff */
[--C-:B------:R-:W-:Y:S01]  /*2400*/  IMAD.WIDE.U32 R10, R11, 0x4, R4.reuse ;  /* 0x000000040b0a7825 */ /* 0x100fe200078e0004 */
[----:B------:R-:W-:Y:S01]  /*2410*/  IADD3 R15, PT, PT, R7, 0x600, RZ ;  /* 0x00000600070f7810 */ /* 0x000fe20007ffe0ff */
        /* <DEDUP_REMOVED lines=11> */
.L_x_201:
[----:B------:R-:W-:Y:S05]  /*24d0*/  BSYNC.RECONVERGENT B2 ;  /* 0x0000000000027941 */ /* 0x000fea0003800200 */
.L_x_200:
[----:B------:R-:W-:Y:S05]  /*24e0*/  @!P1 BRA `(.L_x_193) ;  /* 0x0000000000309947 */ /* 0x000fea0003800000 */
[----:B------:R-:W-:Y:S02]  /*24f0*/  LOP3.LUT R6, R6, 0xffff, RZ, 0xc0, !PT ;  /* 0x0000ffff06067812 */ /* 0x000fe400078ec0ff */
[----:B------:R-:W-:Y:S02]  /*2500*/  IADD3 R9, PT, PT, R0, R2, RZ ;  /* 0x0000000200097210 */ /* 0x000fe40007ffe0ff */
[----:B------:R-:W-:-:S04]  /*2510*/  LEA.HI R6, R6, 0x1, RZ, 0x17 ;  /* 0x0000000106067811 */ /* 0x000fc800078fb8ff */
[----:B------:R-:W-:-:S04]  /*2520*/  LOP3.LUT R6, R6, 0x3, RZ, 0xc0, !PT ;  /* 0x0000000306067812 */ /* 0x000fc800078ec0ff */
[----:B------:R-:W-:-:S07]  /*2530*/  IADD3 R0, PT, PT, -R6, RZ, RZ ;  /* 0x000000ff06007210 */ /* 0x000fce0007ffe1ff */
.L_x_202:
[----:B------:R-:W-:-:S06]  /*2540*/  IMAD.WIDE.U32 R6, R9, 0x4, R4 ;  /* 0x0000000409067825 */ /* 0x000fcc00078e0004 */
[----:B------:R-:W2:Y:S01]  /*2550*/  LDG.E R6, desc[UR6][R6.64] ;  /* 0x0000000606067981 */ /* 0x000ea2000c1e1900 */
[----:B------:R-:W-:Y:S02]  /*2560*/  IADD3 R0, PT, PT, R0, 0x1, RZ ;  /* 0x0000000100007810 */ /* 0x000fe40007ffe0ff */
[----:B------:R-:W-:Y:S02]  /*2570*/  IADD3 R9, PT, PT, R9, 0x200, RZ ;  /* 0x0000020009097810 */ /* 0x000fe40007ffe0ff */
[----:B------:R-:W-:Y:S01]  /*2580*/  ISETP.NE.AND P0, PT, R0, RZ, PT ;  /* 0x000000ff0000720c */ /* 0x000fe20003f05270 */
[----:B--2---:R-:W-:-:S12]  /*2590*/  FFMA R23, R6, R6, R23 ;  /* 0x0000000606177223 */ /* 0x004fd80000000017 */
[----:B------:R-:W-:Y:S05]  /*25a0*/  @P0 BRA `(.L_x_202) ;  /* 0xfffffffc00e40947 */ /* 0x000fea000383ffff */
.L_x_193:
[----:B------:R-:W-:Y:S05]  /*25b0*/  BSYNC.RECONVERGENT B1 ;  /* 0x0000000000017941 */ /* 0x000fea0003800200 */
.L_x_190:
        /* <DEDUP_REMOVED lines=33> */
[----:B------:R-:W1:Y:S04]  /*27d0*/  LDS.128 R8, [UR4+0x20] ;  /* 0x00002004ff087984 */ /* 0x000e680008000c00 */
[----:B--2---:R-:W2:Y:S04]  /*27e0*/  LDS.128 R4, [UR4+0x30] ;  /* 0x00003004ff047984 */ /* 0x004ea80008000c00 */
        /* <DEDUP_REMOVED lines=16> */
.L_x_189:
[----:B------:R-:W-:Y:S05]  /*28f0*/  BSYNC.RECONVERGENT B0 ;  /* 0x0000000000007941 */ /* 0x000fea0003800200 */
.L_x_173:
[----:B------:R-:W-:Y:S05]  /*2900*/  @P0 EXIT ;  /* 0x000000000000094d */ /* 0x000fea0003800000 */
[----:B012---:R-:W0:Y:S02]  /*2910*/  LDC.64 R4, c[0x0][0x388] ;  /* 0x0000e200ff047b82 */ /* 0x007e240000000a00 */
[----:B0-----:R-:W-:-:S05]  /*2920*/  IMAD.WIDE.U32 R2, R3, 0x4, R4 ;  /* 0x0000000403027825 */ /* 0x001fca00078e0004 */
[----:B------:R-:W-:Y:S01]  /*2930*/  STG.E desc[UR6][R2.64], R20 ;  /* 0x0000001402007986 */ /* 0x000fe2000c101906 */
[----:B------:R-:W-:Y:S05]  /*2940*/  EXIT ;  /* 0x000000000000794d */ /* 0x000fea0003800000 */
.L_x_203:
        /* <DEDUP_REMOVED lines=11> */
.L_x_466:


//--------------------- .text._ZN3cub18CUB_300001_SM_10006detail6reduce28DeviceReduceSingleTileKernelINS2_10policy_hubIfjN4cuda3std3__44plusIfEEE10Policy1000EN6thrust24THRUST_300001_SM_1000_NS6detail15normal_iteratorINSD_10device_ptrIfEEEEPfjS9_ffNSD_6squareIfEEEEvT0_T1_T2_T3_T4_T6_ --------------------------
	.section	.text._ZN3cub18CUB_300001_SM_10006detail6reduce28DeviceReduceSingleTileKernelINS2_10policy_hubIfjN4cuda3std3__44plusIfEEE10Policy1000EN6thrust24THRUST_300001_SM_1000_NS6detail15normal_iteratorINSD_10device_ptrIfEEEEPfjS9_ffNSD_6squareIfEEEEvT0_T1_T2_T3_T4_T6_,"ax",@progbits
	.align	128
        .global         _ZN3cub18CUB_300001_SM_10006detail6reduce28DeviceReduceSingleTileKernelINS2_10policy_hubIfjN4cuda3std3__44plusIfEEE10Policy1000EN6thrust24THRUST_300001_SM_1000_NS6detail15normal_iteratorINSD_10device_ptrIfEEEEPfjS9_ffNSD_6squareIfEEEEvT0_T1_T2_T3_T4_T6_
        .type           _ZN3cub18CUB_300001_SM_10006detail6reduce28DeviceReduceSingleTileKernelINS2_10policy_hubIfjN4cuda3std3__44plusIfEEE10Policy1000EN6thrust24THRUST_300001_SM_1000_NS6detail15normal_iteratorINSD_10device_ptrIfEEEEPfjS9_ffNSD_6squareIfEEEEvT0_T1_T2_T3_T4_T6_,@function
        .size           _ZN3cub18CUB_300001_SM_10006detail6reduce28DeviceReduceSingleTileKernelINS2_10policy_hubIfjN4cuda3std3__44plusIfEEE10Policy1000EN6thrust24THRUST_300001_SM_1000_NS6detail15normal_iteratorINSD_10device_ptrIfEEEEPfjS9_ffNSD_6squareIfEEEEvT0_T1_T2_T3_T4_T6_,(.L_x_467 - _ZN3cub18CUB_300001_SM_10006detail6reduce28DeviceReduceSingleTileKernelINS2_10policy_hubIfjN4cuda3std3__44plusIfEEE10Policy1000EN6thrust24THRUST_300001_SM_1000_NS6detail15normal_iteratorINSD_10device_ptrIfEEEEPfjS9_ffNSD_6squareIfEEEEvT0_T1_T2_T3_T4_T6_)
        .other          _ZN3cub18CUB_300001_SM_10006detail6reduce28DeviceReduceSingleTileKernelINS2_10policy_hubIfjN4cuda3std3__44plusIfEEE10Policy1000EN6thrust24THRUST_300001_SM_1000_NS6detail15normal_iteratorINSD_10device_ptrIfEEEEPfjS9_ffNSD_6squareIfEEEEvT0_T1_T2_T3_T4_T6_,@"STO_CUDA_ENTRY STV_DEFAULT"
_ZN3cub18CUB_300001_SM_10006detail6reduce28DeviceReduceSingleTileKernelINS2_10policy_hubIfjN4cuda3std3__44plusIfEEE10Policy1000EN6thrust24THRUST_300001_SM_1000_NS6detail15normal_iteratorINSD_10device_ptrIfEEEEPfjS9_ffNSD_6squareIfEEEEvT0_T1_T2_T3_T4_T6_:
.text._ZN3cub18CUB_300001_SM_10006detail6reduce28DeviceReduceSingleTileKernelINS2_10policy_hubIfjN4cuda3std3__44plusIfEEE10Policy1000EN6thrust24THRUST_300001_SM_1000_NS6detail15normal_iteratorINSD_10device_ptrIfEEEEPfjS9_ffNSD_6squareIfEEEEvT0_T1_T2_T3_T4_T6_:
        /* <DEDUP_REMOVED lines=13> */
.L_x_204:
[----:B------:R-:W-:Y:S01]  /*00d0*/  ISETP.GT.U32.AND P0, PT, R4, 0x1fff, PT ;  /* 0x00001fff0400780c */ /* 0x000fe20003f04070 */
[----:B------:R-:W-:-:S12]  /*00e0*/  BSSY.RECONVERGENT B0, `(.L_x_205) ;  /* 0x000023c000007945 */ /* 0x000fd80003800200 */
[----:B------:R-:W-:Y:S05]  /*00f0*/  @P0 BRA `(.L_x_206) ;  /* 0x0000001000040947 */ /* 0x000fea0003800000 */
[----:B------:R-:W0:Y:S01]  /*0100*/  S2R R5, SR_TID.X ;  /* 0x0000000000057919 */ /* 0x000e220000002100 */
[----:B------:R-:W-:Y:S01]  /*0110*/  BSSY.RECONVERGENT B1, `(.L_x_207) ;  /* 0x000000a000017945 */ /* 0x000fe20003800200 */
[----:B------:R-:W-:Y:S01]  /*0120*/  HFMA2 R0, -RZ, RZ, 0, 0 ;  /* 0x00000000ff007431 */ /* 0x000fe200000001ff */
        /* <DEDUP_REMOVED lines=8> */
.L_x_208:
[----:B------:R-:W-:Y:S05]  /*01b0*/  BSYNC.RECONVERGENT B1 ;  /* 0x0000000000017941 */ /* 0x000fea0003800200 */
.L_x_207:
[----:B------:R-:W-:Y:S01]  /*01c0*/  ISETP.GE.U32.AND P0, PT, R7, R4, PT ;  /* 0x000000040700720c */ /* 0x000fe20003f06070 */
[----:B------:R-:W-:-:S12]  /*01d0*/  BSSY.RECONVERGENT B1, `(.L_x_209) ;  /* 0x0000070000017945 */ /* 0x000fd80003800200 */
[----:B------:R-:W-:Y:S05]  /*01e0*/  @P0 BRA `(.L_x_210) ;  /* 0x0000000400b80947 */ /* 0x000fea0003800000 */
[----:B------:R-:W-:Y:S01]  /*01f0*/  LOP3.LUT R3, RZ, R7, RZ, 0x33, !PT ;  /* 0x00000007ff037212 */ /* 0x000fe200078e33ff */
[----:B------:R-:W-:Y:S03]  /*0200*/  BSSY.RECONVERGENT B2, `(.L_x_211) ;  /* 0x0000033000027945 */ /* 0x000fe60003800200 */
[----:B------:R-:W-:-:S04]  /*0210*/  IADD3 R3, PT, PT, R3, R4, RZ ;  /* 0x0000000403037210 */ /* 0x000fc80007ffe0ff */
        /* <DEDUP_REMOVED lines=11> */
.L_x_213:
        /* <DEDUP_REMOVED lines=38> */
.L_x_212:
[----:B------:R-:W-:Y:S05]  /*0530*/  BSYNC.RECONVERGENT B2 ;  /* 0x0000000000027941 */ /* 0x000fea0003800200 */
.L_x_211:
[----:B------:R-:W-:Y:S05]  /*0540*/  @!P1 BRA `(.L_x_210) ;  /* 0x0000000000e09947 */ /* 0x000fea0003800000 */
[----:B------:R-:W-:Y:S01]  /*0550*/  ISETP.GE.U32.AND P0, PT, R20, 0x8, PT ;  /* 0x000000081400780c */ /* 0x000fe20003f06070 */
[----:B------:R-:W-:Y:S01]  /*0560*/  BSSY.RECONVERGENT B2, `(.L_x_214) ;  /* 0x0000017000027945 */ /* 0x000fe20003800200 */
[----:B------:R-:W-:-:S04]  /*0570*/  LOP3.LUT R8, R6, 0x7, RZ, 0xc0, !PT ;  /* 0x0000000706087812 */ /* 0x000fc800078ec0ff */
[----:B------:R-:W-:-:S07]  /*0580*/  ISETP.NE.AND P1, PT, R8, RZ, PT ;  /* 0x000000ff0800720c */ /* 0x000fce0003f25270 */
[----:B------:R-:W-:Y:S06]  /*0590*/  @!P0 BRA `(.L_x_215) ;  /* 0x00000000004c8947 */ /* 0x000fec0003800000 */
        /* <DEDUP_REMOVED lines=19> */
.L_x_215:
[----:B------:R-:W-:Y:S05]  /*06d0*/  BSYNC.RECONVERGENT B2 ;  /* 0x0000000000027941 */ /* 0x000fea0003800200 */
.L_x_214:
        /* <DEDUP_REMOVED lines=17> */
.L_x_217:
[----:B------:R-:W-:Y:S05]  /*07f0*/  BSYNC.RECONVERGENT B2 ;  /* 0x0000000000027941 */ /* 0x000fea0003800200 */
.L_x_216:
[----:B------:R-:W-:Y:S05]  /*0800*/  @!P1 BRA `(.L_x_210) ;  /* 0x0000000000309947 */ /* 0x000fea0003800000 */
[----:B------:R-:W0:Y:S01]  /*0810*/  LDC.64 R2, c[0x0][0x380] ;  /* 0x0000e000ff027b82 */ /* 0x000e220000000a00 */
[----:B------:R-:W-:Y:S01]  /*0820*/  IADD3 R6, PT, PT, -R6, RZ, RZ ;  /* 0x000000ff06067210 */ /* 0x000fe20007ffe1ff */
[----:B0-----:R-:W-:-:S05]  /*0830*/  IMAD.WIDE.U32 R2, R7, 0x4, R2 ;  /* 0x0000000407027825 */ /* 0x001fca00078e0002 */
[----:B------:R-:W-:-:S07]  /*0840*/  MOV R7, R3 ;  /* 0x0000000300077202 */ /* 0x000fce0000000f00 */
.L_x_218:
[----:B------:R-:W-:-:S06]  /*0850*/  MOV R3, R7 ;  /* 0x0000000700037202 */ /* 0x000fcc0000000f00 */
[----:B------:R0:W2:Y:S01]  /*0860*/  LDG.E R3, desc[UR6][R2.64] ;  /* 0x0000000602037981 */ /* 0x0000a2000c1e1900 */
[----:B------:R-:W-:-:S04]  /*0870*/  IADD3 R6, PT, PT, R6, 0x1, RZ ;  /* 0x0000000106067810 */ /* 0x000fc80007ffe0ff */
[----:B------:R-:W-:Y:S02]  /*0880*/  ISETP.NE.AND P0, PT, R6, RZ, PT ;  /* 0x000000ff0600720c */ /* 0x000fe40003f05270 */
[----:B0-----:R-:W-:-:S04]  /*0890*/  IADD3 R2, P1, PT, R2, 0x800, RZ ;  /* 0x0000080002027810 */ /* 0x001fc80007f3e0ff */
[----:B------:R-:W-:Y:S01]  /*08a0*/  IADD3.X R7, PT, PT, RZ, R7, RZ, P1, !PT ;  /* 0x00000007ff077210 */ /* 0x000fe20000ffe4ff */
[----:B--2---:R-:W-:-:S06]  /*08b0*/  FFMA R0, R3, R3, R0 ;  /* 0x0000000303007223 */ /* 0x004fcc0000000000 */
[----:B------:R-:W-:Y:S05]  /*08c0*/  @P0 BRA `(.L_x_218) ;  /* 0xfffffffc00e00947 */ /* 0x000fea000383ffff */
.L_x_210:
[----:B------:R-:W-:Y:S05]  /*08d0*/  BSYNC.RECONVERGENT B1 ;  /* 0x0000000000017941 */ /* 0x000fea0003800200 */
.L_x_209:
[----:B------:R-:W-:Y:S02]  /*08e0*/  ISETP.GE.U32.AND P0, PT, R4, 0x200, PT ;  /* 0x000002000400780c */ /* 0x000fe40003f06070 */
[----:B------:R-:W-:-:S11]  /*08f0*/  MOV R9, R0 ;  /* 0x0000000000097202 */ /* 0x000fd60000000f00 */
        /* <DEDUP_REMOVED lines=35> */
[----:B------:R-:W3:Y:S04]  /*0b30*/  LDS.128 R8, [UR4+0x30] ;  /* 0x00003004ff087984 */ /* 0x000ee80008000c00 */
[----:B------:R-:W4:Y:S01]  /*0b40*/  LDS.128 R16, [UR4+0x40] ;  /* 0x00004004ff107984 */ /* 0x000f220008000c00 */
[----:B0-----:R-:W-:-:S04]  /*0b50*/  FADD R5, R0, R5 ;  /* 0x0000000500057221 */ /* 0x001fc80000000000 */
        /* <DEDUP_REMOVED lines=9> */
[----:B------:R-:W-:-:S04]  /*0bf0*/  FADD R11, R10, R11 ;  /* 0x0000000b0a0b7221 */ /* 0x000fc80000000000 */
[----:B----4-:R-:W-:-:S04]  /*0c00*/  FADD R16, R11, R16 ;  /* 0x000000100b107221 */ /* 0x010fc80000000000 */
[----:B------:R-:W-:-:S04]  /*0c10*/  FADD R17, R16, R17 ;  /* 0x0000001110117221 */ /* 0x000fc80000000000 */
[----:B------:R-:W-:-:S04]  /*0c20*/  FADD R18, R17, R18 ;  /* 0x0000001211127221 */ /* 0x000fc80000000000 */
[----:B------:R-:W-:Y:S01]  /*0c30*/  FADD R0, R18, R19 ;  /* 0x0000001312007221 */ /* 0x000fe20000000000 */
[----:B------:R-:W-:Y:S06]  /*0c40*/  BRA `(.L_x_220) ;  /* 0x0000001800147947 */ /* 0x000fec0003800000 */
.L_x_219:
[----:B------:R-:W0:Y:S01]  /*0c50*/  S2R R6, SR_LANEID ;  /* 0x0000000000067919 */ /* 0x000e220000000000 */
[----:B------:R-:W-:-:S04]  /*0c60*/  LOP3.LUT R0, R5, 0x3e0, RZ, 0xc0, !PT ;  /* 0x000003e005007812 */ /* 0x000fc800078ec0ff */
[----:B------:R-:W-:Y:S02]  /*0c70*/  IADD3 R3, PT, PT, R0, 0x20, RZ ;  /* 0x0000002000037810 */ /* 0x000fe40007ffe0ff */
[----:B------:R-:W-:Y:S02]  /*0c80*/  LOP3.LUT R7, RZ, R0, RZ, 0x33, !PT ;  /* 0x00000000ff077212 */ /* 0x000fe400078e33ff */
[-C--:B------:R-:W-:Y:S02]  /*0c90*/  ISETP.GT.U32.AND P0, PT, R3, R4.reuse, PT ;  /* 0x000000040300720c */ /* 0x080fe40003f04070 */
        /* <DEDUP_REMOVED lines=40> */
[----:B------:R-:W0:Y:S04]  /*0f20*/  LDS.128 R20, [UR4+0x10] ;  /* 0x00001004ff147984 */ /* 0x000e280008000c00 */
        /* <DEDUP_REMOVED lines=30> */
.L_x_206:
[----:B------:R-:W0:Y:S01]  /*1110*/  S2R R0, SR_TID.X ;  /* 0x0000000000007919 */ /* 0x000e220000002100 */
[----:B------:R-:W1:Y:S02]  /*1120*/  LDCU.64 UR4, c[0x0][0x380] ;  /* 0x00007000ff0477ac */ /* 0x000e640008000a00 */
[----:B-1----:R-:W-:Y:S02]  /*1130*/  MOV R12, UR4 ;  /* 0x00000004000c7c02 */ /* 0x002fe40008000f00 */
[----:B------:R-:W-:-:S03]  /*1140*/  MOV R13, UR5 ;  /* 0x00000005000d7c02 */ /* 0x000fc60008000f00 */
        /* <DEDUP_REMOVED lines=17> */
[----:B------:R-:W-:Y:S01]  /*1260*/  UMOV UR4, 0x2000 ;  /* 0x0000200000047882 */ /* 0x000fe20000000000 */
[----:B--2---:R-:W-:-:S04]  /*1270*/  FMUL R21, R21, R21 ;  /* 0x0000001515157220 */ /* 0x004fc80000400000 */
[----:B---3--:R-:W-:Y:S01]  /*1280*/  FFMA R21, R20, R20, R21 ;  /* 0x0000001414157223 */ /* 0x008fe20000000015 */
[----:B------:R-:W-:Y:S01]  /*1290*/  IADD3 R20, PT, PT, R4, -0x2000, RZ ;  /* 0xffffe00004147810 */ /* 0x000fe20007ffe0ff */
[----:B----4-:R-:W-:-:S03]  /*12a0*/  FMUL R17, R17, R17 ;  /* 0x0000001111117220 */ /* 0x010fc60000400000 */
[----:B------:R-:W-:Y:S01]  /*12b0*/  ISETP.GE.U32.AND P0, PT, R20, 0x2000, PT ;  /* 0x000020001400780c */ /* 0x000fe20003f06070 */
[----:B-----5:R-:W-:Y:S01]  /*12c0*/  FMUL R19, R19, R19 ;  /* 0x0000001313137220 */ /* 0x020fe20000400000 */
[----:B------:R-:W-:Y:S01]  /*12d0*/  FMUL R22, R22, R22 ;  /* 0x0000001616167220 */ /* 0x000fe20000400000 */
        /* <DEDUP_REMOVED lines=19> */
[----:B------:R-:W0:Y:S01]  /*1410*/  LDC R4, c[0x0][0x390] ;  /* 0x0000e400ff047b82 */ /* 0x000e220000000800 */
[----:B------:R-:W-:-:S07]  /*1420*/  UMOV UR4, 0x2000 ;  /* 0x0000200000047882 */ /* 0x000fce0000000000 */
[----:B------:R-:W1:Y:S02]  /*1430*/  LDC.64 R12, c[0x0][0x380] ;  /* 0x0000e000ff0c7b82 */ /* 0x000e640000000a00 */
.L_x_223:
[----:B------:R-:W-:-:S05]  /*1440*/  IADD3 R3, PT, PT, R0, UR4, RZ ;  /* 0x0000000400037c10 */ /* 0x000fca000fffe0ff */
        /* <DEDUP_REMOVED lines=17> */
[----:B0-----:R-:W-:-:S04]  /*1560*/  IADD3 R2, PT, PT, R4, -UR4, RZ ;  /* 0x8000000404027c10 */ /* 0x001fc8000fffe0ff */
[----:B------:R-:W-:Y:S01]  /*1570*/  ISETP.GE.U32.AND P0, PT, R2, 0x2000, PT ;  /* 0x000020000200780c */ /* 0x000fe20003f06070 */
[----:B--2---:R-:W-:Y:S01]  /*1580*/  FFMA R7, R22, R22, R7 ;  /* 0x0000001616077223 */ /* 0x004fe20000000007 */
        /* <DEDUP_REMOVED lines=23> */
[----:B------:R-:W-:-:S06]  /*1700*/  UIADD3 UR4, UPT, UPT, UR4, 0x2000, URZ ;  /* 0x0000200004047890 */ /* 0x000fcc000fffe0ff */
[----:B------:R-:W-:-:S13]  /*1710*/  ISETP.LT.U32.AND P0, PT, R20, UR4, PT ;  /* 0x0000000414007c0c */ /* 0x000fda000bf01070 */
[----:B------:R-:W-:Y:S05]  /*1720*/  @!P0 BRA `(.L_x_223) ;  /* 0xfffffffc00448947 */ /* 0x000fea000383ffff */
.L_x_221:
[----:B------:R-:W-:Y:S01]  /*1730*/  IADD3 R3, PT, PT, R4, -UR4, RZ ;  /* 0x8000000404037c10 */ /* 0x000fe2000fffe0ff */
[----:B------:R-:W-:Y:S03]  /*1740*/  BSSY.RECONVERGENT B1, `(.L_x_222) ;  /* 0x00000a3000017945 */ /* 0x000fe60003800200 */
[----:B------:R-:W-:-:S04]  /*1750*/  ISETP.GE.AND P0, PT, R0, R3, PT ;  /* 0x000000030000720c */ /* 0x000fc80003f06270 */
[----:B------:R-:W-:-:S13]  /*1760*/  ISETP.LE.U32.OR P0, PT, R4, UR4, P0 ;  /* 0x0000000404007c0c */ /* 0x000fda0008703470 */
[----:B------:R-:W-:Y:S05]  /*1770*/  @P0 BRA `(.L_x_224) ;  /* 0x00000008007c0947 */ /* 0x000fea0003800000 */
[-C--:B------:R-:W-:Y:S01]  /*1780*/  LOP3.LUT R3, RZ, R0.reuse, RZ, 0x33, !PT ;  /* 0x00000000ff037212 */ /* 0x080fe200078e33ff */
[----:B------:R-:W-:Y:S01]  /*1790*/  BSSY.RECONVERGENT B2, `(.L_x_225) ;  /* 0x0000052000027945 */ /* 0x000fe20003800200 */
[----:B------:R-:W-:Y:S02]  /*17a0*/  MOV R5, R0 ;  /* 0x0000000000057202 */ /* 0x000fe40000000f00 */
[----:B------:R-:W-:-:S04]  /*17b0*/  IADD3 R3, PT, PT, R4, -UR4, R3 ;  /* 0x8000000404037c10 */ /* 0x000fc8000fffe003 */
[C---:B------:R-:W-:Y:S02]  /*17c0*/  ISETP.GE.U32.AND P0, PT, R3.reuse, 0x1e00, PT ;  /* 0x00001e000300780c */ /* 0x040fe40003f06070 */
[----:B------:R-:W-:-:S04]  /*17d0*/  LEA.HI R3, R3, 0x1, RZ, 0x17 ;  /* 0x0000000103037811 */ /* 0x000fc800078fb8ff */
[----:B------:R-:W-:-:S07]  /*17e0*/  LOP3.LUT R4, R3, 0xf, RZ, 0xc0, !PT ;  /* 0x0000000f03047812 */ /* 0x000fce00078ec0ff */
[----:B------:R-:W-:Y:S05]  /*17f0*/  @!P0 BRA `(.L_x_226) ;  /* 0x00000004002c8947 */ /* 0x000fea0003800000 */
[----:B------:R-:W-:Y:S01]  /*1800*/  LOP3.LUT R6, R3, 0xfffff0, RZ, 0xc0, !PT ;  /* 0x00fffff003067812 */ /* 0x000fe200078ec0ff */
[----:B------:R-:W-:Y:S01]  /*1810*/  BSSY.RECONVERGENT B3, `(.L_x_227) ;  /* 0x0000048000037945 */ /* 0x000fe20003800200 */
[C---:B------:R-:W-:Y:S02]  /*1820*/  LOP3.LUT R5, R0.reuse, 0x1000, RZ, 0xfc, !PT ;  /* 0x0000100000057812 */ /* 0x040fe400078efcff */
[----:B------:R-:W-:Y:S02]  /*1830*/  IADD3 R2, PT, PT, R0, UR4, RZ ;  /* 0x0000000400027c10 */ /* 0x000fe4000fffe0ff */
[----:B------:R-:W-:-:S07]  /*1840*/  IADD3 R6, PT, PT, -R6, RZ, RZ ;  /* 0x000000ff06067210 */ /* 0x000fce0007ffe1ff */
.L_x_228:
[C---:B------:R-:W-:Y:S01]  /*1850*/  IADD3 R19, PT, PT, R2.reuse, 0x200, RZ ;  /* 0x0000020002137810 */ /* 0x040fe20007ffe0ff */
[C---:B------:R-:W-:Y:S01]  /*1860*/  IMAD.WIDE.U32 R14, R2.reuse, 0x4, R12 ;  /* 0x00000004020e7825 */ /* 0x040fe200078e000c */
[----:B------:R-:W-:-:S03]  /*1870*/  IADD3 R11, PT, PT, R2, 0x400, RZ ;  /* 0x00000400020b7810 */ /* 0x000fc60007ffe0ff */
[--C-:B------:R-:W-:Y:S01]  /*1880*/  IMAD.WIDE.U32 R18, R19, 0x4, R12.reuse ;  /* 0x0000000413127825 */ /* 0x100fe200078e000c */
[----:B------:R0:W2:Y:S01]  /*1890*/  LDG.E R8, desc[UR6][R14.64] ;  /* 0x000000060e087981 */ /* 0x0000a2000c1e1900 */
[C---:B------:R-:W-:Y:S02]  /*18a0*/  IADD3 R21, PT, PT, R2.reuse, 0x600, RZ ;  /* 0x0000060002157810 */ /* 0x040fe40007ffe0ff */
[--C-:B------:R-:W-:Y:S01]  /*18b0*/  IMAD.WIDE.U32 R10, R11, 0x4, R12.reuse ;  /* 0x000000040b0a7825 */ /* 0x100fe200078e000c */
[----:B------:R1:W3:Y:S01]  /*18c0*/  LDG.E R9, desc[UR6][R18.64] ;  /* 0x0000000612097981 */ /* 0x0002e2000c1e1900 */
[C---:B------:R-:W-:Y:S02]  /*18d0*/  IADD3 R17, PT, PT, R2.reuse, 0x800, RZ ;  /* 0x0000080002117810 */ /* 0x040fe40007ffe0ff */
[--C-:B------:R-:W-:Y:S02]  /*18e0*/  IMAD.WIDE.U32 R20, R21, 0x4, R12.reuse ;  /* 0x0000000415147825 */ /* 0x100fe400078e000c */
[----:B------:R4:W5:Y:S01]  /*18f0*/  LDG.E R10, desc[UR6][R10.64] ;  /* 0x000000060a0a7981 */ /* 0x000962000c1e1900 */
[----:B------:R-:W-:Y:S01]  /*1900*/  IADD3 R29, PT, PT, R2, 0xa00, RZ ;  /* 0x00000a00021d7810 */ /* 0x000fe20007ffe0ff */
[----:B------:R-:W-:-:S02]  /*1910*/  IMAD.WIDE.U32 R16, R17, 0x4, R12 ;  /* 0x0000000411107825 */ /* 0x000fc400078e000c */
[----:B------:R4:W5:Y:S01]  /*1920*/  LDG.E R27, desc[UR6][R20.64] ;  /* 0x00000006141b7981 */ /* 0x000962000c1e1900 */
[C---:B------:R-:W-:Y:S01]  /*1930*/  IADD3 R23, PT, PT, R2.reuse, 0xc00, RZ ;  /* 0x00000c0002177810 */ /* 0x040fe20007ffe0ff */
[--C-:B------:R-:W-:Y:S02]  /*1940*/  IMAD.WIDE.U32 R28, R29, 0x4, R12.reuse ;  /* 0x000000041d1c7825 */ /* 0x100fe400078e000c */
[----:B------:R-:W5:Y:S01]  /*1950*/  LDG.E R26, desc[UR6][R16.64] ;  /* 0x00000006101a7981 */ /* 0x000f62000c1e1900 */
[C---:B------:R-:W-:Y:S01]  /*1960*/  IADD3 R22, PT, PT, R2.reuse, 0xe00, RZ ;  /* 0x00000e0002167810 */ /* 0x040fe20007ffe0ff */
[--C-:B0-----:R-:W-:Y:S02]  /*1970*/  IMAD.WIDE.U32 R14, R23, 0x4, R12.reuse ;  /* 0x00000004170e7825 */ /* 0x101fe400078e000c */
[----:B------:R0:W5:Y:S01]  /*1980*/  LDG.E R25, desc[UR6][R28.64] ;  /* 0x000000061c197981 */ /* 0x000162000c1e1900 */
[----:B------:R-:W-:Y:S01]  /*1990*/  IADD3 R23, PT, PT, R2, 0x1000, RZ ;  /* 0x0000100002177810 */ /* 0x000fe20007ffe0ff */
[----:B-1----:R-:W-:-:S02]  /*19a0*/  IMAD.WIDE.U32 R18, R22, 0x4, R12 ;  /* 0x0000000416127825 */ /* 0x002fc400078e000c */
[----:B------:R1:W5:Y:S01]  /*19b0*/  LDG.E R24, desc[UR6][R14.64] ;  /* 0x000000060e187981 */ /* 0x000362000c1e1900 */
[C---:B----4-:R-:W-:Y:S01]  /*19c0*/  IADD3 R11, PT, PT, R2.reuse, 0x1200, RZ ;  /* 0x00001200020b7810 */ /* 0x050fe20007ffe0ff */
[--C-:B------:R-:W-:Y:S02]  /*19d0*/  IMAD.WIDE.U32 R20, R23, 0x4, R12.reuse ;  /* 0x0000000417147825 */ /* 0x100fe400078e000c */
[----:B------:R4:W5:Y:S01]  /*19e0*/  LDG.E R23, desc[UR6][R18.64] ;  /* 0x0000000612177981 */ /* 0x000962000c1e1900 */
[C---:B0-----:R-:W-:Y:S01]  /*19f0*/  IADD3 R29, PT, PT, R2.reuse, 0x1400, RZ ;  /* 0x00001400021d7810 */ /* 0x041fe20007ffe0ff */
[--C-:B------:R-:W-:Y:S02]  /*1a00*/  IMAD.WIDE.U32 R16, R11, 0x4, R12.reuse ;  /* 0x000000040b107825 */ /* 0x100fe400078e000c */
[----:B------:R-:W5:Y:S01]  /*1a10*/  LDG.E R22, desc[UR6][R20.64] ;  /* 0x0000000614167981 */ /* 0x000f62000c1e1900 */
[----:B-1----:R-:W-:Y:S01]  /*1a20*/  IADD3 R15, PT, PT, R2, 0x1600, RZ ;  /* 0x00001600020f7810 */ /* 0x002fe20007ffe0ff */
[----:B------:R-:W-:-:S02]  /*1a30*/  IMAD.WIDE.U32 R28, R29, 0x4, R12 ;  /* 0x000000041d1c7825 */ /* 0x000fc400078e000c */
[----:B------:R0:W5:Y:S01]  /*1a40*/  LDG.E R11, desc[UR6][R16.64] ;  /* 0x00000006100b7981 */ /* 0x000162000c1e1900 */
[C---:B----4-:R-:W-:Y:S01]  /*1a50*/  IADD3 R19, PT, PT, R2.reuse, 0x1800, RZ ;  /* 0x0000180002137810 */ /* 0x050fe20007ffe0ff */
[--C-:B------:R-:W-:Y:S02]  /*1a60*/  IMAD.WIDE.U32 R14, R15, 0x4, R12.reuse ;  /* 0x000000040f0e7825 */ /* 0x100fe400078e000c */
[----:B------:R-:W4:Y:S02]  /*1a70*/  LDG.E R28, desc[UR6][R28.64] ;  /* 0x000000061c1c7981 */ /* 0x000f24000c1e1900 */
[----:B------:R-:W-:Y:S01]  /*1a80*/  IMAD.WIDE.U32 R18, R19, 0x4, R12 ;  /* 0x0000000413127825 */ /* 0x000fe200078e000c */
[C---:B0-----:R-:W-:Y:S02]  /*1a90*/  IADD3 R17, PT, PT, R2.reuse, 0x1a00, RZ ;  /* 0x00001a0002117810 */ /* 0x041fe40007ffe0ff */
[----:B------:R-:W-:-:S03]  /*1aa0*/  IADD3 R21, PT, PT, R2, 0x1c00, RZ ;  /* 0x00001c0002157810 */ /* 0x000fc60007ffe0ff */
[----:B------:R-:W4:Y:S04]  /*1ab0*/  LDG.E R18, desc[UR6][R18.64] ;  /* 0x0000000612127981 */ /* 0x000f28000c1e1900 */
[----:B------:R0:W4:Y:S01]  /*1ac0*/  LDG.E R29, desc[UR6][R14.64] ;  /* 0x000000060e1d7981 */ /* 0x000122000c1e1900 */
[----:B------:R-:W-:Y:S01]  /*1ad0*/  IADD3 R20, PT, PT, R2, 0x1e00, RZ ;  /* 0x00001e0002147810 */ /* 0x000fe20007ffe0ff */
[----:B0-----:R-:W-:-:S04]  /*1ae0*/  IMAD.WIDE.U32 R14, R17, 0x4, R12 ;  /* 0x00000004110e7825 */ /* 0x001fc800078e000c */
[--C-:B------:R-:W-:Y:S02]  /*1af0*/  IMAD.WIDE.U32 R16, R21, 0x4, R12.reuse ;  /* 0x0000000415107825 */ /* 0x100fe400078e000c */
[----:B------:R-:W4:Y:S02]  /*1b00*/  LDG.E R14, desc[UR6][R14.64] ;  /* 0x000000060e0e7981 */ /* 0x000f24000c1e1900 */
[----:B------:R-:W-:Y:S02]  /*1b10*/  IMAD.WIDE.U32 R20, R20, 0x4, R12 ;  /* 0x0000000414147825 */ /* 0x000fe400078e000c */
[----:B------:R-:W4:Y:S04]  /*1b20*/  LDG.E R16, desc[UR6][R16.64] ;  /* 0x0000000610107981 */ /* 0x000f28000c1e1900 */
[----:B------:R-:W4:Y:S01]  /*1b30*/  LDG.E R20, desc[UR6][R20.64] ;  /* 0x0000000614147981 */ /* 0x000f22000c1e1900 */
[----:B------:R-:W-:-:S04]  /*1b40*/  IADD3 R6, PT, PT, R6, 0x10, RZ ;  /* 0x0000001006067810 */ /* 0x000fc80007ffe0ff */
[----:B------:R-:W-:Y:S02]  /*1b50*/  ISETP.NE.AND P0, PT, R6, RZ, PT ;  /* 0x000000ff0600720c */ /* 0x000fe40003f05270 */
[----:B------:R-:W-:Y:S02]  /*1b60*/  IADD3 R5, PT, PT, R5, 0x2000, RZ ;  /* 0x0000200005057810 */ /* 0x000fe40007ffe0ff */
[----:B------:R-:W-:Y:S01]  /*1b70*/  IADD3 R2, PT, PT, R2, 0x2000, RZ ;  /* 0x0000200002027810 */ /* 0x000fe20007ffe0ff */
[----:B--2---:R-:W-:-:S04]  /*1b80*/  FFMA R8, R8, R8, R7 ;  /* 0x0000000808087223 */ /* 0x004fc80000000007 */
[----:B---3--:R-:W-:-:S04]  /*1b90*/  FFMA R9, R9, R9, R8 ;  /* 0x0000000909097223 */ /* 0x008fc80000000008 */
        /* <DEDUP_REMOVED lines=8> */
[----:B----4-:R-:W-:-:S04]  /*1c20*/  FFMA R28, R28, R28, R11 ;  /* 0x0000001c1c1c7223 */ /* 0x010fc8000000000b */
[----:B------:R-:W-:-:S04]  /*1c30*/  FFMA R29, R29, R29, R28 ;  /* 0x0000001d1d1d7223 */ /* 0x000fc8000000001c */
[----:B------:R-:W-:-:S04]  /*1c40*/  FFMA R29, R18, R18, R29 ;  /* 0x00000012121d7223 */ /* 0x000fc8000000001d */
[----:B------:R-:W-:-:S04]  /*1c50*/  FFMA R29, R14, R14, R29 ;  /* 0x0000000e0e1d7223 */ /* 0x000fc8000000001d */
[----:B------:R-:W-:-:S04]  /*1c60*/  FFMA R29, R16, R16, R29 ;  /* 0x00000010101d7223 */ /* 0x000fc8000000001d */
[----:B------:R-:W-:Y:S01]  /*1c70*/  FFMA R7, R20, R20, R29 ;  /* 0x0000001414077223 */ /* 0x000fe2000000001d */
[----:B------:R-:W-:Y:S06]  /*1c80*/  @P0 BRA `(.L_x_228) ;  /* 0xfffffff800f00947 */ /* 0x000fec000383ffff */
[----:B------:R-:W-:Y:S05]  /*1c90*/  BSYNC.RECONVERGENT B3 ;  /* 0x0000000000037941 */ /* 0x000fea0003800200 */
.L_x_227:
[----:B------:R-:W-:-:S07]  /*1ca0*/  IADD3 R5, PT, PT, R5, -0x1000, RZ ;  /* 0xfffff00005057810 */ /* 0x000fce0007ffe0ff */
.L_x_226:
[----:B------:R-:W-:Y:S05]  /*1cb0*/  BSYNC.RECONVERGENT B2 ;  /* 0x0000000000027941 */ /* 0x000fea0003800200 */
.L_x_225:
[----:B------:R-:W-:-:S13]  /*1cc0*/  ISETP.NE.AND P0, PT, R4, RZ, PT ;  /* 0x000000ff0400720c */ /* 0x000fda0003f05270 */
[----:B------:R-:W-:Y:S05]  /*1cd0*/  @!P0 BRA `(.L_x_224) ;  /* 0x0000000400248947 */ /* 0x000fea0003800000 */
[----:B------:R-:W-:Y:S01]  /*1ce0*/  ISETP.GE.U32.AND P0, PT, R4, 0x8, PT ;  /* 0x000000080400780c */ /* 0x000fe20003f06070 */
[----:B------:R-:W-:Y:S01]  /*1cf0*/  BSSY.RECONVERGENT B2, `(.L_x_229) ;  /* 0x0000025000027945 */ /* 0x000fe20003800200 */
[----:B------:R-:W-:-:S04]  /*1d00*/  LOP3.LUT R22, R3, 0x7, RZ, 0xc0, !PT ;  /* 0x0000000703167812 */ /* 0x000fc800078ec0ff */
[----:B------:R-:W-:-:S07]  /*1d10*/  ISETP.NE.AND P1, PT, R22, RZ, PT ;  /* 0x000000ff1600720c */ /* 0x000fce0003f25270 */
[----:B------:R-:W-:Y:S06]  /*1d20*/  @!P0 BRA `(.L_x_230) ;  /* 0x0000000000848947 */ /* 0x000fec0003800000 */
[----:B------:R-:W-:-:S04]  /*1d30*/  IADD3 R15, PT, PT, R5, UR4, RZ ;  /* 0x00000004050f7c10 */ /* 0x000fc8000fffe0ff */
        /* <DEDUP_REMOVED lines=9> */
[----:B------:R-:W-:Y:S01]  /*1dd0*/  IMAD.WIDE.U32 R10, R11, 0x4, R12 ;  /* 0x000000040b0a7825 */ /* 0x000fe200078e000c */
[----:B------:R-:W4:Y:S01]  /*1de0*/  LDG.E R6, desc[UR6][R20.64] ;  /* 0x0000000614067981 */ /* 0x000f22000c1e1900 */
[----:B------:R-:W-:-:S02]  /*1df0*/  IADD3 R23, PT, PT, R15, 0xa00, RZ ;  /* 0x00000a000f177810 */ /* 0x000fc40007ffe0ff */
[--C-:B------:R-:W-:Y:S01]  /*1e00*/  IMAD.WIDE.U32 R16, R17, 0x4, R12.reuse ;  /* 0x0000000411107825 */ /* 0x100fe200078e000c */
[----:B------:R-:W-:Y:S01]  /*1e10*/  IADD3 R25, PT, PT, R15, 0xc00, RZ ;  /* 0x00000c000f197810 */ /* 0x000fe20007ffe0ff */
[----:B------:R-:W5:Y:S02]  /*1e20*/  LDG.E R10, desc[UR6][R10.64] ;  /* 0x000000060a0a7981 */ /* 0x000f64000c1e1900 */
[--C-:B0-----:R-:W-:Y:S01]  /*1e30*/  IMAD.WIDE.U32 R8, R23, 0x4, R12.reuse ;  /* 0x0000000417087825 */ /* 0x101fe200078e000c */
[----:B------:R-:W-:Y:S01]  /*1e40*/  IADD3 R23, PT, PT, R15, 0xe00, RZ ;  /* 0x00000e000f177810 */ /* 0x000fe20007ffe0ff */
[----:B------:R-:W5:Y:S02]  /*1e50*/  LDG.E R16, desc[UR6][R16.64] ;  /* 0x0000000610107981 */ /* 0x000f64000c1e1900 */
[--C-:B------:R-:W-:Y:S02]  /*1e60*/  IMAD.WIDE.U32 R14, R25, 0x4, R12.reuse ;  /* 0x00000004190e7825 */ /* 0x100fe400078e000c */
[----:B------:R-:W5:Y:S02]  /*1e70*/  LDG.E R8, desc[UR6][R8.64] ;  /* 0x0000000608087981 */ /* 0x000f64000c1e1900 */
[----:B-1----:R-:W-:-:S02]  /*1e80*/  IMAD.WIDE.U32 R18, R23, 0x4, R12 ;  /* 0x0000000417127825 */ /* 0x002fc400078e000c */
        /* <DEDUP_REMOVED lines=11> */
.L_x_230:
[----:B------:R-:W-:Y:S05]  /*1f40*/  BSYNC.RECONVERGENT B2 ;  /* 0x0000000000027941 */ /* 0x000fea0003800200 */
.L_x_229:
        /* <DEDUP_REMOVED lines=23> */
.L_x_232:
[----:B------:R-:W-:Y:S05]  /*20c0*/  BSYNC.RECONVERGENT B2 ;  /* 0x0000000000027941 */ /* 0x000fea0003800200 */
.L_x_231:
[----:B------:R-:W-:Y:S05]  /*20d0*/  @!P1 BRA `(.L_x_224) ;  /* 0x0000000000249947 */ /* 0x000fea0003800000 */
[----:B------:R-:W-:Y:S02]  /*20e0*/  IADD3 R5, PT, PT, R5, UR4, RZ ;  /* 0x0000000405057c10 */ /* 0x000fe4000fffe0ff */
[----:B------:R-:W-:-:S07]  /*20f0*/  IADD3 R4, PT, PT, -R4, RZ, RZ ;  /* 0x000000ff04047210 */ /* 0x000fce0007ffe1ff */
.L_x_233:
[----:B------:R-:W-:-:S06]  /*2100*/  IMAD.WIDE.U32 R2, R5, 0x4, R12 ;  /* 0x0000000405027825 */ /* 0x000fcc00078e000c */
[----:B------:R-:W2:Y:S01]  /*2110*/  LDG.E R2, desc[UR6][R2.64] ;  /* 0x0000000602027981 */ /* 0x000ea2000c1e1900 */
[----:B------:R-:W-:Y:S02]  /*2120*/  IADD3 R4, PT, PT, R4, 0x1, RZ ;  /* 0x0000000104047810 */ /* 0x000fe40007ffe0ff */
[----:B------:R-:W-:Y:S02]  /*2130*/  IADD3 R5, PT, PT, R5, 0x200, RZ ;  /* 0x0000020005057810 */ /* 0x000fe40007ffe0ff */
[----:B------:R-:W-:Y:S01]  /*2140*/  ISETP.NE.AND P0, PT, R4, RZ, PT ;  /* 0x000000ff0400720c */ /* 0x000fe20003f05270 */
[----:B--2---:R-:W-:-:S12]  /*2150*/  FFMA R7, R2, R2, R7 ;  /* 0x0000000202077223 */ /* 0x004fd80000000007 */
[----:B------:R-:W-:Y:S05]  /*2160*/  @P0 BRA `(.L_x_233) ;  /* 0xfffffffc00e40947 */ /* 0x000fea000383ffff */
.L_x_224:
[----:B------:R-:W-:Y:S05]  /*2170*/  BSYNC.RECONVERGENT B1 ;  /* 0x0000000000017941 */ /* 0x000fea0003800200 */
.L_x_222:
        /* <DEDUP_REMOVED lines=33> */
[----:B------:R-:W3:Y:S04]  /*2390*/  LDS.128 R8, [UR4+0x30] ;  /* 0x00003004ff087984 */ /* 0x000ee80008000c00 */
[----:B------:R-:W4:Y:S01]  /*23a0*/  LDS.128 R16, [UR4+0x40] ;  /* 0x00004004ff107984 */ /* 0x000f220008000c00 */
[----:B0-----:R-:W-:-:S04]  /*23b0*/  FADD R5, R0, R5 ;  /* 0x0000000500057221 */ /* 0x001fc80000000000 */
        /* <DEDUP_REMOVED lines=13> */
[----:B------:R-:W-:-:S07]  /*2490*/  FADD R0, R18, R19 ;  /* 0x0000001312007221 */ /* 0x000fce0000000000 */
.L_x_220:
[----:B------:R-:W-:Y:S05]  /*24a0*/  BSYNC.RECONVERGENT B0 ;  /* 0x0000000000007941 */ /* 0x000fea0003800200 */
.L_x_205:
[----:B------:R-:W-:Y:S05]  /*24b0*/  @P0 EXIT ;  /* 0x000000000000094d */ /* 0x000fea0003800000 */
[----:B012---:R-:W0:Y:S01]  /*24c0*/  LDC.64 R2, c[0x0][0x388] ;  /* 0x0000e200ff027b82 */ /* 0x007e220000000a00 */
[----:B------:R-:W1:Y:S02]  /*24d0*/  LDCU UR4, c[0x0][0x398] ;  /* 0x00007300ff0477ac */ /* 0x000e640008000800 */
[----:B-1----:R-:W-:-:S05]  /*24e0*/  FADD R5, R0, UR4 ;  /* 0x0000000400057e21 */ /* 0x002fca0008000000 */
[----:B0-----:R-:W-:Y:S01]  /*24f0*/  STG.E desc[UR6][R2.64], R5 ;  /* 0x0000000502007986 */ /* 0x001fe2000c101906 */
[----:B------:R-:W-:Y:S05]  /*2500*/  EXIT ;  /* 0x000000000000794d */ /* 0x000fea0003800000 */
.L_x_234:
        /* <DEDUP_REMOVED lines=15> */
.L_x_467:


//--------------------- .text._ZN3cub18CUB_300001_SM_10006detail9transform16transform_kernelINS2_10policy_hubILb0EN4cuda3std3__45tupleIJN6thrust24THRUST_300001_SM_1000_NS6detail15normal_iteratorINSA_10device_ptrIfEEEENSA_17constant_iteratorIfNSA_11use_defaultESH_EEEEEE10policy1000ElNS7_7dividesIfEESF_JPfSI_EEEvT0_iT1_T2_DpNS2_10kernel_argIT3_EE --------------------------
	.section	.text._ZN3cub18CUB_300001_SM_10006detail9transform16transform_kernelINS2_10policy_hubILb0EN4cuda3std3__45tupleIJN6thrust24THRUST_300001_SM_1000_NS6detail15normal_iteratorINSA_10device_ptrIfEEEENSA_17constant_iteratorIfNSA_11use_defaultESH_EEEEEE10policy1000ElNS7_7dividesIfEESF_JPfSI_EEEvT0_iT1_T2_DpNS2_10kernel_argIT3_EE,"ax",@progbits
	.align	128
        .global         _ZN3cub18CUB_300001_SM_10006detail9transform16transform_kernelINS2_10policy_hubILb0EN4cuda3std3__45tupleIJN6thrust24THRUST_300001_SM_1000_NS6detail15normal_iteratorINSA_10device_ptrIfEEEENSA_17constant_iteratorIfNSA_11use_defaultESH_EEEEEE10policy1000ElNS7_7dividesIfEESF_JPfSI_EEEvT0_iT1_T2_DpNS2_10kernel_argIT3_EE
        .type           _ZN3cub18CUB_300001_SM_10006detail9transform16transform_kernelINS2_10policy_hubILb0EN4cuda3std3__45tupleIJN6thrust24THRUST_300001_SM_1000_NS6detail15normal_iteratorINSA_10device_ptrIfEEEENSA_17constant_iteratorIfNSA_11use_defaultESH_EEEEEE10policy1000ElNS7_7dividesIfEESF_JPfSI_EEEvT0_iT1_T2_DpNS2_10kernel_argIT3_EE,@function
        .size           _ZN3cub18CUB_300001_SM_10006detail9transform16transform_kernelINS2_10policy_hubILb0EN4cuda3std3__45tupleIJN6thrust24THRUST_300001_SM_1000_NS6detail15normal_iteratorINSA_10device_ptrIfEEEENSA_17constant_iteratorIfNSA_11use_defaultESH_EEEEEE10policy1000ElNS7_7dividesIfEESF_JPfSI_EEEvT0_iT1_T2_DpNS2_10kernel_argIT3_EE,(.L_x_460 - _ZN3cub18CUB_300001_SM_10006detail9transform16transform_kernelINS2_10policy_hubILb0EN4cuda3std3__45tupleIJN6thrust24THRUST_300001_SM_1000_NS6detail15normal_iteratorINSA_10device_ptrIfEEEENSA_17constant_iteratorIfNSA_11use_defaultESH_EEEEEE10policy1000ElNS7_7dividesIfEESF_JPfSI_EEEvT0_iT1_T2_DpNS2_10kernel_argIT3_EE)
        .other          _ZN3cub18CUB_300001_SM_10006detail9transform16transform_kernelINS2_10policy_hubILb0EN4cuda3std3__45tupleIJN6thrust24THRUST_300001_SM_1000_NS6detail15normal_iteratorINSA_10device_ptrIfEEEENSA_17constant_iteratorIfNSA_11use_defaultESH_EEEEEE10policy1000ElNS7_7dividesIfEESF_JPfSI_EEEvT0_iT1_T2_DpNS2_10kernel_argIT3_EE,@"STO_CUDA_ENTRY STV_DEFAULT"
_ZN3cub18CUB_300001_SM_10006detail9transform16transform_kernelINS2_10policy_hubILb0EN4cuda3std3__45tupleIJN6thrust24THRUST_300001_SM_1000_NS6detail15normal_iteratorINSA_10device_ptrIfEEEENSA_17constant_iteratorIfNSA_11use_defaultESH_EEEEEE10policy1000ElNS7_7dividesIfEESF_JPfSI_EEEvT0_iT1_T2_DpNS2_10kernel_argIT3_EE:
.text._ZN3cub18CUB_300001_SM_10006detail9transform16transform_kernelINS2_10policy_hubILb0EN4cuda3std3__45tupleIJN6thrust24THRUST_300001_SM_1000_NS6detail15normal_iteratorINSA_10device_ptrIfEEEENSA_17constant_iteratorIfNSA_11use_defaultESH_EEEEEE10policy1000ElNS7_7dividesIfEESF_JPfSI_EEEvT0_iT1_T2_DpNS2_10kernel_argIT3_EE:
[----:B------:R-:W-:Y:S08]  /*0000*/  LDC R1, c[0x0][0x37c] ;  /* 0x0000df00ff017b82 */ /* 0x000ff00000000800 */
[----:B------:R-:W0:Y:S01]  /*0010*/  LDC R2, c[0x0][0x388] ;  /* 0x0000e200ff027b82 */ /* 0x000e220000000800 */
[----:B------:R-:W1:Y:S01]  /*0020*/  LDCU.64 UR6, c[0x0][0x380] ;  /* 0x00007000ff0677ac */ /* 0x000e620008000a00 */
[----:B------:R-:W2:Y:S01]  /*0030*/  S2R R25, SR_TID.X ;  /* 0x0000000000197919 */ /* 0x000ea20000002100 */
[----:B------:R-:W-:Y:S05]  /*0040*/  BSSY.RECONVERGENT B0, `(.L_x_235) ;  /* 0x000001a000007945 */ /* 0x000fea0003800200 */
[----:B------:R-:W3:Y:S01]  /*0050*/  S2UR UR4, SR_CTAID.X ;  /* 0x00000000000479c3 */ /* 0x000ee20000002500 */
[----:B0-----:R-:W-:-:S04]  /*0060*/  SHF.L.U32 R6, R2, 0x7, RZ ;  /* 0x0000000702067819 */ /* 0x001fc800000006ff */
[----:B------:R-:W-:Y:S01]  /*0070*/  SHF.R.S32.HI R0, RZ, 0x1f, R6 ;  /* 0x0000001fff007819 */ /* 0x000fe20000011406 */
[----:B---3--:R-:W-:-:S04]  /*0080*/  IMAD.WIDE.U32 R4, R6, UR4, RZ ;  /* 0x0000000406047c25 */ /* 0x008fc8000f8e00ff */
[----:B------:R-:W-:Y:S01]  /*0090*/  IMAD R11, R0, UR4, RZ ;  /* 0x00000004000b7c24 */ /* 0x000fe2000f8e02ff */
[----:B-1----:R-:W-:-:S04]  /*00a0*/  IADD3 R7, P1, PT, -R4, UR6, RZ ;  /* 0x0000000604077c10 */ /* 0x002fc8000ff3e1ff */
[----:B------:R-:W-:Y:S02]  /*00b0*/  IADD3 R11, PT, PT, R5, R11, RZ ;  /* 0x0000000b050b7210 */ /* 0x000fe40007ffe0ff */
[----:B------:R-:W-:Y:S02]  /*00c0*/  ISETP.LT.U32.AND P0, PT, R7, R6, PT ;  /* 0x000000060700720c */ /* 0x000fe40003f01070 */
[----:B------:R-:W-:-:S04]  /*00d0*/  IADD3.X R3, PT, PT, ~R11, UR7, RZ, P1, !PT ;  /* 0x000000070b037c10 */ /* 0x000fc80008ffe5ff */
[----:B------:R-:W-:Y:S02]  /*00e0*/  ISETP.LT.AND.EX P0, PT, R3, R0, PT, P0 ;  /* 0x000000000300720c */ /* 0x000fe40003f01300 */
[----:B--2---:R-:W-:Y:S02]  /*00f0*/  SHF.L.U32 R3, R25, 0x7, RZ ;  /* 0x0000000719037819 */ /* 0x004fe400000006ff */
[----:B------:R-:W-:-:S05]  /*0100*/  SEL R7, R7, R6, P0 ;  /* 0x0000000607077207 */ /* 0x000fca0000000000 */
[----:B------:R-:W-:-:S05]  /*0110*/  IMAD.SHL.U32 R0, R7, 0x4, RZ ;  /* 0x0000000407007824 */ /* 0x000fca00078e00ff */
[----:B------:R-:W-:-:S13]  /*0120*/  ISETP.GE.AND P0, PT, R3, R0, PT ;  /* 0x000000000300720c */ /* 0x000fda0003f06270 */
[----:B------:R-:W-:Y:S05]  /*0130*/  @P0 BRA `(.L_x_236) ;  /* 0x0000000000280947 */ /* 0x000fea0003800000 */
[----:B------:R-:W0:Y:S02]  /*0140*/  LDC.64 R8, c[0x0][0x398] ;  /* 0x0000e600ff087b82 */ /* 0x000e240000000a00 */
[----:B0-----:R-:W-:-:S04]  /*0150*/  LEA R8, P0, R4, R8, 0x2 ;  /* 0x0000000804087211 */ /* 0x001fc800078010ff */
[----:B------:R-:W-:-:S03]  /*0160*/  LEA.HI.X R9, R4, R9, R11, 0x2, P0 ;  /* 0x0000000904097211 */ /* 0x000fc600000f140b */
[----:B------:R-:W-:-:S07]  /*0170*/  IMAD.WIDE.U32 R8, R25, 0x80, R8 ;  /* 0x0000008019087825 */ /* 0x000fce00078e0008 */
.L_x_237:
[----:B------:R-:W-:Y:S01]  /*0180*/  IADD3 R3, PT, PT, R3, 0x4000, RZ ;  /* 0x0000400003037810 */ /* 0x000fe20007ffe0ff */
[----:B------:R0:W-:Y:S03]  /*0190*/  CCTL.E.PF2 [R8] ;  /* 0x000000000800798f */ /* 0x0001e60000800100 */
[----:B------:R-:W-:Y:S02]  /*01a0*/  ISETP.GE.AND P0, PT, R3, R0, PT ;  /* 0x000000000300720c */ /* 0x000fe40003f06270 */
[----:B0-----:R-:W-:-:S04]  /*01b0*/  IADD3 R8, P1, PT, R8, 0x4000, RZ ;  /* 0x0000400008087810 */ /* 0x001fc80007f3e0ff */
[----:B------:R-:W-:-:S07]  /*01c0*/  IADD3.X R9, PT, PT, RZ, R9, RZ, P1, !PT ;  /* 0x00000009ff097210 */ /* 0x000fce0000ffe4ff */
[----:B------:R-:W-:Y:S05]  /*01d0*/  @!P0 BRA `(.L_x_237) ;  /* 0xfffffffc00e88947 */ /* 0x000fea000383ffff */
.L_x_236:
[----:B------:R-:W-:Y:S05]  /*01e0*/  BSYNC.RECONVERGENT B0 ;  /* 0x0000000000007941 */ /* 0x000fea0003800200 */
.L_x_235:
[----:B------:R-:W0:Y:S01]  /*01f0*/  LDCU.128 UR8, c[0x0][0x390] ;  /* 0x00007200ff0877ac */ /* 0x000e220008000c00 */
[----:B------:R-:W1:Y:S01]  /*0200*/  LDC R0, c[0x0][0x3b0] ;  /* 0x0000ec00ff007b82 */ /* 0x000e620000000800 */
[----:B------:R-:W-:Y:S02]  /*0210*/  ISETP.NE.AND P0, PT, R6, R7, PT ;  /* 0x000000070600720c */ /* 0x000fe40003f05270 */
[C---:B------:R-:W-:Y:S01]  /*0220*/  SHF.L.U32 R16, R4.reuse, 0x2, RZ ;  /* 0x0000000204107819 */ /* 0x040fe200000006ff */
[----:B------:R-:W2:Y:S01]  /*0230*/  LDCU.64 UR6, c[0x0][0x358] ;  /* 0x00006b00ff0677ac */ /* 0x000ea20008000a00 */
[----:B------:R-:W-:Y:S02]  /*0240*/  SHF.L.U64.HI R17, R4, 0x2, R11 ;  /* 0x0000000204117819 */ /* 0x000fe4000001020b */
[C---:B0-----:R-:W-:Y:S02]  /*0250*/  IADD3 R14, P1, PT, R16.reuse, UR10, RZ ;  /* 0x0000000a100e7c10 */ /* 0x041fe4000ff3e0ff */
[----:B------:R-:W-:-:S02]  /*0260*/  IADD3 R12, P2, PT, R16, UR8, RZ ;  /* 0x00000008100c7c10 */ /* 0x000fc4000ff5e0ff */
[C---:B------:R-:W-:Y:S02]  /*0270*/  IADD3.X R15, PT, PT, R17.reuse, UR11, RZ, P1, !PT ;  /* 0x0000000b110f7c10 */ /* 0x040fe40008ffe4ff */
[----:B------:R-:W-:Y:S01]  /*0280*/  IADD3.X R13, PT, PT, R17, UR9, RZ, P2, !PT ;  /* 0x00000009110d7c10 */ /* 0x000fe200097fe4ff */
[----:B--2---:R-:W-:Y:S08]  /*0290*/  @!P0 BRA `(.L_x_238) ;  /* 0x0000001400988947 */ /* 0x004ff00003800000 */
[----:B------:R-:W-:-:S13]  /*02a0*/  ISETP.GE.AND P0, PT, R2, 0x1, PT ;  /* 0x000000010200780c */ /* 0x000fda0003f06270 */
[----:B------:R-:W-:Y:S05]  /*02b0*/  @!P0 EXIT ;  /* 0x000000000000894d */ /* 0x000fea0003800000 */
[C---:B------:R-:W-:Y:S01]  /*02c0*/  ISETP.GE.U32.AND P0, PT, R2.reuse, 0x8, PT ;  /* 0x000000080200780c */ /* 0x040fe20003f06070 */
[----:B------:R-:W-:Y:S01]  /*02d0*/  IMAD.MOV.U32 R16, RZ, RZ, RZ ;  /* 0x000000ffff107224 */ /* 0x000fe200078e00ff */
[----:B------:R-:W-:-:S11]  /*02e0*/  LOP3.LUT R11, R2, 0x7, RZ, 0xc0, !PT ;  /* 0x00000007020b7812 */ /* 0x000fd600078ec0ff */
[----:B------:R-:W-:Y:S05]  /*02f0*/  @!P0 BRA `(.L_x_239) ;  /* 0x0000000800a88947 */ /* 0x000fea0003800000 */
[----:B------:R-:W0:Y:S01]  /*0300*/  LDC R8, c[0x0][0x3b0] ;  /* 0x0000ec00ff087b82 */ /* 0x000e220000000800 */
[----:B------:R-:W-:Y:S01]  /*0310*/  HFMA2 R10, -RZ, RZ, 0, 0 ;  /* 0x00000000ff0a7431 */ /* 0x000fe200000001ff */
[----:B------:R-:W-:-:S07]  /*0320*/  LOP3.LUT R16, R2, 0x7ffffff8, RZ, 0xc0, !PT ;  /* 0x7ffffff802107812 */ /* 0x000fce00078ec0ff */
.L_x_272:
[----:B------:R-:W-:Y:S01]  /*0330*/  LEA R9, R10, R25, 0x7 ;  /* 0x000000190a097211 */ /* 0x000fe200078e38ff */
[----:B------:R-:W-:Y:S03]  /*0340*/  BSSY.RECONVERGENT B2, `(.L_x_240) ;  /* 0x0000014000027945 */ /* 0x000fe60003800200 */
[----:B------:R-:W-:-:S13]  /*0350*/  ISETP.GE.AND P0, PT, R9, R7, PT ;  /* 0x000000070900720c */ /* 0x000fda0003f06270 */
[----:B--2---:R-:W-:Y:S05]  /*0360*/  @P0 BRA `(.L_x_241) ;  /* 0x0000000000440947 */ /* 0x004fea0003800000 */
[----:B------:R-:W-:-:S06]  /*0370*/  IMAD.WIDE.U32 R2, R9, 0x4, R14 ;  /* 0x0000000409027825 */ /* 0x000fcc00078e000e */
[----:B------:R-:W2:Y:S01]  /*0380*/  LDG.E R3, desc[UR6][R2.64] ;  /* 0x0000000602037981 */ /* 0x000ea2000c1e1900 */
[----:B0-----:R-:W0:Y:S01]  /*0390*/  MUFU.RCP R5, R8 ;  /* 0x0000000800057308 */ /* 0x001e220000001000 */
[----:B------:R-:W-:Y:S01]  /*03a0*/  BSSY.RECONVERGENT B3, `(.L_x_242) ;  /* 0x000000b000037945 */ /* 0x000fe20003800200 */
[----:B0-----:R-:W-:-:S04]  /*03b0*/  FFMA R4, R5, -R8, 1 ;  /* 0x3f80000005047423 */ /* 0x001fc80000000808 */
[----:B------:R-:W-:Y:S02]  /*03c0*/  FFMA R4, R5, R4, R5 ;  /* 0x0000000405047223 */ /* 0x000fe40000000005 */
[----:B--2---:R-:W0:Y:S02]  /*03d0*/  FCHK P0, R3, R8 ;  /* 0x0000000803007302 */ /* 0x004e240000000000 */
[----:B------:R-:W-:-:S04]  /*03e0*/  FFMA R5, R3, R4, RZ ;  /* 0x0000000403057223 */ /* 0x000fc800000000ff */
[----:B------:R-:W-:-:S04]  /*03f0*/  FFMA R6, R5, -R8, R3 ;  /* 0x8000000805067223 */ /* 0x000fc80000000003 */
[----:B------:R-:W-:Y:S01]  /*0400*/  FFMA R5, R4, R6, R5 ;  /* 0x0000000604057223 */ /* 0x000fe20000000005 */
[----:B0-----:R-:W-:Y:S06]  /*0410*/  @!P0 BRA `(.L_x_243) ;  /* 0x00000000000c8947 */ /* 0x001fec0003800000 */
[----:B------:R-:W-:-:S07]  /*0420*/  MOV R24, 0x440 ;  /* 0x0000044000187802 */ /* 0x000fce0000000f00 */
[----:B-1----:R-:W-:Y:S05]  /*0430*/  CALL.REL.NOINC `($__internal_0_$__cuda_sm3x_div_rn_noftz_f32_slowpath) ;  /* 0x0000002400e47944 */ /* 0x002fea0003c00000 */
[----:B------:R-:W-:-:S07]  /*0440*/  MOV R5, R2 ;  /* 0x0000000200057202 */ /* 0x000fce0000000f00 */
.L_x_243:
[----:B------:R-:W-:Y:S05]  /*0450*/  BSYNC.RECONVERGENT B3 ;  /* 0x0000000000037941 */ /* 0x000fea0003800200 */
.L_x_242:
[----:B------:R-:W-:-:S05]  /*0460*/  IMAD.WIDE.U32 R2, R9, 0x4, R12 ;  /* 0x0000000409027825 */ /* 0x000fca00078e000c */
[----:B------:R2:W-:Y:S02]  /*0470*/  STG.E desc[UR6][R2.64], R5 ;  /* 0x0000000502007986 */ /* 0x0005e4000c101906 */
.L_x_241:
[----:B------:R-:W-:Y:S05]  /*0480*/  BSYNC.RECONVERGENT B2 ;  /* 0x0000000000027941 */ /* 0x000fea0003800200 */
.L_x_240:
[----:B------:R-:W-:Y:S01]  /*0490*/  VIADD R19, R9, 0x80 ;  /* 0x0000008009137836 */ /* 0x000fe20000000000 */
[----:B------:R-:W-:Y:S03]  /*04a0*/  BSSY.RECONVERGENT B2, `(.L_x_244) ;  /* 0x0000014000027945 */ /* 0x000fe60003800200 */
[C---:B------:R-:W-:Y:S01]  /*04b0*/  IMAD.WIDE R20, R19.reuse, 0x4, R14 ;  /* 0x0000000413147825 */ /* 0x040fe200078e020e */
[----:B------:R-:W-:-:S03]  /*04c0*/  ISETP.GE.AND P0, PT, R19, R7, PT ;  /* 0x000000071300720c */ /* 0x000fc60003f06270 */
[----:B------:R-:W-:-:S10]  /*04d0*/  IMAD.WIDE R18, R19, 0x4, R12 ;  /* 0x0000000413127825 */ /* 0x000fd400078e020c */
[----:B------:R-:W-:Y:S05]  /*04e0*/  @P0 BRA `(.L_x_245) ;  /* 0x00000000003c0947 */ /* 0x000fea0003800000 */
[----:B--2---:R-:W2:Y:S01]  /*04f0*/  LDG.E R5, desc[UR6][R20.64] ;  /* 0x0000000614057981 */ /* 0x004ea2000c1e1900 */
        /* <DEDUP_REMOVED lines=9> */
[----:B------:R-:W-:Y:S02]  /*0590*/  MOV R3, R5 ;  /* 0x0000000500037202 */ /* 0x000fe40000000f00 */
[----:B------:R-:W-:-:S07]  /*05a0*/  MOV R24, 0x5c0 ;  /* 0x000005c000187802 */ /* 0x000fce0000000f00 */
[----:B-1----:R-:W-:Y:S05]  /*05b0*/  CALL.REL.NOINC `($__internal_0_$__cuda_sm3x_div_rn_noftz_f32_slowpath) ;  /* 0x0000002400847944 */ /* 0x002fea0003c00000 */
.L_x_247:
[----:B------:R-:W-:Y:S05]  /*05c0*/  BSYNC.RECONVERGENT B3 ;  /* 0x0000000000037941 */ /* 0x000fea0003800200 */
.L_x_246:
[----:B------:R3:W-:Y:S02]  /*05d0*/  STG.E desc[UR6][R18.64], R2 ;  /* 0x0000000212007986 */ /* 0x0007e4000c101906 */
.L_x_245:
[----:B------:R-:W-:Y:S05]  /*05e0*/  BSYNC.RECONVERGENT B2 ;  /* 0x0000000000027941 */ /* 0x000fea0003800200 */
.L_x_244:
[----:B--23--:R-:W-:Y:S01]  /*05f0*/  IADD3 R2, PT, PT, R9, 0x100, RZ ;  /* 0x0000010009027810 */ /* 0x00cfe20007ffe0ff */
[----:B------:R-:W-:Y:S03]  /*0600*/  BSSY.RECONVERGENT B2, `(.L_x_248) ;  /* 0x0000012000027945 */ /* 0x000fe60003800200 */
[----:B------:R-:W-:-:S13]  /*0610*/  ISETP.GE.AND P0, PT, R2, R7, PT ;  /* 0x000000070200720c */ /* 0x000fda0003f06270 */
[----:B------:R-:W-:Y:S05]  /*0620*/  @P0 BRA `(.L_x_249) ;  /* 0x00000000003c0947 */ /* 0x000fea0003800000 */
        /* <DEDUP_REMOVED lines=13> */
.L_x_251:
[----:B------:R-:W-:Y:S05]  /*0700*/  BSYNC.RECONVERGENT B3 ;  /* 0x0000000000037941 */ /* 0x000fea0003800200 */
.L_x_250:
[----:B------:R2:W-:Y:S02]  /*0710*/  STG.E desc[UR6][R18.64+0x200], R2 ;  /* 0x0002000212007986 */ /* 0x0005e4000c101906 */
.L_x_249:
[----:B------:R-:W-:Y:S05]  /*0720*/  BSYNC.RECONVERGENT B2 ;  /* 0x0000000000027941 */ /* 0x000fea0003800200 */
.L_x_248:
[----:B--2---:R-:W-:Y:S01]  /*0730*/  VIADD R2, R9, 0x180 ;  /* 0x0000018009027836 */ /* 0x004fe20000000000 */
[----:B------:R-:W-:Y:S04]  /*0740*/  BSSY.RECONVERGENT B2, `(.L_x_252) ;  /* 0x0000012000027945 */ /* 0x000fe80003800200 */
        /* <DEDUP_REMOVED lines=15> */
.L_x_255:
[----:B------:R-:W-:Y:S05]  /*0840*/  BSYNC.RECONVERGENT B3 ;  /* 0x0000000000037941 */ /* 0x000fea0003800200 */
.L_x_254:
[----:B------:R2:W-:Y:S02]  /*0850*/  STG.E desc[UR6][R18.64+0x400], R2 ;  /* 0x0004000212007986 */ /* 0x0005e4000c101906 */
.L_x_253:
[----:B------:R-:W-:Y:S05]  /*0860*/  BSYNC.RECONVERGENT B2 ;  /* 0x0000000000027941 */ /* 0x000fea0003800200 */
.L_x_252:
[----:B--2---:R-:W-:Y:S01]  /*0870*/  IADD3 R2, PT, PT, R9, 0x200, RZ ;  /* 0x0000020009027810 */ /* 0x004fe20007ffe0ff */
        /* <DEDUP_REMOVED lines=16> */
.L_x_259:
[----:B------:R-:W-:Y:S05]  /*0980*/  BSYNC.RECONVERGENT B3 ;  /* 0x0000000000037941 */ /* 0x000fea0003800200 */
.L_x_258:
[----:B------:R2:W-:Y:S02]  /*0990*/  STG.E desc[UR6][R18.64+0x600], R2 ;  /* 0x0006000212007986 */ /* 0x0005e4000c101906 */
.L_x_257:
[----:B------:R-:W-:Y:S05]  /*09a0*/  BSYNC.RECONVERGENT B2 ;  /* 0x0000000000027941 */ /* 0x000fea0003800200 */
.L_x_256:
        /* <DEDUP_REMOVED lines=17> */
.L_x_263:
[----:B------:R-:W-:Y:S05]  /*0ac0*/  BSYNC.RECONVERGENT B3 ;  /* 0x0000000000037941 */ /* 0x000fea0003800200 */
.L_x_262:
[----:B------:R2:W-:Y:S02]  /*0ad0*/  STG.E desc[UR6][R18.64+0x800], R2 ;  /* 0x0008000212007986 */ /* 0x0005e4000c101906 */
.L_x_261:
[----:B------:R-:W-:Y:S05]  /*0ae0*/  BSYNC.RECONVERGENT B2 ;  /* 0x0000000000027941 */ /* 0x000fea0003800200 */
.L_x_260:
        /* <DEDUP_REMOVED lines=17> */
.L_x_267:
[----:B------:R-:W-:Y:S05]  /*0c00*/  BSYNC.RECONVERGENT B3 ;  /* 0x0000000000037941 */ /* 0x000fea0003800200 */
.L_x_266:
[----:B------:R2:W-:Y:S02]  /*0c10*/  STG.E desc[UR6][R18.64+0xa00], R2 ;  /* 0x000a000212007986 */ /* 0x0005e4000c101906 */
.L_x_265:
[----:B------:R-:W-:Y:S05]  /*0c20*/  BSYNC.RECONVERGENT B2 ;  /* 0x0000000000027941 */ /* 0x000fea0003800200 */
.L_x_264:
        /* <DEDUP_REMOVED lines=17> */
.L_x_271:
[----:B------:R-:W-:Y:S05]  /*0d40*/  BSYNC.RECONVERGENT B3 ;  /* 0x0000000000037941 */ /* 0x000fea0003800200 */
.L_x_270:
[----:B------:R2:W-:Y:S02]  /*0d50*/  STG.E desc[UR6][R18.64+0xc00], R2 ;  /* 0x000c000212007986 */ /* 0x0005e4000c101906 */
.L_x_269:
[----:B------:R-:W-:Y:S05]  /*0d60*/  BSYNC.RECONVERGENT B2 ;  /* 0x0000000000027941 */ /* 0x000fea0003800200 */
.L_x_268:
[----:B------:R-:W-:-:S04]  /*0d70*/  IADD3 R10, PT, PT, R10, 0x8, RZ ;  /* 0x000000080a0a7810 */ /* 0x000fc80007ffe0ff */
[----:B------:R-:W-:-:S13]  /*0d80*/  ISETP.NE.AND P0, PT, R10, R16, PT ;  /* 0x000000100a00720c */ /* 0x000fda0003f05270 */
[----:B------:R-:W-:Y:S05]  /*0d90*/  @P0 BRA `(.L_x_272) ;  /* 0xfffffff400640947 */ /* 0x000fea000383ffff */
.L_x_239:
[----:B------:R-:W-:-:S13]  /*0da0*/  ISETP.NE.AND P0, PT, R11, RZ, PT ;  /* 0x000000ff0b00720c */ /* 0x000fda0003f05270 */
[----:B------:R-:W-:Y:S05]  /*0db0*/  @!P0 EXIT ;  /* 0x000000000000894d */ /* 0x000fea0003800000 */
[----:B------:R-:W3:Y:S01]  /*0dc0*/  LDCU UR4, c[0x0][0x388] ;  /* 0x00007100ff0477ac */ /* 0x000ee20008000800 */
[----:B------:R-:W-:Y:S01]  /*0dd0*/  ISETP.GE.U32.AND P0, PT, R11, 0x4, PT ;  /* 0x000000040b00780c */ /* 0x000fe20003f06070 */
[----:B---3--:R-:W-:-:S12]  /*0de0*/  ULOP3.LUT UR4, UR4, 0x3, URZ, 0xc0, !UPT ;  /* 0x0000000304047892 */ /* 0x008fd8000f8ec0ff */
[----:B------:R-:W-:Y:S05]  /*0df0*/  @!P0 BRA `(.L_x_273) ;  /* 0x0000000400848947 */ /* 0x000fea0003800000 */
[----:B------:R-:W-:Y:S01]  /*0e00*/  LEA R11, R16, R25, 0x7 ;  /* 0x00000019100b7211 */ /* 0x000fe200078e38ff */
[----:B------:R-:W-:Y:S03]  /*0e10*/  BSSY.RECONVERGENT B2, `(.L_x_274) ;  /* 0x0000016000027945 */ /* 0x000fe60003800200 */
[----:B------:R-:W-:-:S13]  /*0e20*/  ISETP.GE.AND P0, PT, R11, R7, PT ;  /* 0x000000070b00720c */ /* 0x000fda0003f06270 */
[----:B------:R-:W-:Y:S05]  /*0e30*/  @P0 BRA `(.L_x_275) ;  /* 0x00000000004c0947 */ /* 0x000fea0003800000 */
[----:B------:R-:W-:Y:S01]  /*0e40*/  IMAD.WIDE R4, R11, 0x4, R14 ;  /* 0x000000040b047825 */ /* 0x000fe200078e020e */
[----:B------:R-:W2:Y:S05]  /*0e50*/  LDC R17, c[0x0][0x3b0] ;  /* 0x0000ec00ff117b82 */ /* 0x000eaa0000000800 */
[----:B------:R-:W3:Y:S01]  /*0e60*/  LDG.E R4, desc[UR6][R4.64] ;  /* 0x0000000604047981 */ /* 0x000ee2000c1e1900 */
[----:B------:R-:W-:Y:S01]  /*0e70*/  BSSY.RECONVERGENT B3, `(.L_x_276) ;  /* 0x000000d000037945 */ /* 0x000fe20003800200 */
[----:B--2---:R-:W2:Y:S02]  /*0e80*/  MUFU.RCP R2, R17 ;  /* 0x0000001100027308 */ /* 0x004ea40000001000 */
[----:B--2---:R-:W-:-:S04]  /*0e90*/  FFMA R3, R2, -R17, 1 ;  /* 0x3f80000002037423 */ /* 0x004fc80000000811 */
[----:B------:R-:W-:Y:S02]  /*0ea0*/  FFMA R2, R2, R3, R2 ;  /* 0x0000000302027223 */ /* 0x000fe40000000002 */
[----:B---3--:R-:W2:Y:S02]  /*0eb0*/  FCHK P0, R4, R17 ;  /* 0x0000001104007302 */ /* 0x008ea40000000000 */
[----:B------:R-:W-:-:S04]  /*0ec0*/  FFMA R3, R2, R4, RZ ;  /* 0x0000000402037223 */ /* 0x000fc800000000ff */
[----:B------:R-:W-:-:S04]  /*0ed0*/  FFMA R6, R3, -R17, R4 ;  /* 0x8000001103067223 */ /* 0x000fc80000000004 */
[----:B------:R-:W-:Y:S01]  /*0ee0*/  FFMA R9, R2, R6, R3 ;  /* 0x0000000602097223 */ /* 0x000fe20000000003 */
[----:B--2---:R-:W-:Y:S06]  /*0ef0*/  @!P0 BRA `(.L_x_277) ;  /* 0x0000000000108947 */ /* 0x004fec0003800000 */
[----:B------:R-:W-:Y:S01]  /*0f00*/  IMAD.MOV.U32 R3, RZ, RZ, R4 ;  /* 0x000000ffff037224 */ /* 0x000fe200078e0004 */
[----:B------:R-:W-:-:S07]  /*0f10*/  MOV R24, 0xf30 ;  /* 0x00000f3000187802 */ /* 0x000fce0000000f00 */
[----:B01----:R-:W-:Y:S05]  /*0f20*/  CALL.REL.NOINC `($__internal_0_$__cuda_sm3x_div_rn_noftz_f32_slowpath) ;  /* 0x0000001c00287944 */ /* 0x003fea0003c00000 */
[----:B------:R-:W-:-:S07]  /*0f30*/  MOV R9, R2 ;  /* 0x0000000200097202 */ /* 0x000fce0000000f00 */
.L_x_277:
[----:B------:R-:W-:Y:S05]  /*0f40*/  BSYNC.RECONVERGENT B3 ;  /* 0x0000000000037941 */ /* 0x000fea0003800200 */
.L_x_276:
[----:B------:R-:W-:-:S05]  /*0f50*/  IMAD.WIDE R2, R11, 0x4, R12 ;  /* 0x000000040b027825 */ /* 0x000fca00078e020c */
[----:B------:R3:W-:Y:S02]  /*0f60*/  STG.E desc[UR6][R2.64], R9 ;  /* 0x0000000902007986 */ /* 0x0007e4000c101906 */
.L_x_275:
[----:B------:R-:W-:Y:S05]  /*0f70*/  BSYNC.RECONVERGENT B2 ;  /* 0x0000000000027941 */ /* 0x000fea0003800200 */
.L_x_274:
[----:B---3--:R-:W-:Y:S01]  /*0f80*/  IADD3 R9, PT, PT, R11, 0x80, RZ ;  /* 0x000000800b097810 */ /* 0x008fe20007ffe0ff */
[----:B------:R-:W-:Y:S03]  /*0f90*/  BSSY.RECONVERGENT B2, `(.L_x_278) ;  /* 0x0000016000027945 */ /* 0x000fe60003800200 */
[----:B------:R-:W-:-:S13]  /*0fa0*/  ISETP.GE.AND P0, PT, R9, R7, PT ;  /* 0x000000070900720c */ /* 0x000fda0003f06270 */
[----:B------:R-:W-:Y:S05]  /*0fb0*/  @P0 BRA `(.L_x_279) ;  /* 0x00000000004c0947 */ /* 0x000fea0003800000 */
[----:B------:R-:W-:Y:S01]  /*0fc0*/  IMAD.WIDE R4, R9, 0x4, R14 ;  /* 0x0000000409047825 */ /* 0x000fe200078e020e */
[----:B--2---:R-:W2:Y:S05]  /*0fd0*/  LDC R19, c[0x0][0x3b0] ;  /* 0x0000ec00ff137b82 */ /* 0x004eaa0000000800 */
        /* <DEDUP_REMOVED lines=10> */
[----:B------:R-:W-:Y:S02]  /*1080*/  MOV R3, R4 ;  /* 0x0000000400037202 */ /* 0x000fe40000000f00 */
[----:B------:R-:W-:-:S07]  /*1090*/  MOV R24, 0x10b0 ;  /* 0x000010b000187802 */ /* 0x000fce0000000f00 */
[----:B01----:R-:W-:Y:S05]  /*10a0*/  CALL.REL.NOINC `($__internal_0_$__cuda_sm3x_div_rn_noftz_f32_slowpath) ;  /* 0x0000001800c87944 */ /* 0x003fea0003c00000 */
[----:B------:R-:W-:-:S07]  /*10b0*/  IMAD.MOV.U32 R17, RZ, RZ, R2 ;  /* 0x000000ffff117224 */ /* 0x000fce00078e0002 */
.L_x_281:
[----:B------:R-:W-:Y:S05]  /*10c0*/  BSYNC.RECONVERGENT B3 ;  /* 0x0000000000037941 */ /* 0x000fea0003800200 */
.L_x_280:
[----:B------:R-:W-:-:S05]  /*10d0*/  IMAD.WIDE R2, R9, 0x4, R12 ;  /* 0x0000000409027825 */ /* 0x000fca00078e020c */
[----:B------:R3:W-:Y:S02]  /*10e0*/  STG.E desc[UR6][R2.64], R17 ;  /* 0x0000001102007986 */ /* 0x0007e4000c101906 */
.L_x_279:
[----:B------:R-:W-:Y:S05]  /*10f0*/  BSYNC.RECONVERGENT B2 ;  /* 0x0000000000027941 */ /* 0x000fea0003800200 */
.L_x_278:
[----:B------:R-:W-:Y:S01]  /*1100*/  IADD3 R9, PT, PT, R11, 0x100, RZ ;  /* 0x000001000b097810 */ /* 0x000fe20007ffe0ff */
[----:B------:R-:W-:Y:S03]  /*1110*/  BSSY.RECONVERGENT B2, `(.L_x_282) ;  /* 0x0000016000027945 */ /* 0x000fe60003800200 */
[----:B------:R-:W-:-:S13]  /*1120*/  ISETP.GE.AND P0, PT, R9, R7, PT ;  /* 0x000000070900720c */ /* 0x000fda0003f06270 */
[----:B------:R-:W-:Y:S05]  /*1130*/  @P0 BRA `(.L_x_283) ;  /* 0x00000000004c0947 */ /* 0x000fea0003800000 */
[----:B------:R-:W-:Y:S01]  /*1140*/  IMAD.WIDE R4, R9, 0x4, R14 ;  /* 0x0000000409047825 */ /* 0x000fe200078e020e */
[----:B--2---:R-:W3:Y:S05]  /*1150*/  LDC R19, c[0x0][0x3b0] ;  /* 0x0000ec00ff137b82 */ /* 0x004eea0000000800 */
[----:B------:R-:W2:Y:S01]  /*1160*/  LDG.E R4, desc[UR6][R4.64] ;  /* 0x0000000604047981 */ /* 0x000ea2000c1e1900 */
[----:B------:R-:W-:Y:S01]  /*1170*/  BSSY.RECONVERGENT B3, `(.L_x_284) ;  /* 0x000000d000037945 */ /* 0x000fe20003800200 */
[----:B---3--:R-:W3:Y:S02]  /*1180*/  MUFU.RCP R2, R19 ;  /* 0x0000001300027308 */ /* 0x008ee40000001000 */
[----:B---3--:R-:W-:-:S04]  /*1190*/  FFMA R3, R2, -R19, 1 ;  /* 0x3f80000002037423 */ /* 0x008fc80000000813 */
[----:B------:R-:W-:Y:S02]  /*11a0*/  FFMA R2, R2, R3, R2 ;  /* 0x0000000302027223 */ /* 0x000fe40000000002 */
[----:B--2---:R-:W2:Y:S02]  /*11b0*/  FCHK P0, R4, R19 ;  /* 0x0000001304007302 */ /* 0x004ea40000000000 */
[----:B------:R-:W-:-:S04]  /*11c0*/  FFMA R3, R2, R4, RZ ;  /* 0x0000000402037223 */ /* 0x000fc800000000ff */
[----:B------:R-:W-:-:S04]  /*11d0*/  FFMA R6, R3, -R19, R4 ;  /* 0x8000001303067223 */ /* 0x000fc80000000004 */
[----:B------:R-:W-:Y:S01]  /*11e0*/  FFMA R17, R2, R6, R3 ;  /* 0x0000000602117223 */ /* 0x000fe20000000003 */
[----:B--2---:R-:W-:Y:S06]  /*11f0*/  @!P0 BRA `(.L_x_285) ;  /* 0x0000000000108947 */ /* 0x004fec0003800000 */
[----:B------:R-:W-:Y:S02]  /*1200*/  MOV R3, R4 ;  /* 0x0000000400037202 */ /* 0x000fe40000000f00 */
[----:B------:R-:W-:-:S07]  /*1210*/  MOV R24, 0x1230 ;  /* 0x0000123000187802 */ /* 0x000fce0000000f00 */
[----:B01----:R-:W-:Y:S05]  /*1220*/  CALL.REL.NOINC `($__internal_0_$__cuda_sm3x_div_rn_noftz_f32_slowpath) ;  /* 0x0000001800687944 */ /* 0x003fea0003c00000 */
[----:B------:R-:W-:-:S07]  /*1230*/  MOV R17, R2 ;  /* 0x0000000200117202 */ /* 0x000fce0000000f00 */
.L_x_285:
[----:B------:R-:W-:Y:S05]  /*1240*/  BSYNC.RECONVERGENT B3 ;  /* 0x0000000000037941 */ /* 0x000fea0003800200 */
.L_x_284:
[----:B------:R-:W-:-:S05]  /*1250*/  IMAD.WIDE R2, R9, 0x4, R12 ;  /* 0x0000000409027825 */ /* 0x000fca00078e020c */
[----:B------:R4:W-:Y:S02]  /*1260*/  STG.E desc[UR6][R2.64], R17 ;  /* 0x0000001102007986 */ /* 0x0009e4000c101906 */
.L_x_283:
[----:B------:R-:W-:Y:S05]  /*1270*/  BSYNC.RECONVERGENT B2 ;  /* 0x0000000000027941 */ /* 0x000fea0003800200 */
.L_x_282:
[----:B------:R-:W-:Y:S01]  /*1280*/  VIADD R11, R11, 0x180 ;  /* 0x000001800b0b7836 */ /* 0x000fe20000000000 */
[----:B------:R-:W-:Y:S04]  /*1290*/  BSSY.RECONVERGENT B2, `(.L_x_286) ;  /* 0x0000016000027945 */ /* 0x000fe80003800200 */
[----:B------:R-:W-:-:S13]  /*12a0*/  ISETP.GE.AND P0, PT, R11, R7, PT ;  /* 0x000000070b00720c */ /* 0x000fda0003f06270 */
[----:B------:R-:W-:Y:S05]  /*12b0*/  @P0 BRA `(.L_x_287) ;  /* 0x00000000004c0947 */ /* 0x000fea0003800000 */
[----:B------:R-:W-:Y:S01]  /*12c0*/  IMAD.WIDE R4, R11, 0x4, R14 ;  /* 0x000000040b047825 */ /* 0x000fe200078e020e */
[----:B---34-:R-:W2:Y:S05]  /*12d0*/  LDC R17, c[0x0][0x3b0] ;  /* 0x0000ec00ff117b82 */ /* 0x018eaa0000000800 */
        /* <DEDUP_REMOVED lines=14> */
.L_x_289:
[----:B------:R-:W-:Y:S05]  /*13c0*/  BSYNC.RECONVERGENT B3 ;  /* 0x0000000000037941 */ /* 0x000fea0003800200 */
.L_x_288:
[----:B------:R-:W-:-:S05]  /*13d0*/  IMAD.WIDE R2, R11, 0x4, R12 ;  /* 0x000000040b027825 */ /* 0x000fca00078e020c */
[----:B------:R2:W-:Y:S02]  /*13e0*/  STG.E desc[UR6][R2.64], R9 ;  /* 0x0000000902007986 */ /* 0x0005e4000c101906 */
.L_x_287:
[----:B------:R-:W-:Y:S05]  /*13f0*/  BSYNC.RECONVERGENT B2 ;  /* 0x0000000000027941 */ /* 0x000fea0003800200 */
.L_x_286:
[----:B------:R-:W-:-:S07]  /*1400*/  IADD3 R16, PT, PT, R16, 0x4, RZ ;  /* 0x0000000410107810 */ /* 0x000fce0007ffe0ff */
.L_x_273:
[----:B------:R-:W-:-:S13]  /*1410*/  ISETP.NE.AND P0, PT, RZ, UR4, PT ;  /* 0x00000004ff007c0c */ /* 0x000fda000bf05270 */
[----:B------:R-:W-:Y:S05]  /*1420*/  @!P0 EXIT ;  /* 0x000000000000894d */ /* 0x000fea0003800000 */
[----:B------:R-:W-:-:S09]  /*1430*/  UISETP.NE.AND UP0, UPT, UR4, 0x1, UPT ;  /* 0x000000010400788c */ /* 0x000fd2000bf05270 */
[----:B------:R-:W-:Y:S05]  /*1440*/  BRA.U !UP0, `(.L_x_290) ;  /* 0x0000000108c47547 */ /* 0x000fea000b800000 */
[----:B--2---:R-:W-:Y:S01]  /*1450*/  IMAD R9, R16, 0x80, R25 ;  /* 0x0000008010097824 */ /* 0x004fe200078e0219 */
        /* <DEDUP_REMOVED lines=19> */
.L_x_294:
[----:B------:R-:W-:Y:S05]  /*1590*/  BSYNC.RECONVERGENT B3 ;  /* 0x0000000000037941 */ /* 0x000fea0003800200 */
.L_x_293:
[----:B------:R-:W-:-:S05]  /*15a0*/  IMAD.WIDE R2, R9, 0x4, R12 ;  /* 0x0000000409027825 */ /* 0x000fca00078e020c */
[----:B------:R2:W-:Y:S02]  /*15b0*/  STG.E desc[UR6][R2.64], R11 ;  /* 0x0000000b02007986 */ /* 0x0005e4000c101906 */
.L_x_292:
[----:B------:R-:W-:Y:S05]  /*15c0*/  BSYNC.RECONVERGENT B2 ;  /* 0x0000000000027941 */ /* 0x000fea0003800200 */
.L_x_291:
[----:B------:R-:W-:Y:S01]  /*15d0*/  IADD3 R9, PT, PT, R9, 0x80, RZ ;  /* 0x0000008009097810 */ /* 0x000fe20007ffe0ff */
[----:B------:R-:W-:Y:S03]  /*15e0*/  BSSY.RECONVERGENT B2, `(.L_x_295) ;  /* 0x0000016000027945 */ /* 0x000fe60003800200 */
        /* <DEDUP_REMOVED lines=18> */
.L_x_298:
[----:B------:R-:W-:Y:S05]  /*1710*/  BSYNC.RECONVERGENT B3 ;  /* 0x0000000000037941 */ /* 0x000fea0003800200 */
.L_x_297:
[----:B------:R-:W-:-:S05]  /*1720*/  IMAD.WIDE R2, R9, 0x4, R12 ;  /* 0x0000000409027825 */ /* 0x000fca00078e020c */
[----:B------:R2:W-:Y:S02]  /*1730*/  STG.E desc[UR6][R2.64], R11 ;  /* 0x0000000b02007986 */ /* 0x0005e4000c101906 */
.L_x_296:
[----:B------:R-:W-:Y:S05]  /*1740*/  BSYNC.RECONVERGENT B2 ;  /* 0x0000000000027941 */ /* 0x000fea0003800200 */
.L_x_295:
[----:B------:R-:W-:-:S07]  /*1750*/  IADD3 R16, PT, PT, R16, 0x2, RZ ;  /* 0x0000000210107810 */ /* 0x000fce0007ffe0ff */
.L_x_290:
[----:B--234-:R-:W2:Y:S02]  /*1760*/  LDC R2, c[0x0][0x388] ;  /* 0x0000e200ff027b82 */ /* 0x01cea40000000800 */
[----:B--2---:R-:W-:-:S04]  /*1770*/  LOP3.LUT R2, R2, 0x1, RZ, 0xc0, !PT ;  /* 0x0000000102027812 */ /* 0x004fc800078ec0ff */
[----:B------:R-:W-:-:S13]  /*1780*/  ISETP.NE.U32.AND P0, PT, R2, 0x1, PT ;  /* 0x000000010200780c */ /* 0x000fda0003f05070 */
[----:B------:R-:W-:Y:S05]  /*1790*/  @P0 EXIT ;  /* 0x000000000000094d */ /* 0x000fea0003800000 */
[----:B------:R-:W-:-:S04]  /*17a0*/  LEA R25, R16, R25, 0x7 ;  /* 0x0000001910197211 */ /* 0x000fc800078e38ff */
[----:B------:R-:W-:-:S13]  /*17b0*/  ISETP.GE.AND P0, PT, R25, R7, PT ;  /* 0x000000071900720c */ /* 0x000fda0003f06270 */
[----:B------:R-:W-:Y:S05]  /*17c0*/  @P0 EXIT ;  /* 0x000000000000094d */ /* 0x000fea0003800000 */
        /* <DEDUP_REMOVED lines=15> */
.L_x_300:
[----:B------:R-:W-:Y:S05]  /*18c0*/  BSYNC.RECONVERGENT B2 ;  /* 0x0000000000027941 */ /* 0x000fea0003800200 */
.L_x_299:
[----:B------:R-:W-:-:S05]  /*18d0*/  IMAD.WIDE R12, R25, 0x4, R12 ;  /* 0x00000004190c7825 */ /* 0x000fca00078e020c */
[----:B------:R-:W-:Y:S01]  /*18e0*/  STG.E desc[UR6][R12.64], R2 ;  /* 0x000000020c007986 */ /* 0x000fe2000c101906 */
[----:B------:R-:W-:Y:S05]  /*18f0*/  EXIT ;  /* 0x000000000000794d */ /* 0x000fea0003800000 */
.L_x_238:
[----:B------:R-:W-:-:S13]  /*1900*/  ISETP.GE.AND P0, PT, R2, 0x1, PT ;  /* 0x000000010200780c */ /* 0x000fda0003f06270 */
[----:B------:R-:W-:Y:S05]  /*1910*/  @!P0 EXIT ;  /* 0x000000000000894d */ /* 0x000fea0003800000 */
[C---:B------:R-:W-:Y:S01]  /*1920*/  ISETP.GE.U32.AND P0, PT, R2.reuse, 0x8, PT ;  /* 0x000000080200780c */ /* 0x040fe20003f06070 */
[----:B------:R-:W-:Y:S01]  /*1930*/  HFMA2 R22, -RZ, RZ, 0, 0 ;  /* 0x00000000ff167431 */ /* 0x000fe200000001ff */
[----:B------:R-:W-:-:S11]  /*1940*/  LOP3.LUT R23, R2, 0x7, RZ, 0xc0, !PT ;  /* 0x0000000702177812 */ /* 0x000fd600078ec0ff */
[----:B------:R-:W-:Y:S05]  /*1950*/  @!P0 BRA `(.L_x_301) ;  /* 0x0000000800648947 */ /* 0x000fea0003800000 */
[----:B------:R-:W0:Y:S01]  /*1960*/  LDC R21, c[0x0][0x3b0] ;  /* 0x0000ec00ff157b82 */ /* 0x000e220000000800 */
[----:B------:R-:W-:Y:S01]  /*1970*/  IMAD.WIDE.U32 R8, R25, 0x4, R16 ;  /* 0x0000000419087825 */ /* 0x000fe200078e0010 */
[----:B------:R-:W-:Y:S01]  /*1980*/  LOP3.LUT R22, R2, 0x7ffffff8, RZ, 0xc0, !PT ;  /* 0x7ffffff802167812 */ /* 0x000fe200078ec0ff */
[----:B------:R-:W2:Y:S01]  /*1990*/  LDCU.64 UR4, c[0x0][0x398] ;  /* 0x00007300ff0477ac */ /* 0x000ea20008000a00 */
[----:B------:R-:W-:-:S03]  /*19a0*/  MOV R20, R8 ;  /* 0x0000000800147202 */ /* 0x000fc60000000f00 */
[----:B------:R-:W-:Y:S01]  /*19b0*/  IMAD.MOV R7, RZ, RZ, -R22 ;  /* 0x000000ffff077224 */ /* 0x000fe200078e0a16 */
[----:B------:R-:W-:Y:S01]  /*19c0*/  IADD3 R8, PT, PT, R25, 0x80, RZ ;  /* 0x0000008019087810 */ /* 0x000fe20007ffe0ff */
[----:B------:R-:W3:Y:S01]  /*19d0*/  LDCU.64 UR12, c[0x0][0x390] ;  /* 0x00007200ff0c77ac */ /* 0x000ee20008000a00 */
[----:B------:R-:W4:Y:S05]  /*19e0*/  LDCU.128 UR8, c[0x0][0x390] ;  /* 0x00007200ff0877ac */ /* 0x000f2a0008000c00 */
.L_x_318:
[----:B--2---:R-:W-:-:S04]  /*19f0*/  IADD3 R4, P0, PT, R20, UR4, RZ ;  /* 0x0000000414047c10 */ /* 0x004fc8000ff1e0ff */
[----:B------:R-:W-:-:S05]  /*1a00*/  IADD3.X R5, PT, PT, R9, UR5, RZ, P0, !PT ;  /* 0x0000000509057c10 */ /* 0x000fca00087fe4ff */
[----:B------:R-:W2:Y:S01]  /*1a10*/  LDG.E R4, desc[UR6][R4.64] ;  /* 0x0000000604047981 */ /* 0x000ea2000c1e1900 */
[----:B0-----:R-:W0:Y:S01]  /*1a20*/  MUFU.RCP R2, R21 ;  /* 0x0000001500027308 */ /* 0x001e220000001000 */
[----:B------:R-:W-:Y:S01]  /*1a30*/  MOV R18, R16 ;  /* 0x0000001000127202 */ /* 0x000fe20000000f00 */
[----:B------:R-:W-:Y:S01]  /*1a40*/  BSSY.RECONVERGENT B2, `(.L_x_302) ;  /* 0x000000e000027945 */ /* 0x000fe20003800200 */
[----:B------:R-:W-:-:S03]  /*1a50*/  MOV R19, R17 ;  /* 0x0000001100137202 */ /* 0x000fc60000000f00 */
[----:B------:R-:W-:-:S04]  /*1a60*/  IMAD.WIDE R18, R8, 0x4, R18 ;  /* 0x0000000408127825 */ /* 0x000fc800078e0212 */
[----:B0-----:R-:W-:-:S04]  /*1a70*/  FFMA R3, R2, -R21, 1 ;  /* 0x3f80000002037423 */ /* 0x001fc80000000815 */
[----:B------:R-:W-:Y:S01]  /*1a80*/  FFMA R2, R2, R3, R2 ;  /* 0x0000000302027223 */ /* 0x000fe20000000002 */
[----:B--2---:R-:W0:Y:S03]  /*1a90*/  FCHK P0, R4, R21 ;  /* 0x0000001504007302 */ /* 0x004e260000000000 */
[----:B------:R-:W-:-:S04]  /*1aa0*/  FFMA R3, R2, R4, RZ ;  /* 0x0000000402037223 */ /* 0x000fc800000000ff */
[----:B------:R-:W-:-:S04]  /*1ab0*/  FFMA R6, R3, -R21, R4 ;  /* 0x8000001503067223 */ /* 0x000fc80000000004 */
[----:B------:R-:W-:Y:S01]  /*1ac0*/  FFMA R27, R2, R6, R3 ;  /* 0x00000006021b7223 */ /* 0x000fe20000000003 */
[----:B0-----:R-:W-:Y:S06]  /*1ad0*/  @!P0 BRA `(.L_x_303) ;  /* 0x0000000000108947 */ /* 0x001fec0003800000 */
[----:B------:R-:W-:Y:S02]  /*1ae0*/  MOV R3, R4 ;  /* 0x0000000400037202 */ /* 0x000fe40000000f00 */
[----:B------:R-:W-:-:S07]  /*1af0*/  MOV R24, 0x1b10 ;  /* 0x00001b1000187802 */ /* 0x000fce0000000f00 */
[----:B-1-34-:R-:W-:Y:S05]  /*1b00*/  CALL.REL.NOINC `($__internal_0_$__cuda_sm3x_div_rn_noftz_f32_slowpath) ;  /* 0x0000001000307944 */ /* 0x01afea0003c00000 */
[----:B------:R-:W-:-:S07]  /*1b10*/  IMAD.MOV.U32 R27, RZ, RZ, R2 ;  /* 0x000000ffff1b7224 */ /* 0x000fce00078e0002 */
.L_x_303:
[----:B---34-:R-:W-:Y:S05]  /*1b20*/  BSYNC.RECONVERGENT B2 ;  /* 0x0000000000027941 */ /* 0x018fea0003800200 */
.L_x_302:
[----:B------:R-:W-:Y:S02]  /*1b30*/  IADD3 R2, P0, PT, R20, UR8, RZ ;  /* 0x0000000814027c10 */ /* 0x000fe4000ff1e0ff */
[----:B------:R-:W-:Y:S02]  /*1b40*/  IADD3 R10, P1, PT, R18, UR10, RZ ;  /* 0x0000000a120a7c10 */ /* 0x000fe4000ff3e0ff */
[----:B------:R-:W-:Y:S02]  /*1b50*/  IADD3.X R3, PT, PT, R9, UR9, RZ, P0, !PT ;  /* 0x0000000909037c10 */ /* 0x000fe400087fe4ff */
[----:B------:R-:W-:-:S03]  /*1b60*/  IADD3.X R11, PT, PT, R19, UR11, RZ, P1, !PT ;  /* 0x0000000b130b7c10 */ /* 0x000fc60008ffe4ff */
[----:B------:R0:W-:Y:S04]  /*1b70*/  STG.E desc[UR6][R2.64], R27 ;  /* 0x0000001b02007986 */ /* 0x0001e8000c101906 */
[----:B------:R-:W2:Y:S01]  /*1b80*/  LDG.E R24, desc[UR6][R10.64] ;  /* 0x000000060a187981 */ /* 0x000ea2000c1e1900 */
[----:B------:R-:W3:Y:S01]  /*1b90*/  MUFU.RCP R4, R21 ;  /* 0x0000001500047308 */ /* 0x000ee20000001000 */
[----:B------:R-:W-:Y:S01]  /*1ba0*/  BSSY.RECONVERGENT B2, `(.L_x_304) ;  /* 0x000000c000027945 */ /* 0x000fe20003800200 */
[----:B---3--:R-:W-:-:S04]  /*1bb0*/  FFMA R5, R4, -R21, 1 ;  /* 0x3f80000004057423 */ /* 0x008fc80000000815 */
[----:B------:R-:W-:Y:S02]  /*1bc0*/  FFMA R4, R4, R5, R4 ;  /* 0x0000000504047223 */ /* 0x000fe40000000004 */
[----:B--2---:R-:W2:Y:S02]  /*1bd0*/  FCHK P0, R24, R21 ;  /* 0x0000001518007302 */ /* 0x004ea40000000000 */
[----:B------:R-:W-:-:S04]  /*1be0*/  FFMA R5, R4, R24, RZ ;  /* 0x0000001804057223 */ /* 0x000fc800000000ff */
[----:B------:R-:W-:-:S04]  /*1bf0*/  FFMA R6, R5, -R21, R24 ;  /* 0x8000001505067223 */ /* 0x000fc80000000018 */
[----:B------:R-:W-:Y:S01]  /*1c00*/  FFMA R5, R4, R6, R5 ;  /* 0x0000000604057223 */ /* 0x000fe20000000005 */
[----:B0-2---:R-:W-:Y:S06]  /*1c10*/  @!P0 BRA `(.L_x_305) ;  /* 0x0000000000108947 */ /* 0x005fec0003800000 */
[----:B------:R-:W-:Y:S02]  /*1c20*/  MOV R3, R24 ;  /* 0x0000001800037202 */ /* 0x000fe40000000f00 */
[----:B------:R-:W-:-:S07]  /*1c30*/  MOV R24, 0x1c50 ;  /* 0x00001c5000187802 */ /* 0x000fce0000000f00 */
[----:B-1----:R-:W-:Y:S05]  /*1c40*/  CALL.REL.NOINC `($__internal_0_$__cuda_sm3x_div_rn_noftz_f32_slowpath) ;  /* 0x0000000c00e07944 */ /* 0x002fea0003c00000 */
[----:B------:R-:W-:-:S07]  /*1c50*/  MOV R5, R2 ;  /* 0x0000000200057202 */ /* 0x000fce0000000f00 */
.L_x_305:
[----:B------:R-:W-:Y:S05]  /*1c60*/  BSYNC.RECONVERGENT B2 ;  /* 0x0000000000027941 */ /* 0x000fea0003800200 */
.L_x_304:
[----:B------:R-:W-:-:S04]  /*1c70*/  IADD3 R18, P0, PT, R18, UR12, RZ ;  /* 0x0000000c12127c10 */ /* 0x000fc8000ff1e0ff */
[----:B------:R-:W-:-:S05]  /*1c80*/  IADD3.X R19, PT, PT, R19, UR13, RZ, P0, !PT ;  /* 0x0000000d13137c10 */ /* 0x000fca00087fe4ff */
        /* <DEDUP_REMOVED lines=14> */
[----:B------:R-:W-:-:S07]  /*1d70*/  IMAD.MOV.U32 R3, RZ, RZ, R2 ;  /* 0x000000ffff037224 */ /* 0x000fce00078e0002 */
.L_x_307:
[----:B------:R-:W-:Y:S05]  /*1d80*/  BSYNC.RECONVERGENT B2 ;  /* 0x0000000000027941 */ /* 0x000fea0003800200 */
.L_x_306:
        /* <DEDUP_REMOVED lines=15> */
.L_x_309:
[----:B------:R-:W-:Y:S05]  /*1e80*/  BSYNC.RECONVERGENT B2 ;  /* 0x0000000000027941 */ /* 0x000fea0003800200 */
.L_x_308:
        /* <DEDUP_REMOVED lines=15> */
.L_x_311:
[----:B------:R-:W-:Y:S05]  /*1f80*/  BSYNC.RECONVERGENT B2 ;  /* 0x0000000000027941 */ /* 0x000fea0003800200 */
.L_x_310:
        /* <DEDUP_REMOVED lines=15> */
.L_x_313:
[----:B------:R-:W-:Y:S05]  /*2080*/  BSYNC.RECONVERGENT B2 ;  /* 0x0000000000027941 */ /* 0x000fea0003800200 */
.L_x_312:
        /* <DEDUP_REMOVED lines=15> */
.L_x_315:
[----:B------:R-:W-:Y:S05]  /*2180*/  BSYNC.RECONVERGENT B2 ;  /* 0x0000000000027941 */ /* 0x000fea0003800200 */
.L_x_314:
        /* <DEDUP_REMOVED lines=14> */
.L_x_317:
[----:B------:R-:W-:Y:S05]  /*2270*/  BSYNC.RECONVERGENT B2 ;  /* 0x0000000000027941 */ /* 0x000fea0003800200 */
.L_x_316:
[----:B------:R0:W-:Y:S01]  /*2280*/  STG.E desc[UR6][R18.64+0xc00], R2 ;  /* 0x000c000212007986 */ /* 0x0001e2000c101906 */
[----:B------:R-:W-:Y:S02]  /*2290*/  IADD3 R7, PT, PT, R7, 0x8, RZ ;  /* 0x0000000807077810 */ /* 0x000fe40007ffe0ff */
[----:B------:R-:W-:Y:S02]  /*22a0*/  IADD3 R20, P1, PT, R20, 0x1000, RZ ;  /* 0x0000100014147810 */ /* 0x000fe40007f3e0ff */
[----:B------:R-:W-:Y:S02]  /*22b0*/  ISETP.NE.AND P0, PT, R7, RZ, PT ;  /* 0x000000ff0700720c */ /* 0x000fe40003f05270 */
[----:B------:R-:W-:Y:S01]  /*22c0*/  IADD3 R8, PT, PT, R8, 0x400, RZ ;  /* 0x0000040008087810 */ /* 0x000fe20007ffe0ff */
[----:B------:R-:W-:-:S10]  /*22d0*/  IMAD.X R9, RZ, RZ, R9, P1 ;  /* 0x000000ffff097224 */ /* 0x000fd400008e0609 */
[----:B0-----:R-:W-:Y:S05]  /*22e0*/  @P0 BRA `(.L_x_318) ;  /* 0xfffffff400c00947 */ /* 0x001fea000383ffff */
.L_x_301:
[----:B------:R-:W-:-:S13]  /*22f0*/  ISETP.NE.AND P0, PT, R23, RZ, PT ;  /* 0x000000ff1700720c */ /* 0x000fda0003f05270 */
[----:B------:R-:W-:Y:S05]  /*2300*/  @!P0 EXIT ;  /* 0x000000000000894d */ /* 0x000fea0003800000 */
[----:B------:R-:W0:Y:S01]  /*2310*/  LDCU UR4, c[0x0][0x388] ;  /* 0x00007100ff0477ac */ /* 0x000e220008000800 */
[----:B------:R-:W-:Y:S01]  /*2320*/  ISETP.GE.U32.AND P0, PT, R23, 0x4, PT ;  /* 0x000000041700780c */ /* 0x000fe20003f06070 */
[----:B0-----:R-:W-:-:S12]  /*2330*/  ULOP3.LUT UR4, UR4, 0x3, URZ, 0xc0, !UPT ;  /* 0x0000000304047892 */ /* 0x001fd8000f8ec0ff */
[----:B------:R-:W-:Y:S05]  /*2340*/  @!P0 BRA `(.L_x_319) ;  /* 0x00000004001c8947 */ /* 0x000fea0003800000 */
[----:B------:R-:W-:Y:S01]  /*2350*/  LEA R7, R22, R25, 0x7 ;  /* 0x0000001916077211 */ /* 0x000fe200078e38ff */
[----:B------:R-:W0:Y:S04]  /*2360*/  LDC R5, c[0x0][0x3b0] ;  /* 0x0000ec00ff057b82 */ /* 0x000e280000000800 */
[----:B------:R-:W-:-:S05]  /*2370*/  IMAD.WIDE R8, R7, 0x4, R14 ;  /* 0x0000000407087825 */ /* 0x000fca00078e020e */
[----:B------:R-:W2:Y:S01]  /*2380*/  LDG.E R6, desc[UR6][R8.64] ;  /* 0x0000000608067981 */ /* 0x000ea2000c1e1900 */
[----:B------:R-:W-:Y:S01]  /*2390*/  BSSY.RECONVERGENT B2, `(.L_x_320) ;  /* 0x000000d000027945 */ /* 0x000fe20003800200 */
[----:B0-----:R-:W0:Y:S02]  /*23a0*/  MUFU.RCP R2, R5 ;  /* 0x0000000500027308 */ /* 0x001e240000001000 */
        /* <DEDUP_REMOVED lines=10> */
[----:B------:R-:W-:-:S07]  /*2450*/  MOV R3, R2 ;  /* 0x0000000200037202 */ /* 0x000fce0000000f00 */
.L_x_321:
[----:B------:R-:W-:Y:S05]  /*2460*/  BSYNC.RECONVERGENT B2 ;  /* 0x0000000000027941 */ /* 0x000fea0003800200 */
.L_x_320:
[----:B------:R-:W-:Y:S02]  /*2470*/  IMAD.WIDE R10, R7, 0x4, R12 ;  /* 0x00000004070a7825 */ /* 0x000fe400078e020c */
[----:B------:R-:W0:Y:S03]  /*2480*/  LDC R7, c[0x0][0x3b0] ;  /* 0x0000ec00ff077b82 */ /* 0x000e260000000800 */
[----:B------:R2:W-:Y:S04]  /*2490*/  STG.E desc[UR6][R10.64], R3 ;  /* 0x000000030a007986 */ /* 0x0005e8000c101906 */
[----:B------:R-:W3:Y:S01]  /*24a0*/  LDG.E R6, desc[UR6][R8.64+0x200] ;  /* 0x0002000608067981 */ /* 0x000ee2000c1e1900 */
[----:B------:R-:W-:Y:S01]  /*24b0*/  BSSY.RECONVERGENT B2, `(.L_x_322) ;  /* 0x000000d000027945 */ /* 0x000fe20003800200 */
[----:B0-----:R-:W0:Y:S02]  /*24c0*/  MUFU.RCP R2, R7 ;  /* 0x0000000700027308 */ /* 0x001e240000001000 */
[----:B0-----:R-:W-:-:S04]  /*24d0*/  FFMA R5, R2, -R7, 1 ;  /* 0x3f80000002057423 */ /* 0x001fc80000000807 */
[----:B------:R-:W-:Y:S02]  /*24e0*/  FFMA R2, R2, R5, R2 ;  /* 0x0000000502027223 */ /* 0x000fe40000000002 */
[----:B---3--:R-:W0:Y:S02]  /*24f0*/  FCHK P0, R6, R7 ;  /* 0x0000000706007302 */ /* 0x008e240000000000 */
[----:B------:R-:W-:-:S04]  /*2500*/  FFMA R5, R2, R6, RZ ;  /* 0x0000000602057223 */ /* 0x000fc800000000ff */
[----:B------:R-:W-:-:S04]  /*2510*/  FFMA R4, R5, -R7, R6 ;  /* 0x8000000705047223 */ /* 0x000fc80000000006 */
[----:B------:R-:W-:Y:S01]  /*2520*/  FFMA R5, R2, R4, R5 ;  /* 0x0000000402057223 */ /* 0x000fe20000000005 */
[----:B0-2---:R-:W-:Y:S06]  /*2530*/  @!P0 BRA `(.L_x_323) ;  /* 0x0000000000108947 */ /* 0x005fec0003800000 */
[----:B------:R-:W-:Y:S01]  /*2540*/  IMAD.MOV.U32 R3, RZ, RZ, R6 ;  /* 0x000000ffff037224 */ /* 0x000fe200078e0006 */
[----:B------:R-:W-:-:S07]  /*2550*/  MOV R24, 0x2570 ;  /* 0x0000257000187802 */ /* 0x000fce0000000f00 */
[----:B-1----:R-:W-:Y:S05]  /*2560*/  CALL.REL.NOINC `($__internal_0_$__cuda_sm3x_div_rn_noftz_f32_slowpath) ;  /* 0x0000000400987944 */ /* 0x002fea0003c00000 */
[----:B------:R-:W-:-:S07]  /*2570*/  MOV R5, R2 ;  /* 0x0000000200057202 */ /* 0x000fce0000000f00 */
.L_x_323:
[----:B------:R-:W-:Y:S05]  /*2580*/  BSYNC.RECONVERGENT B2 ;  /* 0x0000000000027941 */ /* 0x000fea0003800200 */
.L_x_322:
[----:B------:R0:W-:Y:S01]  /*2590*/  STG.E desc[UR6][R10.64+0x200], R5 ;  /* 0x000200050a007986 */ /* 0x0001e2000c101906 */
[----:B------:R-:W2:Y:S03]  /*25a0*/  LDC R7, c[0x0][0x3b0] ;  /* 0x0000ec00ff077b82 */ /* 0x000ea60000000800 */
        /* <DEDUP_REMOVED lines=14> */
.L_x_325:
[----:B------:R-:W-:Y:S05]  /*2690*/  BSYNC.RECONVERGENT B2 ;  /* 0x0000000000027941 */ /* 0x000fea0003800200 */
.L_x_324:
        /* <DEDUP_REMOVED lines=12> */
[----:B------:R-:W-:Y:S01]  /*2760*/  IMAD.MOV.U32 R3, RZ, RZ, R8 ;  /* 0x000000ffff037224 */ /* 0x000fe200078e0008 */
[----:B------:R-:W-:-:S07]  /*2770*/  MOV R24, 0x2790 ;  /* 0x0000279000187802 */ /* 0x000fce0000000f00 */
[----:B-1----:R-:W-:Y:S05]  /*2780*/  CALL.REL.NOINC `($__internal_0_$__cuda_sm3x_div_rn_noftz_f32_slowpath) ;  /* 0x0000000400107944 */ /* 0x002fea0003c00000 */
.L_x_327:
[----:B------:R-:W-:Y:S05]  /*2790*/  BSYNC.RECONVERGENT B2 ;  /* 0x0000000000027941 */ /* 0x000fea0003800200 */
.L_x_326:
[----:B------:R0:W-:Y:S01]  /*27a0*/  STG.E desc[UR6][R10.64+0x600], R2 ;  /* 0x000600020a007986 */ /* 0x0001e2000c101906 */
[----:B------:R-:W-:-:S07]  /*27b0*/  IADD3 R22, PT, PT, R22, 0x4, RZ ;  /* 0x0000000416167810 */ /* 0x000fce0007ffe0ff */
.L_x_319:
[----:B------:R-:W-:-:S13]  /*27c0*/  ISETP.NE.AND P0, PT, RZ, UR4, PT ;  /* 0x00000004ff007c0c */ /* 0x000fda000bf05270 */
[----:B------:R-:W-:Y:S05]  /*27d0*/  @!P0 EXIT ;  /* 0x000000000000894d */ /* 0x000fea0003800000 */
[----:B------:R-:W-:-:S09]  /*27e0*/  UISETP.NE.AND UP0, UPT, UR4, 0x1, UPT ;  /* 0x000000010400788c */ /* 0x000fd2000bf05270 */
[----:B------:R-:W-:Y:S05]  /*27f0*/  BRA.U !UP0, `(.L_x_328) ;  /* 0x0000000108947547 */ /* 0x000fea000b800000 */
        /* <DEDUP_REMOVED lines=16> */
[----:B------:R-:W-:-:S07]  /*2900*/  IMAD.MOV.U32 R3, RZ, RZ, R2 ;  /* 0x000000ffff037224 */ /* 0x000fce00078e0002 */
.L_x_330:
[----:B------:R-:W-:Y:S05]  /*2910*/  BSYNC.RECONVERGENT B2 ;  /* 0x0000000000027941 */ /* 0x000fea0003800200 */
.L_x_329:
        /* <DEDUP_REMOVED lines=13> */
[----:B------:R-:W-:Y:S02]  /*29f0*/  MOV R3, R8 ;  /* 0x0000000800037202 */ /* 0x000fe40000000f00 */
[----:B------:R-:W-:-:S07]  /*2a00*/  MOV R24, 0x2a20 ;  /* 0x00002a2000187802 */ /* 0x000fce0000000f00 */
[----:B-1----:R-:W-:Y:S05]  /*2a10*/  CALL.REL.NOINC `($__internal_0_$__cuda_sm3x_div_rn_noftz_f32_slowpath) ;  /* 0x00000000006c7944 */ /* 0x002fea0003c00000 */
.L_x_332:
[----:B------:R-:W-:Y:S05]  /*2a20*/  BSYNC.RECONVERGENT B2 ;  /* 0x0000000000027941 */ /* 0x000fea0003800200 */
.L_x_331:
[----:B------:R2:W-:Y:S01]  /*2a30*/  STG.E desc[UR6][R10.64+0x200], R2 ;  /* 0x000200020a007986 */ /* 0x0005e2000c101906 */
[----:B------:R-:W-:-:S07]  /*2a40*/  IADD3 R22, PT, PT, R22, 0x2, RZ ;  /* 0x0000000216167810 */ /* 0x000fce0007ffe0ff */
.L_x_328:
[----:B0-2---:R-:W0:Y:S02]  /*2a50*/  LDC R2, c[0x0][0x388] ;  /* 0x0000e200ff027b82 */ /* 0x005e240000000800 */
[----:B0-----:R-:W-:-:S04]  /*2a60*/  LOP3.LUT R2, R2, 0x1, RZ, 0xc0, !PT ;  /* 0x0000000102027812 */ /* 0x001fc800078ec0ff */
[----:B------:R-:W-:-:S13]  /*2a70*/  ISETP.NE.U32.AND P0, PT, R2, 0x1, PT ;  /* 0x000000010200780c */ /* 0x000fda0003f05070 */
[----:B------:R-:W-:Y:S05]  /*2a80*/  @P0 EXIT ;  /* 0x000000000000094d */ /* 0x000fea0003800000 */
[----:B------:R-:W-:Y:S01]  /*2a90*/  LEA R25, R22, R25, 0x7 ;  /* 0x0000001916197211 */ /* 0x000fe200078e38ff */
[----:B------:R-:W0:Y:S04]  /*2aa0*/  LDC R5, c[0x0][0x3b0] ;  /* 0x0000ec00ff057b82 */ /* 0x000e280000000800 */
[----:B------:R-:W-:-:S06]  /*2ab0*/  IMAD.WIDE R14, R25, 0x4, R14 ;  /* 0x00000004190e7825 */ /* 0x000fcc00078e020e */
        /* <DEDUP_REMOVED lines=10> */
[----:B------:R-:W-:Y:S01]  /*2b60*/  IMAD.MOV.U32 R3, RZ, RZ, R14 ;  /* 0x000000ffff037224 */ /* 0x000fe200078e000e */
[----:B------:R-:W-:-:S07]  /*2b70*/  MOV R24, 0x2b90 ;  /* 0x00002b9000187802 */ /* 0x000fce0000000f00 */
[----:B-1----:R-:W-:Y:S05]  /*2b80*/  CALL.REL.NOINC `($__internal_0_$__cuda_sm3x_div_rn_noftz_f32_slowpath) ;  /* 0x0000000000107944 */ /* 0x002fea0003c00000 */
.L_x_334:
[----:B------:R-:W-:Y:S05]  /*2b90*/  BSYNC.RECONVERGENT B2 ;  /* 0x0000000000027941 */ /* 0x000fea0003800200 */
.L_x_333:
[----:B------:R-:W-:-:S05]  /*2ba0*/  IMAD.WIDE R12, R25, 0x4, R12 ;  /* 0x00000004190c7825 */ /* 0x000fca00078e020c */
[----:B------:R-:W-:Y:S01]  /*2bb0*/  STG.E desc[UR6][R12.64], R2 ;  /* 0x000000020c007986 */ /* 0x000fe2000c101906 */
[----:B------:R-:W-:Y:S05]  /*2bc0*/  EXIT ;  /* 0x000000000000794d */ /* 0x000fea0003800000 */
        .weak           $__internal_0_$__cuda_sm3x_div_rn_noftz_f32_slowpath
        .type           $__internal_0_$__cuda_sm3x_div_rn_noftz_f32_slowpath,@function
        .size           $__internal_0_$__cuda_sm3x_div_rn_noftz_f32_slowpath,(.L_x_460 - $__internal_0_$__cuda_sm3x_div_rn_noftz_f32_slowpath)
$__internal_0_$__cuda_sm3x_div_rn_noftz_f32_slowpath:
[----:B------:R-:W-:Y:S01]  /*2bd0*/  SHF.R.U32.HI R6, RZ, 0x17, R0 ;  /* 0x00000017ff067819 */ /* 0x000fe20000011600 */
[----:B------:R-:W-:Y:S01]  /*2be0*/  BSSY.RECONVERGENT B0, `(.L_x_335) ;  /* 0x0000063000007945 */ /* 0x000fe20003800200 */
[----:B------:R-:W-:Y:S02]  /*2bf0*/  SHF.R.U32.HI R5, RZ, 0x17, R3 ;  /* 0x00000017ff057819 */ /* 0x000fe40000011603 */
[----:B------:R-:W-:Y:S02]  /*2c00*/  LOP3.LUT R6, R6, 0xff, RZ, 0xc0, !PT ;  /* 0x000000ff06067812 */ /* 0x000fe400078ec0ff */
[----:B------:R-:W-:Y:S02]  /*2c10*/  LOP3.LUT R5, R5, 0xff, RZ, 0xc0, !PT ;  /* 0x000000ff05057812 */ /* 0x000fe400078ec0ff */
[----:B------:R-:W-:Y:S02]  /*2c20*/  IADD3 R4, PT, PT, R6, -0x1, RZ ;  /* 0xffffffff06047810 */ /* 0x000fe40007ffe0ff */
[----:B------:R-:W-:-:S02]  /*2c30*/  IADD3 R2, PT, PT, R5, -0x1, RZ ;  /* 0xffffffff05027810 */ /* 0x000fc40007ffe0ff */
[----:B------:R-:W-:Y:S02]  /*2c40*/  ISETP.GT.U32.AND P0, PT, R4, 0xfd, PT ;  /* 0x000000fd0400780c */ /* 0x000fe40003f04070 */
[----:B------:R-:W-:Y:S02]  /*2c50*/  MOV R26, R0 ;  /* 0x00000000001a7202 */ /* 0x000fe40000000f00 */
[----:B------:R-:W-:-:S13]  /*2c60*/  ISETP.GT.U32.OR P0, PT, R2, 0xfd, P0 ;  /* 0x000000fd0200780c */ /* 0x000fda0000704470 */
[----:B------:R-:W-:Y:S01]  /*2c70*/  @!P0 IMAD.MOV.U32 R27, RZ, RZ, RZ ;  /* 0x000000ffff1b8224 */ /* 0x000fe200078e00ff */
[----:B------:R-:W-:Y:S06]  /*2c80*/  @!P0 BRA `(.L_x_336) ;  /* 0x00000000005c8947 */ /* 0x000fec0003800000 */
[----:B------:R-:W-:Y:S02]  /*2c90*/  FSETP.GTU.FTZ.AND P0, PT, |R3|, +INF , PT ;  /* 0x7f8000000300780b */ /* 0x000fe40003f1c200 */
[----:B------:R-:W-:-:S04]  /*2ca0*/  FSETP.GTU.FTZ.AND P1, PT, |R0|, +INF , PT ;  /* 0x7f8000000000780b */ /* 0x000fc80003f3c200 */
[----:B------:R-:W-:-:S13]  /*2cb0*/  PLOP3.LUT P0, PT, P0, P1, PT, 0xf8, 0x8f ;  /* 0x00000000008f781c */ /* 0x000fda0000703f70 */
[----:B------:R-:W-:Y:S05]  /*2cc0*/  @P0 BRA `(.L_x_337) ;  /* 0x00000004004c0947 */ /* 0x000fea0003800000 */
[----:B------:R-:W-:-:S13]  /*2cd0*/  LOP3.LUT P0, RZ, R26, 0x7fffffff, R3, 0xc8, !PT ;  /* 0x7fffffff1aff7812 */ /* 0x000fda000780c803 */
[----:B------:R-:W-:Y:S05]  /*2ce0*/  @!P0 BRA `(.L_x_338) ;  /* 0x00000004003c8947 */ /* 0x000fea0003800000 */
[C---:B------:R-:W-:Y:S02]  /*2cf0*/  FSETP.NEU.FTZ.AND P2, PT, |R3|.reuse, +INF , PT ;  /* 0x7f8000000300780b */ /* 0x040fe40003f5d200 */
[----:B------:R-:W-:Y:S02]  /*2d00*/  FSETP.NEU.FTZ.AND P1, PT, |R0|, +INF , PT ;  /* 0x7f8000000000780b */ /* 0x000fe40003f3d200 */
[----:B------:R-:W-:-:S11]  /*2d10*/  FSETP.NEU.FTZ.AND P0, PT, |R3|, +INF , PT ;  /* 0x7f8000000300780b */ /* 0x000fd60003f1d200 */
[----:B------:R-:W-:Y:S05]  /*2d20*/  @!P1 BRA !P2, `(.L_x_338) ;  /* 0x00000004002c9947 */ /* 0x000fea0005000000 */
[----:B------:R-:W-:-:S04]  /*2d30*/  LOP3.LUT P2, RZ, R3, 0x7fffffff, RZ, 0xc0, !PT ;  /* 0x7fffffff03ff7812 */ /* 0x000fc8000784c0ff */
[----:B------:R-:W-:-:S13]  /*2d40*/  PLOP3.LUT P1, PT, P1, P2, PT, 0x2f, 0xf2 ;  /* 0x0000000000f2781c */ /* 0x000fda0000f24577 */
[----:B------:R-:W-:Y:S05]  /*2d50*/  @P1 BRA `(.L_x_339) ;  /* 0x0000000400181947 */ /* 0x000fea0003800000 */
[----:B------:R-:W-:-:S04]  /*2d60*/  LOP3.LUT P1, RZ, R26, 0x7fffffff, RZ, 0xc0, !PT ;  /* 0x7fffffff1aff7812 */ /* 0x000fc8000782c0ff */
[----:B------:R-:W-:-:S13]  /*2d70*/  PLOP3.LUT P0, PT, P0, P1, PT, 0x2f, 0xf2 ;  /* 0x0000000000f2781c */ /* 0x000fda0000702577 */
[----:B------:R-:W-:Y:S05]  /*2d80*/  @P0 BRA `(.L_x_340) ;  /* 0x0000000400000947 */ /* 0x000fea0003800000 */
[----:B------:R-:W-:Y:S02]  /*2d90*/  ISETP.GE.AND P0, PT, R2, RZ, PT ;  /* 0x000000ff0200720c */ /* 0x000fe40003f06270 */
[----:B------:R-:W-:-:S11]  /*2da0*/  ISETP.GE.AND P1, PT, R4, RZ, PT ;  /* 0x000000ff0400720c */ /* 0x000fd60003f26270 */
[----:B------:R-:W-:Y:S01]  /*2db0*/  @P0 MOV R27, RZ ;  /* 0x000000ff001b0202 */ /* 0x000fe20000000f00 */
[----:B------:R-:W-:Y:S01]  /*2dc0*/  @!P0 FFMA R3, R3, 1.84467440737095516160e+19, RZ ;  /* 0x5f80000003038823 */ /* 0x000fe200000000ff */
[----:B------:R-:W-:Y:S01]  /*2dd0*/  @!P0 MOV R27, 0xffffffc0 ;  /* 0xffffffc0001b8802 */ /* 0x000fe20000000f00 */
[----:B------:R-:W-:-:S03]  /*2de0*/  @!P1 FFMA R26, R0, 1.84467440737095516160e+19, RZ ;  /* 0x5f800000001a9823 */ /* 0x000fc600000000ff */
[----:B------:R-:W-:-:S07]  /*2df0*/  @!P1 IADD3 R27, PT, PT, R27, 0x40, RZ ;  /* 0x000000401b1b9810 */ /* 0x000fce0007ffe0ff */
.L_x_336:
[----:B------:R-:W-:Y:S01]  /*2e00*/  LEA R29, R6, 0xc0800000, 0x17 ;  /* 0xc0800000061d7811 */ /* 0x000fe200078eb8ff */
[----:B------:R-:W-:Y:S03]  /*2e10*/  BSSY.RECONVERGENT B1, `(.L_x_341) ;  /* 0x0000036000017945 */ /* 0x000fe60003800200 */
[----:B------:R-:W-:Y:S01]  /*2e20*/  IADD3 R28, PT, PT, -R29, R26, RZ ;  /* 0x0000001a1d1c7210 */ /* 0x000fe20007ffe1ff */
[----:B------:R-:W-:-:S03]  /*2e30*/  VIADD R26, R5, 0xffffff81 ;  /* 0xffffff81051a7836 */ /* 0x000fc60000000000 */
[----:B------:R-:W0:Y:S01]  /*2e40*/  MUFU.RCP R29, R28 ;  /* 0x0000001c001d7308 */ /* 0x000e220000001000 */
[----:B------:R-:W-:Y:S01]  /*2e50*/  FADD.FTZ R2, -R28, -RZ ;  /* 0x800000ff1c027221 */ /* 0x000fe20000010100 */
[C---:B------:R-:W-:Y:S01]  /*2e60*/  IMAD R5, R26.reuse, -0x800000, R3 ;  /* 0xff8000001a057824 */ /* 0x040fe200078e0203 */
[----:B------:R-:W-:-:S04]  /*2e70*/  IADD3 R6, PT, PT, R26, 0x7f, -R6 ;  /* 0x0000007f1a067810 */ /* 0x000fc80007ffe806 */
[----:B------:R-:W-:Y:S01]  /*2e80*/  IADD3 R27, PT, PT, R6, R27, RZ ;  /* 0x0000001b061b7210 */ /* 0x000fe20007ffe0ff */
[----:B0-----:R-:W-:-:S04]  /*2e90*/  FFMA R4, R29, R2, 1 ;  /* 0x3f8000001d047423 */ /* 0x001fc80000000002 */
[----:B------:R-:W-:-:S04]  /*2ea0*/  FFMA R4, R29, R4, R29 ;  /* 0x000000041d047223 */ /* 0x000fc8000000001d */
[----:B------:R-:W-:-:S04]  /*2eb0*/  FFMA R29, R5, R4, RZ ;  /* 0x00000004051d7223 */ /* 0x000fc800000000ff */
[----:B------:R-:W-:-:S04]  /*2ec0*/  FFMA R3, R2, R29, R5 ;  /* 0x0000001d02037223 */ /* 0x000fc80000000005 */
[----:B------:R-:W-:-:S04]  /*2ed0*/  FFMA R3, R4, R3, R29 ;  /* 0x0000000304037223 */ /* 0x000fc8000000001d */
[----:B------:R-:W-:-:S04]  /*2ee0*/  FFMA R26, R2, R3, R5 ;  /* 0x00000003021a7223 */ /* 0x000fc80000000005 */
[----:B------:R-:W-:-:S05]  /*2ef0*/  FFMA R2, R4, R26, R3 ;  /* 0x0000001a04027223 */ /* 0x000fca0000000003 */
[----:B------:R-:W-:-:S04]  /*2f00*/  SHF.R.U32.HI R6, RZ, 0x17, R2 ;  /* 0x00000017ff067819 */ /* 0x000fc80000011602 */
[----:B------:R-:W-:-:S04]  /*2f10*/  LOP3.LUT R6, R6, 0xff, RZ, 0xc0, !PT ;  /* 0x000000ff06067812 */ /* 0x000fc800078ec0ff */
[----:B------:R-:W-:-:S04]  /*2f20*/  IADD3 R5, PT, PT, R6, R27, RZ ;  /* 0x0000001b06057210 */ /* 0x000fc80007ffe0ff */
[----:B------:R-:W-:-:S04]  /*2f30*/  IADD3 R6, PT, PT, R5, -0x1, RZ ;  /* 0xffffffff05067810 */ /* 0x000fc80007ffe0ff */
[----:B------:R-:W-:-:S13]  /*2f40*/  ISETP.GE.U32.AND P0, PT, R6, 0xfe, PT ;  /* 0x000000fe0600780c */ /* 0x000fda0003f06070 */
[----:B------:R-:W-:Y:S05]  /*2f50*/  @!P0 BRA `(.L_x_342) ;  /* 0x0000000000808947 */ /* 0x000fea0003800000 */
[----:B------:R-:W-:-:S13]  /*2f60*/  ISETP.GT.AND P0, PT, R5, 0xfe, PT ;  /* 0x000000fe0500780c */ /* 0x000fda0003f04270 */
[----:B------:R-:W-:Y:S05]  /*2f70*/  @P0 BRA `(.L_x_343) ;  /* 0x00000000006c0947 */ /* 0x000fea0003800000 */
[----:B------:R-:W-:-:S13]  /*2f80*/  ISETP.GE.AND P0, PT, R5, 0x1, PT ;  /* 0x000000010500780c */ /* 0x000fda0003f06270 */
[----:B------:R-:W-:Y:S05]  /*2f90*/  @P0 BRA `(.L_x_344) ;  /* 0x0000000000740947 */ /* 0x000fea0003800000 */
[----:B------:R-:W-:Y:S02]  /*2fa0*/  ISETP.GE.AND P0, PT, R5, -0x18, PT ;  /* 0xffffffe80500780c */ /* 0x000fe40003f06270 */
[----:B------:R-:W-:-:S11]  /*2fb0*/  LOP3.LUT R2, R2, 0x80000000, RZ, 0xc0, !PT ;  /* 0x8000000002027812 */ /* 0x000fd600078ec0ff */
[----:B------:R-:W-:Y:S05]  /*2fc0*/  @!P0 BRA `(.L_x_344) ;  /* 0x0000000000688947 */ /* 0x000fea0003800000 */
[CCC-:B------:R-:W-:Y:S01]  /*2fd0*/  FFMA.RZ R6, R4.reuse, R26.reuse, R3.reuse ;  /* 0x0000001a04067223 */ /* 0x1c0fe2000000c003 */
[CCC-:B------:R-:W-:Y:S01]  /*2fe0*/  FFMA.RP R27, R4.reuse, R26.reuse, R3.reuse ;  /* 0x0000001a041b7223 */ /* 0x1c0fe20000008003 */
[----:B------:R-:W-:Y:S01]  /*2ff0*/  FFMA.RM R4, R4, R26, R3 ;  /* 0x0000001a04047223 */ /* 0x000fe20000004003 */
[C---:B------:R-:W-:Y:S02]  /*3000*/  IADD3 R3, PT, PT, R5.reuse, 0x20, RZ ;  /* 0x0000002005037810 */ /* 0x040fe40007ffe0ff */
[----:B------:R-:W-:Y:S02]  /*3010*/  LOP3.LUT R6, R6, 0x7fffff, RZ, 0xc0, !PT ;  /* 0x007fffff06067812 */ /* 0x000fe400078ec0ff */
[C---:B------:R-:W-:Y:S02]  /*3020*/  ISETP.NE.AND P2, PT, R5.reuse, RZ, PT ;  /* 0x000000ff0500720c */ /* 0x040fe40003f45270 */
[----:B------:R-:W-:Y:S02]  /*3030*/  LOP3.LUT R6, R6, 0x800000, RZ, 0xfc, !PT ;  /* 0x0080000006067812 */ /* 0x000fe400078efcff */
[----:B------:R-:W-:Y:S01]  /*3040*/  ISETP.NE.AND P1, PT, R5, RZ, PT ;  /* 0x000000ff0500720c */ /* 0x000fe20003f25270 */
[----:B------:R-:W-:Y:S01]  /*3050*/  IMAD.MOV R5, RZ, RZ, -R5 ;  /* 0x000000ffff057224 */ /* 0x000fe200078e0a05 */
[----:B------:R-:W-:-:S02]  /*3060*/  SHF.L.U32 R3, R6, R3, RZ ;  /* 0x0000000306037219 */ /* 0x000fc400000006ff */
[----:B------:R-:W-:Y:S02]  /*3070*/  FSETP.NEU.FTZ.AND P0, PT, R27, R4, PT ;  /* 0x000000041b00720b */ /* 0x000fe40003f1d000 */
[----:B------:R-:W-:Y:S02]  /*3080*/  SEL R5, R5, RZ, P2 ;  /* 0x000000ff05057207 */ /* 0x000fe40001000000 */
[----:B------:R-:W-:Y:S02]  /*3090*/  ISETP.NE.AND P1, PT, R3, RZ, P1 ;  /* 0x000000ff0300720c */ /* 0x000fe40000f25270 */
[----:B------:R-:W-:Y:S02]  /*30a0*/  SHF.R.U32.HI R6, RZ, R5, R6 ;  /* 0x00000005ff067219 */ /* 0x000fe40000011606 */
[----:B------:R-:W-:Y:S02]  /*30b0*/  PLOP3.LUT P0, PT, P0, P1, PT, 0xf8, 0x8f ;  /* 0x00000000008f781c */ /* 0x000fe40000703f70 */
[----:B------:R-:W-:-:S02]  /*30c0*/  SHF.R.U32.HI R4, RZ, 0x1, R6 ;  /* 0x00000001ff047819 */ /* 0x000fc40000011606 */
[----:B------:R-:W-:-:S04]  /*30d0*/  SEL R3, RZ, 0x1, !P0 ;  /* 0x00000001ff037807 */ /* 0x000fc80004000000 */
[----:B------:R-:W-:-:S04]  /*30e0*/  LOP3.LUT R3, R3, 0x1, R4, 0xf8, !PT ;  /* 0x0000000103037812 */ /* 0x000fc800078ef804 */
[----:B------:R-:W-:-:S04]  /*30f0*/  LOP3.LUT R3, R3, R6, RZ, 0xc0, !PT ;  /* 0x0000000603037212 */ /* 0x000fc800078ec0ff */
[----:B------:R-:W-:-:S04]  /*3100*/  IADD3 R3, PT, PT, R4, R3, RZ ;  /* 0x0000000304037210 */ /* 0x000fc80007ffe0ff */
[----:B------:R-:W-:Y:S01]  /*3110*/  LOP3.LUT R2, R3, R2, RZ, 0xfc, !PT ;  /* 0x0000000203027212 */ /* 0x000fe200078efcff */
[----:B------:R-:W-:Y:S06]  /*3120*/  BRA `(.L_x_344) ;  /* 0x0000000000107947 */ /* 0x000fec0003800000 */
.L_x_343:
[----:B------:R-:W-:-:S04]  /*3130*/  LOP3.LUT R2, R2, 0x80000000, RZ, 0xc0, !PT ;  /* 0x8000000002027812 */ /* 0x000fc800078ec0ff */
[----:B------:R-:W-:Y:S01]  /*3140*/  LOP3.LUT R2, R2, 0x7f800000, RZ, 0xfc, !PT ;  /* 0x7f80000002027812 */ /* 0x000fe200078efcff */
[----:B------:R-:W-:Y:S06]  /*3150*/  BRA `(.L_x_344) ;  /* 0x0000000000047947 */ /* 0x000fec0003800000 */
.L_x_342:
[----:B------:R-:W-:-:S07]  /*3160*/  LEA R2, R27, R2, 0x17 ;  /* 0x000000021b027211 */ /* 0x000fce00078eb8ff */
.L_x_344:
[----:B------:R-:W-:Y:S05]  /*3170*/  BSYNC.RECONVERGENT B1 ;  /* 0x0000000000017941 */ /* 0x000fea0003800200 */
.L_x_341:
[----:B------:R-:W-:Y:S05]  /*3180*/  BRA `(.L_x_345) ;  /* 0x0000000000207947 */ /* 0x000fea0003800000 */
.L_x_340:
[----:B------:R-:W-:-:S04]  /*3190*/  LOP3.LUT R3, R26, 0x80000000, R3, 0x48, !PT ;  /* 0x800000001a037812 */ /* 0x000fc800078e4803 */
[----:B------:R-:W-:Y:S01]  /*31a0*/  LOP3.LUT R2, R3, 0x7f800000, RZ, 0xfc, !PT ;  /* 0x7f80000003027812 */ /* 0x000fe200078efcff */
[----:B------:R-:W-:Y:S06]  /*31b0*/  BRA `(.L_x_345) ;  /* 0x0000000000147947 */ /* 0x000fec0003800000 */
.L_x_339:
[----:B------:R-:W-:Y:S01]  /*31c0*/  LOP3.LUT R2, R26, 0x80000000, R3, 0x48, !PT ;  /* 0x800000001a027812 */ /* 0x000fe200078e4803 */
[----:B------:R-:W-:Y:S06]  /*31d0*/  BRA `(.L_x_345) ;  /* 0x00000000000c7947 */ /* 0x000fec0003800000 */
.L_x_338:
[----:B------:R-:W0:Y:S01]  /*31e0*/  MUFU.RSQ R2, -QNAN ;  /* 0xffc0000000027908 */ /* 0x000e220000001400 */
[----:B------:R-:W-:Y:S05]  /*31f0*/  BRA `(.L_x_345) ;  /* 0x0000000000047947 */ /* 0x000fea0003800000 */
.L_x_337:
[----:B------:R-:W-:-:S07]  /*3200*/  FADD.FTZ R2, R3, R0 ;  /* 0x0000000003027221 */ /* 0x000fce0000010000 */
.L_x_345:
[----:B------:R-:W-:Y:S05]  /*3210*/  BSYNC.RECONVERGENT B0 ;  /* 0x0000000000007941 */ /* 0x000fea0003800200 */
.L_x_335:
[----:B------:R-:W-:Y:S01]  /*3220*/  HFMA2 R5, -RZ, RZ, 0, 0 ;  /* 0x00000000ff057431 */ /* 0x000fe200000001ff */
[----:B------:R-:W-:-:S04]  /*3230*/  MOV R4, R24 ;  /* 0x0000001800047202 */ /* 0x000fc80000000f00 */
[----:B0-----:R-:W-:Y:S05]  /*3240*/  RET.REL.NODEC R4 `(_ZN3cub18CUB_300001_SM_10006detail9transform16transform_kernelINS2_10policy_hubILb0EN4cuda3std3__45tupleIJN6thrust24THRUST_300001_SM_1000_NS6detail15normal_iteratorINSA_10device_ptrIfEEEENSA_17constant_iteratorIfNSA_11use_defaultESH_EEEEEE10policy1000ElNS7_7dividesIfEESF_JPfSI_EEEvT0_iT1_T2_DpNS2_10kernel_argIT3_EE) ;  /* 0xffffffcc046c7950 */ /* 0x001fea0003c3ffff */
.L_x_346:
        /* <DEDUP_REMOVED lines=11> */
.L_x_460:


//--------------------- .text._ZN3cub18CUB_300001_SM_10006detail9transform16transform_kernelINS2_10policy_hubILb0EN4cuda3std3__45tupleIJN6thrust24THRUST_300001_SM_1000_NS6detail15normal_iteratorINSA_10device_ptrIfEEEENSA_17constant_iteratorIfNSA_11use_defaultESH_EEEEEE10policy1000EiNS7_7dividesIfEESF_JPfSI_EEEvT0_iT1_T2_DpNS2_10kernel_argIT3_EE --------------------------
	.section	.text._ZN3cub18CUB_300001_SM_10006detail9transform16transform_kernelINS2_10policy_hubILb0EN4cuda3std3__45tupleIJN6thrust24THRUST_300001_SM_1000_NS6detail15normal_iteratorINSA_10device_ptrIfEEEENSA_17constant_iteratorIfNSA_11use_defaultESH_EEEEEE10policy1000EiNS7_7dividesIfEESF_JPfSI_EEEvT0_iT1_T2_DpNS2_10kernel_argIT3_EE,"ax",@progbits
	.align	128
        .global         _ZN3cub18CUB_300001_SM_10006detail9transform16transform_kernelINS2_10policy_hubILb0EN4cuda3std3__45tupleIJN6thrust24THRUST_300001_SM_1000_NS6detail15normal_iteratorINSA_10device_ptrIfEEEENSA_17constant_iteratorIfNSA_11use_defaultESH_EEEEEE10policy1000EiNS7_7dividesIfEESF_JPfSI_EEEvT0_iT1_T2_DpNS2_10kernel_argIT3_EE
        .type           _ZN3cub18CUB_300001_SM_10006detail9transform16transform_kernelINS2_10policy_hubILb0EN4cuda3std3__45tupleIJN6thrust24THRUST_300001_SM_1000_NS6detail15normal_iteratorINSA_10device_ptrIfEEEENSA_17constant_iteratorIfNSA_11use_defaultESH_EEEEEE10policy1000EiNS7_7dividesIfEESF_JPfSI_EEEvT0_iT1_T2_DpNS2_10kernel_argIT3_EE,@function
        .size           _ZN3cub18CUB_300001_SM_10006detail9transform16transform_kernelINS2_10policy_hubILb0EN4cuda3std3__45tupleIJN6thrust24THRUST_300001_SM_1000_NS6detail15normal_iteratorINSA_10device_ptrIfEEEENSA_17constant_iteratorIfNSA_11use_defaultESH_EEEEEE10policy1000EiNS7_7dividesIfEESF_JPfSI_EEEvT0_iT1_T2_DpNS2_10kernel_argIT3_EE,(.L_x_461 - _ZN3cub18CUB_300001_SM_10006detail9transform16transform_kernelINS2_10policy_hubILb0EN4cuda3std3__45tupleIJN6thrust24THRUST_300001_SM_1000_NS6detail15normal_iteratorINSA_10device_ptrIfEEEENSA_17constant_iteratorIfNSA_11use_defaultESH_EEEEEE10policy1000EiNS7_7dividesIfEESF_JPfSI_EEEvT0_iT1_T2_DpNS2_10kernel_argIT3_EE)
        .other          _ZN3cub18CUB_300001_SM_10006detail9transform16transform_kernelINS2_10policy_hubILb0EN4cuda3std3__45tupleIJN6thrust24THRUST_300001_SM_1000_NS6detail15normal_iteratorINSA_10device_ptrIfEEEENSA_17constant_iteratorIfNSA_11use_defaultESH_EEEEEE10policy1000EiNS7_7dividesIfEESF_JPfSI_EEEvT0_iT1_T2_DpNS2_10kernel_argIT3_EE,@"STO_CUDA_ENTRY STV_DEFAULT"
_ZN3cub18CUB_300001_SM_10006detail9transform16transform_kernelINS2_10policy_hubILb0EN4cuda3std3__45tupleIJN6thrust24THRUST_300001_SM_1000_NS6detail15normal_iteratorINSA_10device_ptrIfEEEENSA_17constant_iteratorIfNSA_11use_defaultESH_EEEEEE10policy1000EiNS7_7dividesIfEESF_JPfSI_EEEvT0_iT1_T2_DpNS2_10kernel_argIT3_EE:
.text._ZN3cub18CUB_300001_SM_10006detail9transform16transform_kernelINS2_10policy_hubILb0EN4cuda3std3__45tupleIJN6thrust24THRUST_300001_SM_1000_NS6detail15normal_iteratorINSA_10device_ptrIfEEEENSA_17constant_iteratorIfNSA_11use_defaultESH_EEEEEE10policy1000EiNS7_7dividesIfEESF_JPfSI_EEEvT0_iT1_T2_DpNS2_10kernel_argIT3_EE:
[----:B------:R-:W-:Y:S08]  /*0000*/  LDC R1, c[0x0][0x37c] ;  /* 0x0000df00ff017b82 */ /* 0x000ff00000000800 */
[----:B------:R-:W0:Y:S01]  /*0010*/  LDC.64 R2, c[0x0][0x380] ;  /* 0x0000e000ff027b82 */ /* 0x000e220000000a00 */
[----:B------:R-:W1:Y:S01]  /*0020*/  S2R R23, SR_TID.X ;  /* 0x0000000000177919 */ /* 0x000e620000002100 */
[----:B------:R-:W-:Y:S06]  /*0030*/  BSSY.RECONVERGENT B0, `(.L_x_347) ;  /* 0x0000013000007945 */ /* 0x000fec0003800200 */
[----:B------:R-:W2:Y:S01]  /*0040*/  S2UR UR4, SR_CTAID.X ;  /* 0x00000000000479c3 */ /* 0x000ea20000002500 */
[----:B0-----:R-:W-:-:S05]  /*0050*/  SHF.L.U32 R4, R3, 0x7, RZ ;  /* 0x0000000703047819 */ /* 0x001fca00000006ff */
[----:B--2---:R-:W-:Y:S01]  /*0060*/  IMAD R17, R4, UR4, RZ ;  /* 0x0000000404117c24 */ /* 0x004fe2000f8e02ff */
[----:B-1----:R-:W-:-:S04]  /*0070*/  SHF.L.U32 R11, R23, 0x7, RZ ;  /* 0x00000007170b7819 */ /* 0x002fc800000006ff */
[----:B------:R-:W-:-:S04]  /*0080*/  IADD3 R9, PT, PT, -R17, R2, RZ ;  /* 0x0000000211097210 */ /* 0x000fc80007ffe1ff */
[----:B------:R-:W-:-:S04]  /*0090*/  VIMNMX R5, PT, PT, R4, R9, PT ;  /* 0x0000000904057248 */ /* 0x000fc80003fe0100 */
[----:B------:R-:W-:-:S04]  /*00a0*/  SHF.L.U32 R0, R5, 0x2, RZ ;  /* 0x0000000205007819 */ /* 0x000fc800000006ff */
[----:B------:R-:W-:-:S13]  /*00b0*/  ISETP.GE.AND P0, PT, R11, R0, PT ;  /* 0x000000000b00720c */ /* 0x000fda0003f06270 */
[----:B------:R-:W-:Y:S05]  /*00c0*/  @P0 BRA `(.L_x_348) ;  /* 0x0000000000240947 */ /* 0x000fea0003800000 */
[----:B------:R-:W0:Y:S02]  /*00d0*/  LDC.64 R6, c[0x0][0x398] ;  /* 0x0000e600ff067b82 */ /* 0x000e240000000a00 */
[----:B0-----:R-:W-:-:S04]  /*00e0*/  IMAD.WIDE.U32 R6, R23, 0x80, R6 ;  /* 0x0000008017067825 */ /* 0x001fc800078e0006 */
[----:B------:R-:W-:-:S07]  /*00f0*/  IMAD.WIDE R6, R17, 0x4, R6 ;  /* 0x0000000411067825 */ /* 0x000fce00078e0206 */
.L_x_349:
[----:B------:R-:W-:Y:S01]  /*0100*/  VIADD R11, R11, 0x4000 ;  /* 0x000040000b0b7836 */ /* 0x000fe20000000000 */
[----:B------:R0:W-:Y:S04]  /*0110*/  CCTL.E.PF2 [R6] ;  /* 0x000000000600798f */ /* 0x0001e80000800100 */
[----:B------:R-:W-:Y:S02]  /*0120*/  ISETP.GE.AND P0, PT, R11, R0, PT ;  /* 0x000000000b00720c */ /* 0x000fe40003f06270 */
[----:B0-----:R-:W-:-:S04]  /*0130*/  IADD3 R6, P1, PT, R6, 0x4000, RZ ;  /* 0x0000400006067810 */ /* 0x001fc80007f3e0ff */
[----:B------:R-:W-:-:S07]  /*0140*/  IADD3.X R7, PT, PT, RZ, R7, RZ, P1, !PT ;  /* 0x00000007ff077210 */ /* 0x000fce0000ffe4ff */
[----:B------:R-:W-:Y:S05]  /*0150*/  @!P0 BRA `(.L_x_349) ;  /* 0xfffffffc00e88947 */ /* 0x000fea000383ffff */
.L_x_348:
[----:B------:R-:W-:Y:S05]  /*0160*/  BSYNC.RECONVERGENT B0 ;  /* 0x0000000000007941 */ /* 0x000fea0003800200 */
.L_x_347:
[----:B------:R-:W0:Y:S01]  /*0170*/  LDCU.128 UR8, c[0x0][0x390] ;  /* 0x00007200ff0877ac */ /* 0x000e220008000c00 */
[----:B------:R-:W1:Y:S01]  /*0180*/  LDC R0, c[0x0][0x3b0] ;  /* 0x0000ec00ff007b82 */ /* 0x000e620000000800 */
[----:B------:R-:W-:Y:S01]  /*0190*/  ISETP.GT.AND P0, PT, R4, R9, PT ;  /* 0x000000090400720c */ /* 0x000fe20003f04270 */
[----:B------:R-:W-:Y:S01]  /*01a0*/  IMAD.WIDE R16, R17, 0x4, RZ ;  /* 0x0000000411107825 */ /* 0x000fe200078e02ff */
[----:B------:R-:W2:Y:S02]  /*01b0*/  LDCU.64 UR6, c[0x0][0x358] ;  /* 0x00006b00ff0677ac */ /* 0x000ea40008000a00 */
[C---:B0-----:R-:W-:Y:S02]  /*01c0*/  IADD3 R14, P1, PT, R16.reuse, UR10, RZ ;  /* 0x0000000a100e7c10 */ /* 0x041fe4000ff3e0ff */
[----:B------:R-:W-:Y:S02]  /*01d0*/  IADD3 R12, P2, PT, R16, UR8, RZ ;  /* 0x00000008100c7c10 */ /* 0x000fe4000ff5e0ff */
[----:B------:R-:W-:-:S02]  /*01e0*/  IADD3.X R15, PT, PT, R17, UR11, RZ, P1, !PT ;  /* 0x0000000b110f7c10 */ /* 0x000fc40008ffe4ff */
[----:B------:R-:W-:-:S03]  /*01f0*/  IADD3.X R13, PT, PT, R17, UR9, RZ, P2, !PT ;  /* 0x00000009110d7c10 */ /* 0x000fc600097fe4ff */
[----:B--2---:R-:W-:Y:S06]  /*0200*/  @P0 BRA `(.L_x_350) ;  /* 0x0000001000a80947 */ /* 0x004fec0003800000 */
        /* <DEDUP_REMOVED lines=15> */
.L_x_368:
[----:B--2---:R-:W-:-:S04]  /*0300*/  IADD3 R2, P0, PT, R8, UR4, RZ ;  /* 0x0000000408027c10 */ /* 0x004fc8000ff1e0ff */
[----:B------:R-:W-:-:S06]  /*0310*/  IADD3.X R3, PT, PT, R7, UR5, RZ, P0, !PT ;  /* 0x0000000507037c10 */ /* 0x000fcc00087fe4ff */
[----:B------:R-:W2:Y:S01]  /*0320*/  LDG.E R3, desc[UR6][R2.64] ;  /* 0x0000000602037981 */ /* 0x000ea2000c1e1900 */
[----:B0-----:R-:W0:Y:S01]  /*0330*/  MUFU.RCP R4, R9 ;  /* 0x0000000900047308 */ /* 0x001e220000001000 */
[----:B------:R-:W-:Y:S01]  /*0340*/  BSSY.RECONVERGENT B2, `(.L_x_352) ;  /* 0x000000c000027945 */ /* 0x000fe20003800200 */
        /* <DEDUP_REMOVED lines=8> */
[----:B------:R-:W-:-:S07]  /*03d0*/  MOV R22, 0x3f0 ;  /* 0x000003f000167802 */ /* 0x000fce0000000f00 */
[----:B-1-34-:R-:W-:Y:S05]  /*03e0*/  CALL.REL.NOINC `($__internal_1_$__cuda_sm3x_div_rn_noftz_f32_slowpath) ;  /* 0x0000002400cc7944 */ /* 0x01afea0003c00000 */
[----:B------:R-:W-:-:S07]  /*03f0*/  MOV R25, R2 ;  /* 0x0000000200197202 */ /* 0x000fce0000000f00 */
.L_x_353:
[----:B---34-:R-:W-:Y:S05]  /*0400*/  BSYNC.RECONVERGENT B2 ;  /* 0x0000000000027941 */ /* 0x018fea0003800200 */
.L_x_352:
        /* <DEDUP_REMOVED lines=17> */
[----:B-1----:R-:W-:Y:S05]  /*0520*/  CALL.REL.NOINC `($__internal_1_$__cuda_sm3x_div_rn_noftz_f32_slowpath) ;  /* 0x00000024007c7944 */ /* 0x002fea0003c00000 */
[----:B------:R-:W-:-:S07]  /*0530*/  MOV R27, R2 ;  /* 0x00000002001b7202 */ /* 0x000fce0000000f00 */
.L_x_355:
[----:B------:R-:W-:Y:S05]  /*0540*/  BSYNC.RECONVERGENT B2 ;  /* 0x0000000000027941 */ /* 0x000fea0003800200 */
.L_x_354:
        /* <DEDUP_REMOVED lines=16> */
[----:B------:R-:W-:-:S07]  /*0650*/  IMAD.MOV.U32 R3, RZ, RZ, R2 ;  /* 0x000000ffff037224 */ /* 0x000fce00078e0002 */
.L_x_357:
[----:B------:R-:W-:Y:S05]  /*0660*/  BSYNC.RECONVERGENT B2 ;  /* 0x0000000000027941 */ /* 0x000fea0003800200 */
.L_x_356:
        /* <DEDUP_REMOVED lines=15> */
.L_x_359:
[----:B------:R-:W-:Y:S05]  /*0760*/  BSYNC.RECONVERGENT B2 ;  /* 0x0000000000027941 */ /* 0x000fea0003800200 */
.L_x_358:
        /* <DEDUP_REMOVED lines=15> */
.L_x_361:
[----:B------:R-:W-:Y:S05]  /*0860*/  BSYNC.RECONVERGENT B2 ;  /* 0x0000000000027941 */ /* 0x000fea0003800200 */
.L_x_360:
        /* <DEDUP_REMOVED lines=11> */
[----:B------:R-:W-:Y:S01]  /*0920*/  IMAD.MOV.U32 R3, RZ, RZ, R27 ;  /* 0x000000ffff037224 */ /* 0x000fe200078e001b */
[----:B------:R-:W-:-:S07]  /*0930*/  MOV R22, 0x950 ;  /* 0x0000095000167802 */ /* 0x000fce0000000f00 */
[----:B-1----:R-:W-:Y:S05]  /*0940*/  CALL.REL.NOINC `($__internal_1_$__cuda_sm3x_div_rn_noftz_f32_slowpath) ;  /* 0x0000002000747944 */ /* 0x002fea0003c00000 */
[----:B------:R-:W-:-:S07]  /*0950*/  MOV R25, R2 ;  /* 0x0000000200197202 */ /* 0x000fce0000000f00 */
.L_x_363:
[----:B------:R-:W-:Y:S05]  /*0960*/  BSYNC.RECONVERGENT B2 ;  /* 0x0000000000027941 */ /* 0x000fea0003800200 */
.L_x_362:
        /* <DEDUP_REMOVED lines=15> */
.L_x_365:
[----:B------:R-:W-:Y:S05]  /*0a60*/  BSYNC.RECONVERGENT B2 ;  /* 0x0000000000027941 */ /* 0x000fea0003800200 */
.L_x_364:
        /* <DEDUP_REMOVED lines=14> */
.L_x_367:
[----:B------:R-:W-:Y:S05]  /*0b50*/  BSYNC.RECONVERGENT B2 ;  /* 0x0000000000027941 */ /* 0x000fea0003800200 */
.L_x_366:
[----:B------:R0:W-:Y:S01]  /*0b60*/  STG.E desc[UR6][R18.64+0xc00], R2 ;  /* 0x000c000212007986 */ /* 0x0001e2000c101906 */
[----:B------:R-:W-:Y:S01]  /*0b70*/  VIADD R5, R5, 0x8 ;  /* 0x0000000805057836 */ /* 0x000fe20000000000 */
[----:B------:R-:W-:Y:S02]  /*0b80*/  IADD3 R8, P1, PT, R8, 0x1000, RZ ;  /* 0x0000100008087810 */ /* 0x000fe40007f3e0ff */
[----:B------:R-:W-:Y:S02]  /*0b90*/  IADD3 R6, PT, PT, R6, 0x400, RZ ;  /* 0x0000040006067810 */ /* 0x000fe40007ffe0ff */
[----:B------:R-:W-:Y:S02]  /*0ba0*/  ISETP.NE.AND P0, PT, R5, RZ, PT ;  /* 0x000000ff0500720c */ /* 0x000fe40003f05270 */
[----:B------:R-:W-:-:S11]  /*0bb0*/  IADD3.X R7, PT, PT, RZ, R7, RZ, P1, !PT ;  /* 0x00000007ff077210 */ /* 0x000fd60000ffe4ff */
[----:B0-----:R-:W-:Y:S05]  /*0bc0*/  @P0 BRA `(.L_x_368) ;  /* 0xfffffff400cc0947 */ /* 0x001fea000383ffff */
.L_x_351:
        /* <DEDUP_REMOVED lines=21> */
[----:B-1----:R-:W-:Y:S05]  /*0d20*/  CALL.REL.NOINC `($__internal_1_$__cuda_sm3x_div_rn_noftz_f32_slowpath) ;  /* 0x0000001c007c7944 */ /* 0x002fea0003c00000 */
[----:B------:R-:W-:-:S07]  /*0d30*/  IMAD.MOV.U32 R3, RZ, RZ, R2 ;  /* 0x000000ffff037224 */ /* 0x000fce00078e0002 */
.L_x_371:
[----:B------:R-:W-:Y:S05]  /*0d40*/  BSYNC.RECONVERGENT B2 ;  /* 0x0000000000027941 */ /* 0x000fea0003800200 */
.L_x_370:
[----:B------:R-:W-:Y:S01]  /*0d50*/  IMAD.WIDE R8, R5, 0x4, R12 ;  /* 0x0000000405087825 */ /* 0x000fe200078e020c */
[----:B------:R-:W0:Y:S04]  /*0d60*/  LDC R11, c[0x0][0x3b0] ;  /* 0x0000ec00ff0b7b82 */ /* 0x000e280000000800 */
        /* <DEDUP_REMOVED lines=15> */
.L_x_373:
[----:B------:R-:W-:Y:S05]  /*0e60*/  BSYNC.RECONVERGENT B2 ;  /* 0x0000000000027941 */ /* 0x000fea0003800200 */
.L_x_372:
        /* <DEDUP_REMOVED lines=16> */
.L_x_375:
[----:B------:R-:W-:Y:S05]  /*0f70*/  BSYNC.RECONVERGENT B2 ;  /* 0x0000000000027941 */ /* 0x000fea0003800200 */
.L_x_374:
        /* <DEDUP_REMOVED lines=14> */
[----:B-1----:R-:W-:Y:S05]  /*1060*/  CALL.REL.NOINC `($__internal_1_$__cuda_sm3x_div_rn_noftz_f32_slowpath) ;  /* 0x0000001800ac7944 */ /* 0x002fea0003c00000 */
.L_x_377:
[----:B------:R-:W-:Y:S05]  /*1070*/  BSYNC.RECONVERGENT B2 ;  /* 0x0000000000027941 */ /* 0x000fea0003800200 */
.L_x_376:
[----:B------:R0:W-:Y:S01]  /*1080*/  STG.E desc[UR6][R8.64+0x600], R2 ;  /* 0x0006000208007986 */ /* 0x0001e2000c101906 */
[----:B------:R-:W-:-:S07]  /*1090*/  IADD3 R20, PT, PT, R20, 0x4, RZ ;  /* 0x0000000414147810 */ /* 0x000fce0007ffe0ff */
.L_x_369:
[----:B------:R-:W-:-:S13]  /*10a0*/  ISETP.NE.AND P0, PT, RZ, UR4, PT ;  /* 0x00000004ff007c0c */ /* 0x000fda000bf05270 */
[----:B------:R-:W-:Y:S05]  /*10b0*/  @!P0 EXIT ;  /* 0x000000000000894d */ /* 0x000fea0003800000 */
[----:B------:R-:W-:-:S09]  /*10c0*/  UISETP.NE.AND UP0, UPT, UR4, 0x1, UPT ;  /* 0x000000010400788c */ /* 0x000fd2000bf05270 */
[----:B------:R-:W-:Y:S05]  /*10d0*/  BRA.U !UP0, `(.L_x_378) ;  /* 0x0000000108947547 */ /* 0x000fea000b800000 */
[----:B------:R-:W-:Y:S01]  /*10e0*/  LEA R5, R20, R23, 0x7 ;  /* 0x0000001714057211 */ /* 0x000fe200078e38ff */
[----:B0-----:R-:W0:Y:S04]  /*10f0*/  LDC R9, c[0x0][0x3b0] ;  /* 0x0000ec00ff097b82 */ /* 0x001e280000000800 */
        /* <DEDUP_REMOVED lines=14> */
[----:B------:R-:W-:-:S07]  /*11e0*/  MOV R3, R2 ;  /* 0x0000000200037202 */ /* 0x000fce0000000f00 */
.L_x_380:
[----:B------:R-:W-:Y:S05]  /*11f0*/  BSYNC.RECONVERGENT B2 ;  /* 0x0000000000027941 */ /* 0x000fea0003800200 */
.L_x_379:
        /* <DEDUP_REMOVED lines=15> */
[----:B-1----:R-:W-:Y:S05]  /*12f0*/  CALL.REL.NOINC `($__internal_1_$__cuda_sm3x_div_rn_noftz_f32_slowpath) ;  /* 0x0000001800087944 */ /* 0x002fea0003c00000 */
.L_x_382:
[----:B------:R-:W-:Y:S05]  /*1300*/  BSYNC.RECONVERGENT B2 ;  /* 0x0000000000027941 */ /* 0x000fea0003800200 */
.L_x_381:
[----:B------:R2:W-:Y:S01]  /*1310*/  STG.E desc[UR6][R8.64+0x200], R2 ;  /* 0x0002000208007986 */ /* 0x0005e2000c101906 */
[----:B------:R-:W-:-:S07]  /*1320*/  IADD3 R20, PT, PT, R20, 0x2, RZ ;  /* 0x0000000214147810 */ /* 0x000fce0007ffe0ff */
.L_x_378:
        /* <DEDUP_REMOVED lines=20> */
.L_x_384:
[----:B------:R-:W-:Y:S05]  /*1470*/  BSYNC.RECONVERGENT B2 ;  /* 0x0000000000027941 */ /* 0x000fea0003800200 */
.L_x_383:
[----:B------:R-:W-:-:S05]  /*1480*/  IMAD.WIDE R12, R23, 0x4, R12 ;  /* 0x00000004170c7825 */ /* 0x000fca00078e020c */
[----:B------:R-:W-:Y:S01]  /*1490*/  STG.E desc[UR6][R12.64], R2 ;  /* 0x000000020c007986 */ /* 0x000fe2000c101906 */
[----:B------:R-:W-:Y:S05]  /*14a0*/  EXIT ;  /* 0x000000000000794d */ /* 0x000fea0003800000 */
.L_x_350:
[----:B------:R-:W-:-:S13]  /*14b0*/  ISETP.GE.AND P0, PT, R3, 0x1, PT ;  /* 0x000000010300780c */ /* 0x000fda0003f06270 */
[----:B------:R-:W-:Y:S05]  /*14c0*/  @!P0 EXIT ;  /* 0x000000000000894d */ /* 0x000fea0003800000 */
[C---:B------:R-:W-:Y:S01]  /*14d0*/  ISETP.GE.U32.AND P0, PT, R3.reuse, 0x8, PT ;  /* 0x000000080300780c */ /* 0x040fe20003f06070 */
[----:B------:R-:W-:Y:S01]  /*14e0*/  HFMA2 R10, -RZ, RZ, 0, 0 ;  /* 0x00000000ff0a7431 */ /* 0x000fe200000001ff */
[----:B------:R-:W-:-:S11]  /*14f0*/  LOP3.LUT R7, R3, 0x7, RZ, 0xc0, !PT ;  /* 0x0000000703077812 */ /* 0x000fd600078ec0ff */
[----:B------:R-:W-:Y:S05]  /*1500*/  @!P0 BRA `(.L_x_385) ;  /* 0x0000000800ac8947 */ /* 0x000fea0003800000 */
[----:B------:R-:W0:Y:S01]  /*1510*/  LDC R6, c[0x0][0x3b0] ;  /* 0x0000ec00ff067b82 */ /* 0x000e220000000800 */
[----:B------:R-:W-:Y:S01]  /*1520*/  LOP3.LUT R10, R3, 0x7ffffff8, RZ, 0xc0, !PT ;  /* 0x7ffffff8030a7812 */ /* 0x000fe200078ec0ff */
[----:B------:R-:W-:-:S07]  /*1530*/  IMAD.MOV.U32 R8, RZ, RZ, RZ ;  /* 0x000000ffff087224 */ /* 0x000fce00078e00ff */
.L_x_418:
[C---:B------:R-:W-:Y:S01]  /*1540*/  LEA R9, R8.reuse, R23, 0x7 ;  /* 0x0000001708097211 */ /* 0x040fe200078e38ff */
[----:B------:R-:W-:Y:S01]  /*1550*/  BSSY.RECONVERGENT B2, `(.L_x_386) ;  /* 0x0000017000027945 */ /* 0x000fe20003800200 */
[----:B------:R-:W-:Y:S02]  /*1560*/  IADD3 R8, PT, PT, R8, 0x8, RZ ;  /* 0x0000000808087810 */ /* 0x000fe40007ffe0ff */
[----:B------:R-:W-:Y:S02]  /*1570*/  ISETP.GE.AND P0, PT, R9, R5, PT ;  /* 0x000000050900720c */ /* 0x000fe40003f06270 */
[----:B------:R-:W-:-:S11]  /*1580*/  ISETP.NE.AND P2, PT, R8, R10, PT ;  /* 0x0000000a0800720c */ /* 0x000fd60003f45270 */
        /* <DEDUP_REMOVED lines=16> */
.L_x_389:
[----:B------:R-:W-:Y:S05]  /*1690*/  BSYNC.RECONVERGENT B3 ;  /* 0x0000000000037941 */ /* 0x000fea0003800200 */
.L_x_388:
[----:B------:R-:W-:-:S05]  /*16a0*/  IMAD.WIDE.U32 R2, R9, 0x4, R12 ;  /* 0x0000000409027825 */ /* 0x000fca00078e000c */
[----:B------:R2:W-:Y:S02]  /*16b0*/  STG.E desc[UR6][R2.64], R11 ;  /* 0x0000000b02007986 */ /* 0x0005e4000c101906 */
.L_x_387:
[----:B------:R-:W-:Y:S05]  /*16c0*/  BSYNC.RECONVERGENT B2 ;  /* 0x0000000000027941 */ /* 0x000fea0003800200 */
.L_x_386:
        /* <DEDUP_REMOVED lines=19> */
.L_x_393:
[----:B------:R-:W-:Y:S05]  /*1800*/  BSYNC.RECONVERGENT B3 ;  /* 0x0000000000037941 */ /* 0x000fea0003800200 */
.L_x_392:
[----:B------:R3:W-:Y:S02]  /*1810*/  STG.E desc[UR6][R16.64], R2 ;  /* 0x0000000210007986 */ /* 0x0007e4000c101906 */
.L_x_391:
[----:B------:R-:W-:Y:S05]  /*1820*/  BSYNC.RECONVERGENT B2 ;  /* 0x0000000000027941 */ /* 0x000fea0003800200 */
.L_x_390:
        /* <DEDUP_REMOVED lines=17> */
.L_x_397:
[----:B------:R-:W-:Y:S05]  /*1940*/  BSYNC.RECONVERGENT B3 ;  /* 0x0000000000037941 */ /* 0x000fea0003800200 */
.L_x_396:
[----:B------:R2:W-:Y:S02]  /*1950*/  STG.E desc[UR6][R16.64+0x200], R2 ;  /* 0x0002000210007986 */ /* 0x0005e4000c101906 */
.L_x_395:
[----:B------:R-:W-:Y:S05]  /*1960*/  BSYNC.RECONVERGENT B2 ;  /* 0x0000000000027941 */ /* 0x000fea0003800200 */
.L_x_394:
        /* <DEDUP_REMOVED lines=16> */
[----:B-1----:R-:W-:Y:S05]  /*1a70*/  CALL.REL.NOINC `($__internal_1_$__cuda_sm3x_div_rn_noftz_f32_slowpath) ;  /* 0x0000001000287944 */ /* 0x002fea0003c00000 */
.L_x_401:
[----:B------:R-:W-:Y:S05]  /*1a80*/  BSYNC.RECONVERGENT B3 ;  /* 0x0000000000037941 */ /* 0x000fea0003800200 */
.L_x_400:
[----:B------:R2:W-:Y:S02]  /*1a90*/  STG.E desc[UR6][R16.64+0x400], R2 ;  /* 0x0004000210007986 */ /* 0x0005e4000c101906 */
.L_x_399:
[----:B------:R-:W-:Y:S05]  /*1aa0*/  BSYNC.RECONVERGENT B2 ;  /* 0x0000000000027941 */ /* 0x000fea0003800200 */
.L_x_398:
        /* <DEDUP_REMOVED lines=17> */
.L_x_405:
[----:B------:R-:W-:Y:S05]  /*1bc0*/  BSYNC.RECONVERGENT B3 ;  /* 0x0000000000037941 */ /* 0x000fea0003800200 */
.L_x_404:
[----:B------:R2:W-:Y:S02]  /*1bd0*/  STG.E desc[UR6][R16.64+0x600], R2 ;  /* 0x0006000210007986 */ /* 0x0005e4000c101906 */
.L_x_403:
[----:B------:R-:W-:Y:S05]  /*1be0*/  BSYNC.RECONVERGENT B2 ;  /* 0x0000000000027941 */ /* 0x000fea0003800200 */
.L_x_402:
        /* <DEDUP_REMOVED lines=17> */
.L_x_409:
[----:B------:R-:W-:Y:S05]  /*1d00*/  BSYNC.RECONVERGENT B3 ;  /* 0x0000000000037941 */ /* 0x000fea0003800200 */
.L_x_408:
[----:B------:R2:W-:Y:S02]  /*1d10*/  STG.E desc[UR6][R16.64+0x800], R2 ;  /* 0x0008000210007986 */ /* 0x0005e4000c101906 */
.L_x_407:
[----:B------:R-:W-:Y:S05]  /*1d20*/  BSYNC.RECONVERGENT B2 ;  /* 0x0000000000027941 */ /* 0x000fea0003800200 */
.L_x_406:
        /* <DEDUP_REMOVED lines=17> */
.L_x_413:
[----:B------:R-:W-:Y:S05]  /*1e40*/  BSYNC.RECONVERGENT B3 ;  /* 0x0000000000037941 */ /* 0x000fea0003800200 */
.L_x_412:
[----:B------:R2:W-:Y:S02]  /*1e50*/  STG.E desc[UR6][R16.64+0xa00], R2 ;  /* 0x000a000210007986 */ /* 0x0005e4000c101906 */
.L_x_411:
[----:B------:R-:W-:Y:S05]  /*1e60*/  BSYNC.RECONVERGENT B2 ;  /* 0x0000000000027941 */ /* 0x000fea0003800200 */
.L_x_410:
        /* <DEDUP_REMOVED lines=17> */
.L_x_417:
[----:B------:R-:W-:Y:S05]  /*1f80*/  BSYNC.RECONVERGENT B3 ;  /* 0x0000000000037941 */ /* 0x000fea0003800200 */
.L_x_416:
[----:B------:R2:W-:Y:S02]  /*1f90*/  STG.E desc[UR6][R16.64+0xc00], R2 ;  /* 0x000c000210007986 */ /* 0x0005e4000c101906 */
.L_x_415:
[----:B------:R-:W-:Y:S05]  /*1fa0*/  BSYNC.RECONVERGENT B2 ;  /* 0x0000000000027941 */ /* 0x000fea0003800200 */
.L_x_414:
[----:B------:R-:W-:Y:S05]  /*1fb0*/  @P2 BRA `(.L_x_418) ;  /* 0xfffffff400602947 */ /* 0x000fea000383ffff */
.L_x_385:
        /* <DEDUP_REMOVED lines=10> */
[----:B0-----:R-:W-:Y:S01]  /*2060*/  IMAD.WIDE R6, R9, 0x4, R14 ;  /* 0x0000000409067825 */ /* 0x001fe200078e020e */
[----:B--2---:R-:W0:Y:S05]  /*2070*/  LDC R17, c[0x0][0x3b0] ;  /* 0x0000ec00ff117b82 */ /* 0x004e2a0000000800 */
        /* <DEDUP_REMOVED lines=13> */
[----:B------:R-:W-:-:S07]  /*2150*/  MOV R11, R2 ;  /* 0x00000002000b7202 */ /* 0x000fce0000000f00 */
.L_x_423:
[----:B------:R-:W-:Y:S05]  /*2160*/  BSYNC.RECONVERGENT B3 ;  /* 0x0000000000037941 */ /* 0x000fea0003800200 */
.L_x_422:
[----:B------:R-:W-:-:S05]  /*2170*/  IMAD.WIDE R2, R9, 0x4, R12 ;  /* 0x0000000409027825 */ /* 0x000fca00078e020c */
[----:B------:R3:W-:Y:S02]  /*2180*/  STG.E desc[UR6][R2.64], R11 ;  /* 0x0000000b02007986 */ /* 0x0007e4000c101906 */
.L_x_421:
[----:B------:R-:W-:Y:S05]  /*2190*/  BSYNC.RECONVERGENT B2 ;  /* 0x0000000000027941 */ /* 0x000fea0003800200 */
.L_x_420:
[----:B------:R-:W-:Y:S01]  /*21a0*/  IADD3 R7, PT, PT, R9, 0x80, RZ ;  /* 0x0000008009077810 */ /* 0x000fe20007ffe0ff */
[----:B------:R-:W-:Y:S03]  /*21b0*/  BSSY.RECONVERGENT B2, `(.L_x_424) ;  /* 0x0000016000027945 */ /* 0x000fe60003800200 */
[----:B------:R-:W-:-:S13]  /*21c0*/  ISETP.GE.AND P0, PT, R7, R5, PT ;  /* 0x000000050700720c */ /* 0x000fda0003f06270 */
[----:B------:R-:W-:Y:S05]  /*21d0*/  @P0 BRA `(.L_x_425) ;  /* 0x00000000004c0947 */ /* 0x000fea0003800000 */
[----:B--2---:R-:W-:Y:S01]  /*21e0*/  IMAD.WIDE R16, R7, 0x4, R14 ;  /* 0x0000000407107825 */ /* 0x004fe200078e020e */
[----:B------:R-:W3:Y:S05]  /*21f0*/  LDC R19, c[0x0][0x3b0] ;  /* 0x0000ec00ff137b82 */ /* 0x000eea0000000800 */
        /* <DEDUP_REMOVED lines=12> */
[----:B01----:R-:W-:Y:S05]  /*22c0*/  CALL.REL.NOINC `($__internal_1_$__cuda_sm3x_div_rn_noftz_f32_slowpath) ;  /* 0x0000000800147944 */ /* 0x003fea0003c00000 */
[----:B------:R-:W-:-:S07]  /*22d0*/  MOV R11, R2 ;  /* 0x00000002000b7202 */ /* 0x000fce0000000f00 */
.L_x_427:
[----:B------:R-:W-:Y:S05]  /*22e0*/  BSYNC.RECONVERGENT B3 ;  /* 0x0000000000037941 */ /* 0x000fea0003800200 */
.L_x_426:
[----:B------:R-:W-:-:S05]  /*22f0*/  IMAD.WIDE R2, R7, 0x4, R12 ;  /* 0x0000000407027825 */ /* 0x000fca00078e020c */
[----:B------:R4:W-:Y:S02]  /*2300*/  STG.E desc[UR6][R2.64], R11 ;  /* 0x0000000b02007986 */ /* 0x0009e4000c101906 */
.L_x_425:
[----:B------:R-:W-:Y:S05]  /*2310*/  BSYNC.RECONVERGENT B2 ;  /* 0x0000000000027941 */ /* 0x000fea0003800200 */
.L_x_424:
[----:B------:R-:W-:Y:S01]  /*2320*/  VIADD R7, R9, 0x100 ;  /* 0x0000010009077836 */ /* 0x000fe20000000000 */
[----:B------:R-:W-:Y:S04]  /*2330*/  BSSY.RECONVERGENT B2, `(.L_x_428) ;  /* 0x0000016000027945 */ /* 0x000fe80003800200 */
[----:B------:R-:W-:-:S13]  /*2340*/  ISETP.GE.AND P0, PT, R7, R5, PT ;  /* 0x000000050700720c */ /* 0x000fda0003f06270 */
[----:B------:R-:W-:Y:S05]  /*2350*/  @P0 BRA `(.L_x_429) ;  /* 0x00000000004c0947 */ /* 0x000fea0003800000 */
[----:B--2---:R-:W-:Y:S01]  /*2360*/  IMAD.WIDE R16, R7, 0x4, R14 ;  /* 0x0000000407107825 */ /* 0x004fe200078e020e */
[----:B------:R-:W3:Y:S05]  /*2370*/  LDC R19, c[0x0][0x3b0] ;  /* 0x0000ec00ff137b82 */ /* 0x000eea0000000800 */
[----:B------:R-:W2:Y:S01]  /*2380*/  LDG.E R16, desc[UR6][R16.64] ;  /* 0x0000000610107981 */ /* 0x000ea2000c1e1900 */
[----:B------:R-:W-:Y:S01]  /*2390*/  BSSY.RECONVERGENT B3, `(.L_x_430) ;  /* 0x000000d000037945 */ /* 0x000fe20003800200 */
[----:B---34-:R-:W3:Y:S02]  /*23a0*/  MUFU.RCP R2, R19 ;  /* 0x0000001300027308 */ /* 0x018ee40000001000 */
        /* <DEDUP_REMOVED lines=11> */
.L_x_431:
[----:B------:R-:W-:Y:S05]  /*2460*/  BSYNC.RECONVERGENT B3 ;  /* 0x0000000000037941 */ /* 0x000fea0003800200 */
.L_x_430:
[----:B------:R-:W-:-:S05]  /*2470*/  IMAD.WIDE R2, R7, 0x4, R12 ;  /* 0x0000000407027825 */ /* 0x000fca00078e020c */
[----:B------:R2:W-:Y:S02]  /*2480*/  STG.E desc[UR6][R2.64], R11 ;  /* 0x0000000b02007986 */ /* 0x0005e4000c101906 */
.L_x_429:
[----:B------:R-:W-:Y:S05]  /*2490*/  BSYNC.RECONVERGENT B2 ;  /* 0x0000000000027941 */ /* 0x000fea0003800200 */
.L_x_428:
[----:B------:R-:W-:Y:S01]  /*24a0*/  IADD3 R9, PT, PT, R9, 0x180, RZ ;  /* 0x0000018009097810 */ /* 0x000fe20007ffe0ff */
[----:B------:R-:W-:Y:S03]  /*24b0*/  BSSY.RECONVERGENT B2, `(.L_x_432) ;  /* 0x0000016000027945 */ /* 0x000fe60003800200 */
[----:B------:R-:W-:-:S13]  /*24c0*/  ISETP.GE.AND P0, PT, R9, R5, PT ;  /* 0x000000050900720c */ /* 0x000fda0003f06270 */
[----:B------:R-:W-:Y:S05]  /*24d0*/  @P0 BRA `(.L_x_433) ;  /* 0x00000000004c0947 */ /* 0x000fea0003800000 */
[----:B0-----:R-:W-:Y:S01]  /*24e0*/  IMAD.WIDE R6, R9, 0x4, R14 ;  /* 0x0000000409067825 */ /* 0x001fe200078e020e */
[----:B--2---:R-:W3:Y:S05]  /*24f0*/  LDC R17, c[0x0][0x3b0] ;  /* 0x0000ec00ff117b82 */ /* 0x004eea0000000800 */
[----:B------:R-:W2:Y:S01]  /*2500*/  LDG.E R6, desc[UR6][R6.64] ;  /* 0x0000000606067981 */ /* 0x000ea2000c1e1900 */
[----:B------:R-:W-:Y:S01]  /*2510*/  BSSY.RECONVERGENT B3, `(.L_x_434) ;  /* 0x000000d000037945 */ /* 0x000fe20003800200 */
[----:B---34-:R-:W0:Y:S02]  /*2520*/  MUFU.RCP R2, R17 ;  /* 0x0000001100027308 */ /* 0x018e240000001000 */
        /* <DEDUP_REMOVED lines=11> */
.L_x_435:
[----:B------:R-:W-:Y:S05]  /*25e0*/  BSYNC.RECONVERGENT B3 ;  /* 0x0000000000037941 */ /* 0x000fea0003800200 */
.L_x_434:
[----:B------:R-:W-:-:S05]  /*25f0*/  IMAD.WIDE R2, R9, 0x4, R12 ;  /* 0x0000000409027825 */ /* 0x000fca00078e020c */
[----:B------:R0:W-:Y:S02]  /*2600*/  STG.E desc[UR6][R2.64], R11 ;  /* 0x0000000b02007986 */ /* 0x0001e4000c101906 */
.L_x_433:
[----:B------:R-:W-:Y:S05]  /*2610*/  BSYNC.RECONVERGENT B2 ;  /* 0x0000000000027941 */ /* 0x000fea0003800200 */
.L_x_432:
[----:B------:R-:W-:-:S07]  /*2620*/  IADD3 R10, PT, PT, R10, 0x4, RZ ;  /* 0x000000040a0a7810 */ /* 0x000fce0007ffe0ff */
.L_x_419:
[----:B------:R-:W-:-:S13]  /*2630*/  ISETP.NE.AND P0, PT, RZ, UR4, PT ;  /* 0x00000004ff007c0c */ /* 0x000fda000bf05270 */
[----:B------:R-:W-:Y:S05]  /*2640*/  @!P0 EXIT ;  /* 0x000000000000894d */ /* 0x000fea0003800000 */
[----:B------:R-:W-:-:S09]  /*2650*/  UISETP.NE.AND UP0, UPT, UR4, 0x1, UPT ;  /* 0x000000010400788c */ /* 0x000fd2000bf05270 */
[----:B------:R-:W-:Y:S05]  /*2660*/  BRA.U !UP0, `(.L_x_436) ;  /* 0x0000000108c47547 */ /* 0x000fea000b800000 */
[----:B------:R-:W-:Y:S01]  /*2670*/  LEA R7, R10, R23, 0x7 ;  /* 0x000000170a077211 */ /* 0x000fe200078e38ff */
[----:B------:R-:W-:Y:S03]  /*2680*/  BSSY.RECONVERGENT B2, `(.L_x_437) ;  /* 0x0000016000027945 */ /* 0x000fe60003800200 */
[----:B------:R-:W-:-:S13]  /*2690*/  ISETP.GE.AND P0, PT, R7, R5, PT ;  /* 0x000000050700720c */ /* 0x000fda0003f06270 */
[----:B------:R-:W-:Y:S05]  /*26a0*/  @P0 BRA `(.L_x_438) ;  /* 0x00000000004c0947 */ /* 0x000fea0003800000 */
[----:B------:R-:W-:Y:S01]  /*26b0*/  IMAD.WIDE R8, R7, 0x4, R14 ;  /* 0x0000000407087825 */ /* 0x000fe200078e020e */
[----:B--2---:R-:W0:Y:S05]  /*26c0*/  LDC R17, c[0x0][0x3b0] ;  /* 0x0000ec00ff117b82 */ /* 0x004e2a0000000800 */
[----:B------:R-:W2:Y:S01]  /*26d0*/  LDG.E R8, desc[UR6][R8.64] ;  /* 0x0000000608087981 */ /* 0x000ea2000c1e1900 */
[----:B------:R-:W-:Y:S01]  /*26e0*/  BSSY.RECONVERGENT B3, `(.L_x_439) ;  /* 0x000000d000037945 */ /* 0x000fe20003800200 */
[----:B0--34-:R-:W0:Y:S02]  /*26f0*/  MUFU.RCP R2, R17 ;  /* 0x0000001100027308 */ /* 0x019e240000001000 */
        /* <DEDUP_REMOVED lines=11> */
.L_x_440:
[----:B------:R-:W-:Y:S05]  /*27b0*/  BSYNC.RECONVERGENT B3 ;  /* 0x0000000000037941 */ /* 0x000fea0003800200 */
.L_x_439:
[----:B------:R-:W-:-:S05]  /*27c0*/  IMAD.WIDE R2, R7, 0x4, R12 ;  /* 0x0000000407027825 */ /* 0x000fca00078e020c */
[----:B------:R0:W-:Y:S02]  /*27d0*/  STG.E desc[UR6][R2.64], R11 ;  /* 0x0000000b02007986 */ /* 0x0001e4000c101906 */
.L_x_438:
[----:B------:R-:W-:Y:S05]  /*27e0*/  BSYNC.RECONVERGENT B2 ;  /* 0x0000000000027941 */ /* 0x000fea0003800200 */
.L_x_437:
[----:B------:R-:W-:Y:S01]  /*27f0*/  VIADD R7, R7, 0x80 ;  /* 0x0000008007077836 */ /* 0x000fe20000000000 */
[----:B------:R-:W-:Y:S04]  /*2800*/  BSSY.RECONVERGENT B2, `(.L_x_441) ;  /* 0x0000016000027945 */ /* 0x000fe80003800200 */
        /* <DEDUP_REMOVED lines=18> */
.L_x_444:
[----:B------:R-:W-:Y:S05]  /*2930*/  BSYNC.RECONVERGENT B3 ;  /* 0x0000000000037941 */ /* 0x000fea0003800200 */
.L_x_443:
[----:B------:R-:W-:-:S05]  /*2940*/  IMAD.WIDE R2, R7, 0x4, R12 ;  /* 0x0000000407027825 */ /* 0x000fca00078e020c */
[----:B------:R0:W-:Y:S02]  /*2950*/  STG.E desc[UR6][R2.64], R11 ;  /* 0x0000000b02007986 */ /* 0x0001e4000c101906 */
.L_x_442:
[----:B------:R-:W-:Y:S05]  /*2960*/  BSYNC.RECONVERGENT B2 ;  /* 0x0000000000027941 */ /* 0x000fea0003800200 */
.L_x_441:
[----:B------:R-:W-:-:S07]  /*2970*/  IADD3 R10, PT, PT, R10, 0x2, RZ ;  /* 0x000000020a0a7810 */ /* 0x000fce0007ffe0ff */
.L_x_436:
[----:B0-234-:R-:W0:Y:S02]  /*2980*/  LDC R2, c[0x0][0x384] ;  /* 0x0000e100ff027b82 */ /* 0x01de240000000800 */
[----:B0-----:R-:W-:-:S04]  /*2990*/  LOP3.LUT R2, R2, 0x1, RZ, 0xc0, !PT ;  /* 0x0000000102027812 */ /* 0x001fc800078ec0ff */
[----:B------:R-:W-:-:S13]  /*29a0*/  ISETP.NE.U32.AND P0, PT, R2, 0x1, PT ;  /* 0x000000010200780c */ /* 0x000fda0003f05070 */
[----:B------:R-:W-:Y:S05]  /*29b0*/  @P0 EXIT ;  /* 0x000000000000094d */ /* 0x000fea0003800000 */
[----:B------:R-:W-:-:S04]  /*29c0*/  LEA R23, R10, R23, 0x7 ;  /* 0x000000170a177211 */ /* 0x000fc800078e38ff */
[----:B------:R-:W-:-:S13]  /*29d0*/  ISETP.GE.AND P0, PT, R23, R5, PT ;  /* 0x000000051700720c */ /* 0x000fda0003f06270 */
[----:B------:R-:W-:Y:S05]  /*29e0*/  @P0 EXIT ;  /* 0x000000000000094d */ /* 0x000fea0003800000 */
[----:B------:R-:W-:Y:S01]  /*29f0*/  IMAD.WIDE R14, R23, 0x4, R14 ;  /* 0x00000004170e7825 */ /* 0x000fe200078e020e */
[----:B------:R-:W0:Y:S05]  /*2a00*/  LDC R5, c[0x0][0x3b0] ;  /* 0x0000ec00ff057b82 */ /* 0x000e2a0000000800 */
        /* <DEDUP_REMOVED lines=13> */
.L_x_446:
[----:B------:R-:W-:Y:S05]  /*2ae0*/  BSYNC.RECONVERGENT B2 ;  /* 0x0000000000027941 */ /* 0x000fea0003800200 */
.L_x_445:
[----:B------:R-:W-:-:S05]  /*2af0*/  IMAD.WIDE R12, R23, 0x4, R12 ;  /* 0x00000004170c7825 */ /* 0x000fca00078e020c */
[----:B------:R-:W-:Y:S01]  /*2b00*/  STG.E desc[UR6][R12.64], R2 ;  /* 0x000000020c007986 */ /* 0x000fe2000c101906 */
[----:B------:R-:W-:Y:S05]  /*2b10*/  EXIT ;  /* 0x000000000000794d */ /* 0x000fea0003800000 */
        .weak           $__internal_1_$__cuda_sm3x_div_rn_noftz_f32_slowpath
        .type           $__internal_1_$__cuda_sm3x_div_rn_noftz_f32_slowpath,@function
        .size           $__internal_1_$__cuda_sm3x_div_rn_noftz_f32_slowpath,(.L_x_461 - $__internal_1_$__cuda_sm3x_div_rn_noftz_f32_slowpath)
$__internal_1_$__cuda_sm3x_div_rn_noftz_f32_slowpath:
[----:B------:R-:W-:Y:S01]  /*2b20*/  SHF.R.U32.HI R4, RZ, 0x17, R0 ;  /* 0x00000017ff047819 */ /* 0x000fe20000011600 */
[----:B------:R-:W-:Y:S01]  /*2b30*/  BSSY.RECONVERGENT B0, `(.L_x_447) ;  /* 0x0000063000007945 */ /* 0x000fe20003800200 */
[----:B------:R-:W-:Y:S02]  /*2b40*/  SHF.R.U32.HI R26, RZ, 0x17, R3 ;  /* 0x00000017ff1a7819 */ /* 0x000fe40000011603 */
[----:B------:R-:W-:Y:S02]  /*2b50*/  LOP3.LUT R4, R4, 0xff, RZ, 0xc0, !PT ;  /* 0x000000ff04047812 */ /* 0x000fe400078ec0ff */
[----:B------:R-:W-:Y:S02]  /*2b60*/  LOP3.LUT R26, R26, 0xff, RZ, 0xc0, !PT ;  /* 0x000000ff1a1a7812 */ /* 0x000fe400078ec0ff */
[----:B------:R-:W-:Y:S01]  /*2b70*/  MOV R27, R0 ;  /* 0x00000000001b7202 */ /* 0x000fe20000000f00 */
[----:B------:R-:W-:Y:S01]  /*2b80*/  VIADD R25, R4, 0xffffffff ;  /* 0xffffffff04197836 */ /* 0x000fe20000000000 */
[----:B------:R-:W-:-:S04]  /*2b90*/  IADD3 R2, PT, PT, R26, -0x1, RZ ;  /* 0xffffffff1a027810 */ /* 0x000fc80007ffe0ff */
[----:B------:R-:W-:-:S04]  /*2ba0*/  ISETP.GT.U32.AND P0, PT, R25, 0xfd, PT ;  /* 0x000000fd1900780c */ /* 0x000fc80003f04070 */
[----:B------:R-:W-:-:S13]  /*2bb0*/  ISETP.GT.U32.OR P0, PT, R2, 0xfd, P0 ;  /* 0x000000fd0200780c */ /* 0x000fda0000704470 */
[----:B------:R-:W-:Y:S01]  /*2bc0*/  @!P0 MOV R24, RZ ;  /* 0x000000ff00188202 */ /* 0x000fe20000000f00 */
        /* <DEDUP_REMOVED lines=22> */
[----:B------:R-:W-:-:S04]  /*2d30*/  @!P1 FFMA R27, R0, 1.84467440737095516160e+19, RZ ;  /* 0x5f800000001b9823 */ /* 0x000fc800000000ff */
[----:B------:R-:W-:-:S07]  /*2d40*/  @!P1 VIADD R24, R24, 0x40 ;  /* 0x0000004018189836 */ /* 0x000fce0000000000 */
.L_x_448:
[----:B------:R-:W-:Y:S01]  /*2d50*/  LEA R28, R4, 0xc0800000, 0x17 ;  /* 0xc0800000041c7811 */ /* 0x000fe200078eb8ff */
[----:B------:R-:W-:Y:S01]  /*2d60*/  BSSY.RECONVERGENT B1, `(.L_x_453) ;  /* 0x0000036000017945 */ /* 0x000fe20003800200 */
[----:B------:R-:W-:Y:S02]  /*2d70*/  IADD3 R26, PT, PT, R26, -0x7f, RZ ;  /* 0xffffff811a1a7810 */ /* 0x000fe40007ffe0ff */
[----:B------:R-:W-:-:S04]  /*2d80*/  IADD3 R28, PT, PT, -R28, R27, RZ ;  /* 0x0000001b1c1c7210 */ /* 0x000fc80007ffe1ff */
[----:B------:R-:W0:Y:S01]  /*2d90*/  MUFU.RCP R2, R28 ;  /* 0x0000001c00027308 */ /* 0x000e220000001000 */
[----:B------:R-:W-:-:S04]  /*2da0*/  FADD.FTZ R25, -R28, -RZ ;  /* 0x800000ff1c197221 */ /* 0x000fc80000010100 */
[----:B0-----:R-:W-:-:S04]  /*2db0*/  FFMA R27, R2, R25, 1 ;  /* 0x3f800000021b7423 */ /* 0x001fc80000000019 */
[----:B------:R-:W-:Y:S01]  /*2dc0*/  FFMA R27, R2, R27, R2 ;  /* 0x0000001b021b7223 */ /* 0x000fe20000000002 */
[C---:B------:R-:W-:Y:S01]  /*2dd0*/  IMAD R2, R26.reuse, -0x800000, R3 ;  /* 0xff8000001a027824 */ /* 0x040fe200078e0203 */
[----:B------:R-:W-:-:S03]  /*2de0*/  IADD3 R3, PT, PT, R26, 0x7f, -R4 ;  /* 0x0000007f1a037810 */ /* 0x000fc60007ffe804 */
[----:B------:R-:W-:Y:S01]  /*2df0*/  FFMA R26, R2, R27, RZ ;  /* 0x0000001b021a7223 */ /* 0x000fe200000000ff */
[----:B------:R-:W-:-:S03]  /*2e00*/  IADD3 R29, PT, PT, R3, R24, RZ ;  /* 0x00000018031d7210 */ /* 0x000fc60007ffe0ff */
        /* <DEDUP_REMOVED lines=20> */
[C---:B------:R-:W-:Y:S01]  /*2f50*/  VIADD R4, R3.reuse, 0x20 ;  /* 0x0000002003047836 */ /* 0x040fe20000000000 */
[C---:B------:R-:W-:Y:S02]  /*2f60*/  ISETP.NE.AND P3, PT, R3.reuse, RZ, PT ;  /* 0x000000ff0300720c */ /* 0x040fe40003f65270 */
[----:B------:R-:W-:Y:S02]  /*2f70*/  LOP3.LUT R24, R24, 0x7fffff, RZ, 0xc0, !PT ;  /* 0x007fffff18187812 */ /* 0x000fe400078ec0ff */
[----:B------:R-:W-:Y:S02]  /*2f80*/  ISETP.NE.AND P1, PT, R3, RZ, PT ;  /* 0x000000ff0300720c */ /* 0x000fe40003f25270 */
[----:B------:R-:W-:-:S02]  /*2f90*/  LOP3.LUT R27, R24, 0x800000, RZ, 0xfc, !PT ;  /* 0x00800000181b7812 */ /* 0x000fc400078efcff */
[----:B------:R-:W-:Y:S02]  /*2fa0*/  IADD3 R3, PT, PT, -R3, RZ, RZ ;  /* 0x000000ff03037210 */ /* 0x000fe40007ffe1ff */
[----:B------:R-:W-:Y:S02]  /*2fb0*/  SHF.L.U32 R4, R27, R4, RZ ;  /* 0x000000041b047219 */ /* 0x000fe400000006ff */
[----:B------:R-:W-:Y:S02]  /*2fc0*/  FSETP.NEU.FTZ.AND P0, PT, R26, R25, PT ;  /* 0x000000191a00720b */ /* 0x000fe40003f1d000 */
[----:B------:R-:W-:Y:S02]  /*2fd0*/  SEL R24, R3, RZ, P3 ;  /* 0x000000ff03187207 */ /* 0x000fe40001800000 */
[----:B------:R-:W-:Y:S02]  /*2fe0*/  ISETP.NE.AND P1, PT, R4, RZ, P1 ;  /* 0x000000ff0400720c */ /* 0x000fe40000f25270 */
[----:B------:R-:W-:-:S02]  /*2ff0*/  SHF.R.U32.HI R24, RZ, R24, R27 ;  /* 0x00000018ff187219 */ /* 0x000fc4000001161b */
[----:B------:R-:W-:Y:S02]  /*3000*/  PLOP3.LUT P0, PT, P0, P1, PT, 0xf8, 0x8f ;  /* 0x00000000008f781c */ /* 0x000fe40000703f70 */
[----:B------:R-:W-:Y:S02]  /*3010*/  SHF.R.U32.HI R4, RZ, 0x1, R24 ;  /* 0x00000001ff047819 */ /* 0x000fe40000011618 */
[----:B------:R-:W-:-:S04]  /*3020*/  SEL R3, RZ, 0x1, !P0 ;  /* 0x00000001ff037807 */ /* 0x000fc80004000000 */
[----:B------:R-:W-:-:S04]  /*3030*/  LOP3.LUT R3, R3, 0x1, R4, 0xf8, !PT ;  /* 0x0000000103037812 */ /* 0x000fc800078ef804 */
[----:B------:R-:W-:-:S04]  /*3040*/  LOP3.LUT R3, R3, R24, RZ, 0xc0, !PT ;  /* 0x0000001803037212 */ /* 0x000fc800078ec0ff */
[----:B------:R-:W-:-:S04]  /*3050*/  IADD3 R3, PT, PT, R4, R3, RZ ;  /* 0x0000000304037210 */ /* 0x000fc80007ffe0ff */
[----:B------:R-:W-:Y:S01]  /*3060*/  LOP3.LUT R2, R3, R2, RZ, 0xfc, !PT ;  /* 0x0000000203027212 */ /* 0x000fe200078efcff */
[----:B------:R-:W-:Y:S06]  /*3070*/  BRA `(.L_x_456) ;  /* 0x0000000000107947 */ /* 0x000fec0003800000 */
.L_x_455:
[----:B------:R-:W-:-:S04]  /*3080*/  LOP3.LUT R2, R2, 0x80000000, RZ, 0xc0, !PT ;  /* 0x8000000002027812 */ /* 0x000fc800078ec0ff */
[----:B------:R-:W-:Y:S01]  /*3090*/  LOP3.LUT R2, R2, 0x7f800000, RZ, 0xfc, !PT ;  /* 0x7f80000002027812 */ /* 0x000fe200078efcff */
[----:B------:R-:W-:Y:S06]  /*30a0*/  BRA `(.L_x_456) ;  /* 0x0000000000047947 */ /* 0x000fec0003800000 */
.L_x_454:
[----:B------:R-:W-:-:S07]  /*30b0*/  LEA R2, R29, R2, 0x17 ;  /* 0x000000021d027211 */ /* 0x000fce00078eb8ff */
.L_x_456:
[----:B------:R-:W-:Y:S05]  /*30c0*/  BSYNC.RECONVERGENT B1 ;  /* 0x0000000000017941 */ /* 0x000fea0003800200 */
.L_x_453:
[----:B------:R-:W-:Y:S05]  /*30d0*/  BRA `(.L_x_457) ;  /* 0x0000000000207947 */ /* 0x000fea0003800000 */
.L_x_452:
[----:B------:R-:W-:-:S04]  /*30e0*/  LOP3.LUT R3, R27, 0x80000000, R3, 0x48, !PT ;  /* 0x800000001b037812 */ /* 0x000fc800078e4803 */
[----:B------:R-:W-:Y:S01]  /*30f0*/  LOP3.LUT R2, R3, 0x7f800000, RZ, 0xfc, !PT ;  /* 0x7f80000003027812 */ /* 0x000fe200078efcff */
[----:B------:R-:W-:Y:S06]  /*3100*/  BRA `(.L_x_457) ;  /* 0x0000000000147947 */ /* 0x000fec0003800000 */
.L_x_451:
[----:B------:R-:W-:Y:S01]  /*3110*/  LOP3.LUT R2, R27, 0x80000000, R3, 0x48, !PT ;  /* 0x800000001b027812 */ /* 0x000fe200078e4803 */
[----:B------:R-:W-:Y:S06]  /*3120*/  BRA `(.L_x_457) ;  /* 0x00000000000c7947 */ /* 0x000fec0003800000 */
.L_x_450:
[----:B------:R-:W0:Y:S01]  /*3130*/  MUFU.RSQ R2, -QNAN ;  /* 0xffc0000000027908 */ /* 0x000e220000001400 */
[----:B------:R-:W-:Y:S05]  /*3140*/  BRA `(.L_x_457) ;  /* 0x0000000000047947 */ /* 0x000fea0003800000 */
.L_x_449:
[----:B------:R-:W-:-:S07]  /*3150*/  FADD.FTZ R2, R3, R0 ;  /* 0x0000000003027221 */ /* 0x000fce0000010000 */
.L_x_457:
[----:B------:R-:W-:Y:S05]  /*3160*/  BSYNC.RECONVERGENT B0 ;  /* 0x0000000000007941 */ /* 0x000fea0003800200 */
.L_x_447:
[----:B------:R-:W-:Y:S01]  /*3170*/  HFMA2 R25, -RZ, RZ, 0, 0 ;  /* 0x00000000ff197431 */ /* 0x000fe200000001ff */
[----:B------:R-:W-:-:S04]  /*3180*/  MOV R24, R22 ;  /* 0x0000001600187202 */ /* 0x000fc80000000f00 */
[----:B0-----:R-:W-:Y:S05]  /*3190*/  RET.REL.NODEC R24 `(_ZN3cub18CUB_300001_SM_10006detail9transform16transform_kernelINS2_10policy_hubILb0EN4cuda3std3__45tupleIJN6thrust24THRUST_300001_SM_1000_NS6detail15normal_iteratorINSA_10device_ptrIfEEEENSA_17constant_iteratorIfNSA_11use_defaultESH_EEEEEE10policy1000EiNS7_7dividesIfEESF_JPfSI_EEEvT0_iT1_T2_DpNS2_10kernel_argIT3_EE) ;  /* 0xffffffcc18987950 */ /* 0x001fea0003c3ffff */
.L_x_458:
        /* <DEDUP_REMOVED lines=14> */
.L_x_461:


//--------------------- .text._ZN3cub18CUB_300001_SM_10006detail11EmptyKernelIvEEvv --------------------------
	.section	.text._ZN3cub18CUB_300001_SM_10006detail11EmptyKernelIvEEvv,"ax",@progbits
	.align	128
        .global         _ZN3cub18CUB_300001_SM_10006detail11EmptyKernelIvEEvv
        .type           _ZN3cub18CUB_300001_SM_10006detail11EmptyKernelIvEEvv,@function
        .size           _ZN3cub18CUB_300001_SM_10006detail11EmptyKernelIvEEvv,(.L_x_470 - _ZN3cub18CUB_300001_SM_10006detail11EmptyKernelIvEEvv)
        .other          _ZN3cub18CUB_300001_SM_10006detail11EmptyKernelIvEEvv,@"STO_CUDA_ENTRY STV_DEFAULT"
_ZN3cub18CUB_300001_SM_10006detail11EmptyKernelIvEEvv:
.text._ZN3cub18CUB_300001_SM_10006detail11EmptyKernelIvEEvv:
[----:B------:R-:W-:Y:S01]  /*0000*/  LDC R1, c[0x0][0x37c] ;  /* 0x0000df00ff017b82 */ /* 0x000fe20000000800 */
[----:B------:R-:W-:Y:S05]  /*0010*/  EXIT ;  /* 0x000000000000794d */ /* 0x000fea0003800000 */
.L_x_459:
        /* <DEDUP_REMOVED lines=14> */
.L_x_470:


//--------------------- .nv.shared._ZN3cub18CUB_300001_SM_10006detail6reduce28DeviceReduceSingleTileKernelINS2_10policy_hubIfyN4cuda3std3__44plusIfEEE10Policy1000EPfSC_iS9_ffNS7_10__identityEEEvT0_T1_T2_T3_T4_T6_ --------------------------
	.section	.nv.shared._ZN3cub18CUB_300001_SM_10006detail6reduce28DeviceReduceSingleTileKernelINS2_10policy_hubIfyN4cuda3std3__44plusIfEEE10Policy1000EPfSC_iS9_ffNS7_10__identityEEEvT0_T1_T2_T3_T4_T6_,"aw",@nobits
	.sectionflags	@""
	.align	4
.nv.shared._ZN3cub18CUB_300001_SM_10006detail6reduce28DeviceReduceSingleTileKernelINS2_10policy_hubIfyN4cuda3std3__44plusIfEEE10Policy1000EPfSC_iS9_ffNS7_10__identityEEEvT0_T1_T2_T3_T4_T6_:
	.zero		1068


//--------------------- .nv.shared.reserved.0     --------------------------
	.section	.nv.shared.reserved.0,"aw",@nobits
	.weak		__nv_reservedSMEM_offset_0_alias
	.size		__nv_reservedSMEM_offset_0_alias, 0, 64
	.other		__nv_reservedSMEM_offset_0_alias,@"STO_CUDA_RESERVED_SHARED STV_DEFAULT"
__nv_reservedSMEM_offset_0_alias:
	.zero		0
	.zero		64


//--------------------- .nv.global                --------------------------
	.section	.nv.global,"aw",@nobits
.nv.global:
	.type		_ZN30_INTERNAL_0cc06e26_4_k_cu_main6thrust24THRUST_300001_SM_1000_NS3seqE,@object
	.size		_ZN30_INTERNAL_0cc06e26_4_k_cu_main6thrust24THRUST_300001_SM_1000_NS3seqE,(_ZN30_INTERNAL_0cc06e26_4_k_cu_main4cuda3std3__48in_placeE - _ZN30_INTERNAL_0cc06e26_4_k_cu_main6thrust24THRUST_300001_SM_1000_NS3seqE)
_ZN30_INTERNAL_0cc06e26_4_k_cu_main6thrust24THRUST_300001_SM_1000_NS3seqE:
	.zero		1
	.type		_ZN30_INTERNAL_0cc06e26_4_k_cu_main4cuda3std3__48in_placeE,@object
	.size		_ZN30_INTERNAL_0cc06e26_4_k_cu_main4cuda3std3__48in_placeE,(_ZN30_INTERNAL_0cc06e26_4_k_cu_main4cuda3std6ranges3__45__cpo4sizeE - _ZN30_INTERNAL_0cc06e26_4_k_cu_main4cuda3std3__48in_placeE)
_ZN30_INTERNAL_0cc06e26_4_k_cu_main4cuda3std3__48in_placeE:
	.zero		1
	.type		_ZN30_INTERNAL_0cc06e26_4_k_cu_main4cuda3std6ranges3__45__cpo4sizeE,@object
	.size		_ZN30_INTERNAL_0cc06e26_4_k_cu_main4cuda3std6ranges3__45__cpo4sizeE,(_ZN30_INTERNAL_0cc06e26_4_k_cu_main6thrust24THRUST_300001_SM_1000_NS12placeholders2_3E - _ZN30_INTERNAL_0cc06e26_4_k_cu_main4cuda3std6ranges3__45__cpo4sizeE)
_ZN30_INTERNAL_0cc06e26_4_k_cu_main4cuda3std6ranges3__45__cpo4sizeE:
	.zero		1
	.type		_ZN30_INTERNAL_0cc06e26_4_k_cu_main6thrust24THRUST_300001_SM_1000_NS12placeholders2_3E,@object
	.size		_ZN30_INTERNAL_0cc06e26_4_k_cu_main6thrust24THRUST_300001_SM_1000_NS12placeholders2_3E,(_ZN30_INTERNAL_0cc06e26_4_k_cu_main4cuda3std3__45__cpo6cbeginE - _ZN30_INTERNAL_0cc06e26_4_k_cu_main6thrust24THRUST_300001_SM_1000_NS12placeholders2_3E)
_ZN30_INTERNAL_0cc06e26_4_k_cu_main6thrust24THRUST_300001_SM_1000_NS12placeholders2_3E:
	.zero		1
	.type		_ZN30_INTERNAL_0cc06e26_4_k_cu_main4cuda3std3__45__cpo6cbeginE,@object
	.size		_ZN30_INTERNAL_0cc06e26_4_k_cu_main4cuda3std3__45__cpo6cbeginE,(_ZN30_INTERNAL_0cc06e26_4_k_cu_main4cuda3std6ranges3__45__cpo6cbeginE - _ZN30_INTERNAL_0cc06e26_4_k_cu_main4cuda3std3__45__cpo6cbeginE)
_ZN30_INTERNAL_0cc06e26_4_k_cu_main4cuda3std3__45__cpo6cbeginE:
	.zero		1
	.type		_ZN30_INTERNAL_0cc06e26_4_k_cu_main4cuda3std6ranges3__45__cpo6cbeginE,@object
	.size		_ZN30_INTERNAL_0cc06e26_4_k_cu_main4cuda3std6ranges3__45__cpo6cbeginE,(_ZN30_INTERNAL_0cc06e26_4_k_cu_main6thrust24THRUST_300001_SM_1000_NS12placeholders2_7E - _ZN30_INTERNAL_0cc06e26_4_k_cu_main4cuda3std6ranges3__45__cpo6cbeginE)
_ZN30_INTERNAL_0cc06e26_4_k_cu_main4cuda3std6ranges3__45__cpo6cbeginE:
	.zero		1
	.type		_ZN30_INTERNAL_0cc06e26_4_k_cu_main6thrust24THRUST_300001_SM_1000_NS12placeholders2_7E,@object
	.size		_ZN30_INTERNAL_0cc06e26_4_k_cu_main6thrust24THRUST_300001_SM_1000_NS12placeholders2_7E,(_ZN30_INTERNAL_0cc06e26_4_k_cu_main4cuda3std3__45__cpo7crbeginE - _ZN30_INTERNAL_0cc06e26_4_k_cu_main6thrust24THRUST_300001_SM_1000_NS12placeholders2_7E)
_ZN30_INTERNAL_0cc06e26_4_k_cu_main6thrust24THRUST_300001_SM_1000_NS12placeholders2_7E:
	.zero		1
	.type		_ZN30_INTERNAL_0cc06e26_4_k_cu_main4cuda3std3__45__cpo7crbeginE,@object
	.size		_ZN30_INTERNAL_0cc06e26_4_k_cu_main4cuda3std3__45__cpo7crbeginE,(_ZN30_INTERNAL_0cc06e26_4_k_cu_main4cuda3std6ranges3__45__cpo4nextE - _ZN30_INTERNAL_0cc06e26_4_k_cu_main4cuda3std3__45__cpo7crbeginE)
_ZN30_INTERNAL_0cc06e26_4_k_cu_main4cuda3std3__45__cpo7crbeginE:
	.zero		1
	.type		_ZN30_INTERNAL_0cc06e26_4_k_cu_main4cuda3std6ranges3__45__cpo4nextE,@object
	.size		_ZN30_INTERNAL_0cc06e26_4_k_cu_main4cuda3std6ranges3__45__cpo4nextE,(_ZN30_INTERNAL_0cc06e26_4_k_cu_main4cuda3std6ranges3__45__cpo4swapE - _ZN30_INTERNAL_0cc06e26_4_k_cu_main4cuda3std6ranges3__45__cpo4nextE)
_ZN30_INTERNAL_0cc06e26_4_k_cu_main4cuda3std6ranges3__45__cpo4nextE:
	.zero		1
	.type		_ZN30_INTERNAL_0cc06e26_4_k_cu_main4cuda3std6ranges3__45__cpo4swapE,@object
	.size		_ZN30_INTERNAL_0cc06e26_4_k_cu_main4cuda3std6ranges3__45__cpo4swapE,(_ZN30_INTERNAL_0cc06e26_4_k_cu_main6thrust24THRUST_300001_SM_1000_NS8cuda_cub10par_nosyncE - _ZN30_INTERNAL_0cc06e26_4_k_cu_main4cuda3std6ranges3__45__cpo4swapE)
_ZN30_INTERNAL_0cc06e26_4_k_cu_main4cuda3std6ranges3__45__cpo4swapE:
	.zero		1
	.type		_ZN30_INTERNAL_0cc06e26_4_k_cu_main6thrust24THRUST_300001_SM_1000_NS8cuda_cub10par_nosyncE,@object
	.size		_ZN30_INTERNAL_0cc06e26_4_k_cu_main6thrust24THRUST_300001_SM_1000_NS8cuda_cub10par_nosyncE,(_ZN30_INTERNAL_0cc06e26_4_k_cu_main6thrust24THRUST_300001_SM_1000_NS12placeholders2_9E - _ZN30_INTERNAL_0cc06e26_4_k_cu_main6thrust24THRUST_300001_SM_1000_NS8cuda_cub10par_nosyncE)
_ZN30_INTERNAL_0cc06e26_4_k_cu_main6thrust24THRUST_300001_SM_1000_NS8cuda_cub10par_nosyncE:
	.zero		1
	.type		_ZN30_INTERNAL_0cc06e26_4_k_cu_main6thrust24THRUST_300001_SM_1000_NS12placeholders2_9E,@object
	.size		_ZN30_INTERNAL_0cc06e26_4_k_cu_main6thrust24THRUST_300001_SM_1000_NS12placeholders2_9E,(_ZN30_INTERNAL_0cc06e26_4_k_cu_main4cuda3std3__432_GLOBAL__N__0cc06e26_4_k_cu_main6ignoreE - _ZN30_INTERNAL_0cc06e26_4_k_cu_main6thrust24THRUST_300001_SM_1000_NS12placeholders2_9E)
_ZN30_INTERNAL_0cc06e26_4_k_cu_main6thrust24THRUST_300001_SM_1000_NS12placeholders2_9E:
	.zero		1
	.type		_ZN30_INTERNAL_0cc06e26_4_k_cu_main4cuda3std3__432_GLOBAL__N__0cc06e26_4_k_cu_main6ignoreE,@object
	.size		_ZN30_INTERNAL_0cc06e26_4_k_cu_main4cuda3std3__432_GLOBAL__N__0cc06e26_4_k_cu_main6ignoreE,(_ZN30_INTERNAL_0cc06e26_4_k_cu_main4cuda3std6ranges3__45__cpo4dataE - _ZN30_INTERNAL_0cc06e26_4_k_cu_main4cuda3std3__432_GLOBAL__N__0cc06e26_4_k_cu_main6ignoreE)
_ZN30_INTERNAL_0cc06e26_4_k_cu_main4cuda3std3__432_GLOBAL__N__0cc06e26_4_k_cu_main6ignoreE:
	.zero		1
	.type		_ZN30_INTERNAL_0cc06e26_4_k_cu_main4cuda3std6ranges3__45__cpo4dataE,@object
	.size		_ZN30_INTERNAL_0cc06e26_4_k_cu_main4cuda3std6ranges3__45__cpo4dataE,(_ZN30_INTERNAL_0cc06e26_4_k_cu_main6thrust24THRUST_300001_SM_1000_NS12placeholders2_1E - _ZN30_INTERNAL_0cc06e26_4_k_cu_main4cuda3std6ranges3__45__cpo4dataE)
_ZN30_INTERNAL_0cc06e26_4_k_cu_main4cuda3std6ranges3__45__cpo4dataE:
	.zero		1
	.type		_ZN30_INTERNAL_0cc06e26_4_k_cu_main6thrust24THRUST_300001_SM_1000_NS12placeholders2_1E,@object
	.size		_ZN30_INTERNAL_0cc06e26_4_k_cu_main6thrust24THRUST_300001_SM_1000_NS12placeholders2_1E,(_ZN30_INTERNAL_0cc06e26_4_k_cu_main4cuda3std3__45__cpo5beginE - _ZN30_INTERNAL_0cc06e26_4_k_cu_main6thrust24THRUST_300001_SM_1000_NS12placeholders2_1E)
_ZN30_INTERNAL_0cc06e26_4_k_cu_main6thrust24THRUST_300001_SM_1000_NS12placeholders2_1E:
	.zero		1
	.type		_ZN30_INTERNAL_0cc06e26_4_k_cu_main4cuda3std3__45__cpo5beginE,@object
	.size		_ZN30_INTERNAL_0cc06e26_4_k_cu_main4cuda3std3__45__cpo5beginE,(_ZN30_INTERNAL_0cc06e26_4_k_cu_main4cuda3std6ranges3__45__cpo5beginE - _ZN30_INTERNAL_0cc06e26_4_k_cu_main4cuda3std3__45__cpo5beginE)
_ZN30_INTERNAL_0cc06e26_4_k_cu_main4cuda3std3__45__cpo5beginE:
	.zero		1
	.type		_ZN30_INTERNAL_0cc06e26_4_k_cu_main4cuda3std6ranges3__45__cpo5beginE,@object
	.size		_ZN30_INTERNAL_0cc06e26_4_k_cu_main4cuda3std6ranges3__45__cpo5beginE,(_ZN30_INTERNAL_0cc06e26_4_k_cu_main6thrust24THRUST_300001_SM_1000_NS12placeholders2_5E - _ZN30_INTERNAL_0cc06e26_4_k_cu_main4cuda3std6ranges3__45__cpo5beginE)
_ZN30_INTERNAL_0cc06e26_4_k_cu_main4cuda3std6ranges3__45__cpo5beginE:
	.zero		1
	.type		_ZN30_INTERNAL_0cc06e26_4_k_cu_main6thrust24THRUST_300001_SM_1000_NS12placeholders2_5E,@object
	.size		_ZN30_INTERNAL_0cc06e26_4_k_cu_main6thrust24THRUST_300001_SM_1000_NS12placeholders2_5E,(_ZN30_INTERNAL_0cc06e26_4_k_cu_main4cuda3std3__45__cpo6rbeginE - _ZN30_INTERNAL_0cc06e26_4_k_cu_main6thrust24THRUST_300001_SM_1000_NS12placeholders2_5E)
_ZN30_INTERNAL_0cc06e26_4_k_cu_main6thrust24THRUST_300001_SM_1000_NS12placeholders2_5E:
	.zero		1
	.type		_ZN30_INTERNAL_0cc06e26_4_k_cu_main4cuda3std3__45__cpo6rbeginE,@object
	.size		_ZN30_INTERNAL_0cc06e26_4_k_cu_main4cuda3std3__45__cpo6rbeginE,(_ZN30_INTERNAL_0cc06e26_4_k_cu_main4cuda3std6ranges3__45__cpo7advanceE - _ZN30_INTERNAL_0cc06e26_4_k_cu_main4cuda3std3__45__cpo6rbeginE)
_ZN30_INTERNAL_0cc06e26_4_k_cu_main4cuda3std3__45__cpo6rbeginE:
	.zero		1
	.type		_ZN30_INTERNAL_0cc06e26_4_k_cu_main4cuda3std6ranges3__45__cpo7advanceE,@object
	.size		_ZN30_INTERNAL_0cc06e26_4_k_cu_main4cuda3std6ranges3__45__cpo7advanceE,(_ZN30_INTERNAL_0cc06e26_4_k_cu_main4cuda3std3__47nulloptE - _ZN30_INTERNAL_0cc06e26_4_k_cu_main4cuda3std6ranges3__45__cpo7advanceE)
_ZN30_INTERNAL_0cc06e26_4_k_cu_main4cuda3std6ranges3__45__cpo7advanceE:
	.zero		1
	.type		_ZN30_INTERNAL_0cc06e26_4_k_cu_main4cuda3std3__47nulloptE,@object
	.size		_ZN30_INTERNAL_0cc06e26_4_k_cu_main4cuda3std3__47nulloptE,(_ZN30_INTERNAL_0cc06e26_4_k_cu_main4cuda3std6ranges3__45__cpo8distanceE - _ZN30_INTERNAL_0cc06e26_4_k_cu_main4cuda3std3__47nulloptE)
_ZN30_INTERNAL_0cc06e26_4_k_cu_main4cuda3std3__47nulloptE:
	.zero		1
	.type		_ZN30_INTERNAL_0cc06e26_4_k_cu_main4cuda3std6ranges3__45__cpo8distanceE,@object
	.size		_ZN30_INTERNAL_0cc06e26_4_k_cu_main4cuda3std6ranges3__45__cpo8distanceE,(_ZN30_INTERNAL_0cc06e26_4_k_cu_main6thrust24THRUST_300001_SM_1000_NS12placeholders3_10E - _ZN30_INTERNAL_0cc06e26_4_k_cu_main4cuda3std6ranges3__45__cpo8distanceE)
_ZN30_INTERNAL_0cc06e26_4_k_cu_main4cuda3std6ranges3__45__cpo8distanceE:
	.zero		1
	.type		_ZN30_INTERNAL_0cc06e26_4_k_cu_main6thrust24THRUST_300001_SM_1000_NS12placeholders3_10E,@object
	.size		_ZN30_INTERNAL_0cc06e26_4_k_cu_main6thrust24THRUST_300001_SM_1000_NS12placeholders3_10E,(_ZN30_INTERNAL_0cc06e26_4_k_cu_main4cuda3std3__419piecewise_constructE - _ZN30_INTERNAL_0cc06e26_4_k_cu_main6thrust24THRUST_300001_SM_1000_NS12placeholders3_10E)
_ZN30_INTERNAL_0cc06e26_4_k_cu_main6thrust24THRUST_300001_SM_1000_NS12placeholders3_10E:
	.zero		1
	.type		_ZN30_INTERNAL_0cc06e26_4_k_cu_main4cuda3std3__419piecewise_constructE,@object
	.size		_ZN30_INTERNAL_0cc06e26_4_k_cu_main4cuda3std3__419piecewise_constructE,(_ZN30_INTERNAL_0cc06e26_4_k_cu_main4cuda3std6ranges3__45__cpo5cdataE - _ZN30_INTERNAL_0cc06e26_4_k_cu_main4cuda3std3__419piecewise_constructE)
_ZN30_INTERNAL_0cc06e26_4_k_cu_main4cuda3std3__419piecewise_constructE:
	.zero		1
	.type		_ZN30_INTERNAL_0cc06e26_4_k_cu_main4cuda3std6ranges3__45__cpo5cdataE,@object
	.size		_ZN30_INTERNAL_0cc06e26_4_k_cu_main4cuda3std6ranges3__45__cpo5cdataE,(_ZN30_INTERNAL_0cc06e26_4_k_cu_main6thrust24THRUST_300001_SM_1000_NS12placeholders2_2E - _ZN30_INTERNAL_0cc06e26_4_k_cu_main4cuda3std6ranges3__45__cpo5cdataE)
_ZN30_INTERNAL_0cc06e26_4_k_cu_main4cuda3std6ranges3__45__cpo5cdataE:
	.zero		1
	.type		_ZN30_INTERNAL_0cc06e26_4_k_cu_main6thrust24THRUST_300001_SM_1000_NS12placeholders2_2E,@object
	.size		_ZN30_INTERNAL_0cc06e26_4_k_cu_main6thrust24THRUST_300001_SM_1000_NS12placeholders2_2E,(_ZN30_INTERNAL_0cc06e26_4_k_cu_main4cuda3std3__45__cpo3endE - _ZN30_INTERNAL_0cc06e26_4_k_cu_main6thrust24THRUST_300001_SM_1000_NS12placeholders2_2E)
_ZN30_INTERNAL_0cc06e26_4_k_cu_main6thrust24THRUST_300001_SM_1000_NS12placeholders2_2E:
	.zero		1
	.type		_ZN30_INTERNAL_0cc06e26_4_k_cu_main4cuda3std3__45__cpo3endE,@object
	.size		_ZN30_INTERNAL_0cc06e26_4_k_cu_main4cuda3std3__45__cpo3endE,(_ZN30_INTERNAL_0cc06e26_4_k_cu_main4cuda3std6ranges3__45__cpo3endE - _ZN30_INTERNAL_0cc06e26_4_k_cu_main4cuda3std3__45__cpo3endE)
_ZN30_INTERNAL_0cc06e26_4_k_cu_main4cuda3std3__45__cpo3endE:
	.zero		1
	.type		_ZN30_INTERNAL_0cc06e26_4_k_cu_main4cuda3std6ranges3__45__cpo3endE,@object
	.size		_ZN30_INTERNAL_0cc06e26_4_k_cu_main4cuda3std6ranges3__45__cpo3endE,(_ZN30_INTERNAL_0cc06e26_4_k_cu_main6thrust24THRUST_300001_SM_1000_NS12placeholders2_6E - _ZN30_INTERNAL_0cc06e26_4_k_cu_main4cuda3std6ranges3__45__cpo3endE)
_ZN30_INTERNAL_0cc06e26_4_k_cu_main4cuda3std6ranges3__45__cpo3endE:
	.zero		1
	.type		_ZN30_INTERNAL_0cc06e26_4_k_cu_main6thrust24THRUST_300001_SM_1000_NS12placeholders2_6E,@object
	.size		_ZN30_INTERNAL_0cc06e26_4_k_cu_main6thrust24THRUST_300001_SM_1000_NS12placeholders2_6E,(_ZN30_INTERNAL_0cc06e26_4_k_cu_main4cuda3std3__45__cpo4rendE - _ZN30_INTERNAL_0cc06e26_4_k_cu_main6thrust24THRUST_300001_SM_1000_NS12placeholders2_6E)
_ZN30_INTERNAL_0cc06e26_4_k_cu_main6thrust24THRUST_300001_SM_1000_NS12placeholders2_6E:
	.zero		1
	.type		_ZN30_INTERNAL_0cc06e26_4_k_cu_main4cuda3std3__45__cpo4rendE,@object
	.size		_ZN30_INTERNAL_0cc06e26_4_k_cu_main4cuda3std3__45__cpo4rendE,(_ZN30_INTERNAL_0cc06e26_4_k_cu_main4cuda3std6ranges3__45__cpo9iter_swapE - _ZN30_INTERNAL_0cc06e26_4_k_cu_main4cuda3std3__45__cpo4rendE)
_ZN30_INTERNAL_0cc06e26_4_k_cu_main4cuda3std3__45__cpo4rendE:
	.zero		1
	.type		_ZN30_INTERNAL_0cc06e26_4_k_cu_main4cuda3std6ranges3__45__cpo9iter_swapE,@object
	.size		_ZN30_INTERNAL_0cc06e26_4_k_cu_main4cuda3std6ranges3__45__cpo9iter_swapE,(_ZN30_INTERNAL_0cc06e26_4_k_cu_main4cuda3std3__48unexpectE - _ZN30_INTERNAL_0cc06e26_4_k_cu_main4cuda3std6ranges3__45__cpo9iter_swapE)
_ZN30_INTERNAL_0cc06e26_4_k_cu_main4cuda3std6ranges3__45__cpo9iter_swapE:
	.zero		1
	.type		_ZN30_INTERNAL_0cc06e26_4_k_cu_main4cuda3std3__48unexpectE,@object
	.size		_ZN30_INTERNAL_0cc06e26_4_k_cu_main4cuda3std3__48unexpectE,(_ZN30_INTERNAL_0cc06e26_4_k_cu_main6thrust24THRUST_300001_SM_1000_NS8cuda_cub3parE - _ZN30_INTERNAL_0cc06e26_4_k_cu_main4cuda3std3__48unexpectE)
_ZN30_INTERNAL_0cc06e26_4_k_cu_main4cuda3std3__48unexpectE:
	.zero		1
	.type		_ZN30_INTERNAL_0cc06e26_4_k_cu_main6thrust24THRUST_300001_SM_1000_NS8cuda_cub3parE,@object
	.size		_ZN30_INTERNAL_0cc06e26_4_k_cu_main6thrust24THRUST_300001_SM_1000_NS8cuda_cub3parE,(_ZN30_INTERNAL_0cc06e26_4_k_cu_main6thrust24THRUST_300001_SM_1000_NS12placeholders2_4E - _ZN30_INTERNAL_0cc06e26_4_k_cu_main6thrust24THRUST_300001_SM_1000_NS8cuda_cub3parE)
_ZN30_INTERNAL_0cc06e26_4_k_cu_main6thrust24THRUST_300001_SM_1000_NS8cuda_cub3parE:
	.zero		1
	.type		_ZN30_INTERNAL_0cc06e26_4_k_cu_main6thrust24THRUST_300001_SM_1000_NS12placeholders2_4E,@object
	.size		_ZN30_INTERNAL_0cc06e26_4_k_cu_main6thrust24THRUST_300001_SM_1000_NS12placeholders2_4E,(_ZN30_INTERNAL_0cc06e26_4_k_cu_main4cuda3std3__45__cpo4cendE - _ZN30_INTERNAL_0cc06e26_4_k_cu_main6thrust24THRUST_300001_SM_1000_NS12placeholders2_4E)
_ZN30_INTERNAL_0cc06e26_4_k_cu_main6thrust24THRUST_300001_SM_1000_NS12placeholders2_4E:
	.zero		1
	.type		_ZN30_INTERNAL_0cc06e26_4_k_cu_main4cuda3std3__45__cpo4cendE,@object
	.size		_ZN30_INTERNAL_0cc06e26_4_k_cu_main4cuda3std3__45__cpo4cendE,(_ZN30_INTERNAL_0cc06e26_4_k_cu_main4cuda3std6ranges3__45__cpo4cendE - _ZN30_INTERNAL_0cc06e26_4_k_cu_main4cuda3std3__45__cpo4cendE)
_ZN30_INTERNAL_0cc06e26_4_k_cu_main4cuda3std3__45__cpo4cendE:
	.zero		1
	.type		_ZN30_INTERNAL_0cc06e26_4_k_cu_main4cuda3std6ranges3__45__cpo4cendE,@object
	.size		_ZN30_INTERNAL_0cc06e26_4_k_cu_main4cuda3std6ranges3__45__cpo4cendE,(_ZN30_INTERNAL_0cc06e26_4_k_cu_main4cuda3std3__420unreachable_sentinelE - _ZN30_INTERNAL_0cc06e26_4_k_cu_main4cuda3std6ranges3__45__cpo4cendE)
_ZN30_INTERNAL_0cc06e26_4_k_cu_main4cuda3std6ranges3__45__cpo4cendE:
	.zero		1
	.type		_ZN30_INTERNAL_0cc06e26_4_k_cu_main4cuda3std3__420unreachable_sentinelE,@object
	.size		_ZN30_INTERNAL_0cc06e26_4_k_cu_main4cuda3std3__420unreachable_sentinelE,(_ZN30_INTERNAL_0cc06e26_4_k_cu_main4cuda3std6ranges3__45__cpo5ssizeE - _ZN30_INTERNAL_0cc06e26_4_k_cu_main4cuda3std3__420unreachable_sentinelE)
_ZN30_INTERNAL_0cc06e26_4_k_cu_main4cuda3std3__420unreachable_sentinelE:
	.zero		1
	.type		_ZN30_INTERNAL_0cc06e26_4_k_cu_main4cuda3std6ranges3__45__cpo5ssizeE,@object
	.size		_ZN30_INTERNAL_0cc06e26_4_k_cu_main4cuda3std6ranges3__45__cpo5ssizeE,(_ZN30_INTERNAL_0cc06e26_4_k_cu_main6thrust24THRUST_300001_SM_1000_NS12placeholders2_8E - _ZN30_INTERNAL_0cc06e26_4_k_cu_main4cuda3std6ranges3__45__cpo5ssizeE)
_ZN30_INTERNAL_0cc06e26_4_k_cu_main4cuda3std6ranges3__45__cpo5ssizeE:
	.zero		1
	.type		_ZN30_INTERNAL_0cc06e26_4_k_cu_main6thrust24THRUST_300001_SM_1000_NS12placeholders2_8E,@object
	.size		_ZN30_INTERNAL_0cc06e26_4_k_cu_main6thrust24THRUST_300001_SM_1000_NS12placeholders2_8E,(_ZN30_INTERNAL_0cc06e26_4_k_cu_main4cuda3std3__45__cpo5crendE - _ZN30_INTERNAL_0cc06e26_4_k_cu_main6thrust24THRUST_300001_SM_1000_NS12placeholders2_8E)
_ZN30_INTERNAL_0cc06e26_4_k_cu_main6thrust24THRUST_300001_SM_1000_NS12placeholders2_8E:
	.zero		1
	.type		_ZN30_INTERNAL_0cc06e26_4_k_cu_main4cuda3std3__45__cpo5crendE,@object
	.size		_ZN30_INTERNAL_0cc06e26_4_k_cu_main4cuda3std3__45__cpo5crendE,(_ZN30_INTERNAL_0cc06e26_4_k_cu_main4cuda3std6ranges3__45__cpo4prevE - _ZN30_INTERNAL_0cc06e26_4_k_cu_main4cuda3std3__45__cpo5crendE)
_ZN30_INTERNAL_0cc06e26_4_k_cu_main4cuda3std3__45__cpo5crendE:
	.zero		1
	.type		_ZN30_INTERNAL_0cc06e26_4_k_cu_main4cuda3std6ranges3__45__cpo4prevE,@object
	.size		_ZN30_INTERNAL_0cc06e26_4_k_cu_main4cuda3std6ranges3__45__cpo4prevE,(_ZN30_INTERNAL_0cc06e26_4_k_cu_main4cuda3std6ranges3__45__cpo9iter_moveE - _ZN30_INTERNAL_0cc06e26_4_k_cu_main4cuda3std6ranges3__45__cpo4prevE)
_ZN30_INTERNAL_0cc06e26_4_k_cu_main4cuda3std6ranges3__45__cpo4prevE:
	.zero		1
	.type		_ZN30_INTERNAL_0cc06e26_4_k_cu_main4cuda3std6ranges3__45__cpo9iter_moveE,@object
	.size		_ZN30_INTERNAL_0cc06e26_4_k_cu_main4cuda3std6ranges3__45__cpo9iter_moveE,(_ZN30_INTERNAL_0cc06e26_4_k_cu_main6thrust24THRUST_300001_SM_1000_NS6system6detail10sequential3seqE - _ZN30_INTERNAL_0cc06e26_4_k_cu_main4cuda3std6ranges3__45__cpo9iter_moveE)
_ZN30_INTERNAL_0cc06e26_4_k_cu_main4cuda3std6ranges3__45__cpo9iter_moveE:
	.zero		1
	.type		_ZN30_INTERNAL_0cc06e26_4_k_cu_main6thrust24THRUST_300001_SM_1000_NS6system6detail10sequential3seqE,@object
	.size		_ZN30_INTERNAL_0cc06e26_4_k_cu_main6thrust24THRUST_300001_SM_1000_NS6system6detail10sequential3seqE,(.L_31 - _ZN30_INTERNAL_0cc06e26_4_k_cu_main6thrust24THRUST_300001_SM_1000_NS6system6detail10sequential3seqE)
_ZN30_INTERNAL_0cc06e26_4_k_cu_main6thrust24THRUST_300001_SM_1000_NS6system6detail10sequential3seqE:
	.zero		1
.L_31:


//--------------------- .nv.shared._ZN3cub18CUB_300001_SM_10006detail6reduce18DeviceReduceKernelINS2_10policy_hubIfyN4cuda3std3__44plusIfEEE10Policy1000EN6thrust24THRUST_300001_SM_1000_NS6detail15normal_iteratorINSD_10device_ptrIfEEEEyS9_fNSD_6squareIfEEEEvT0_PT3_T1_NS0_13GridEvenShareISO_EET2_T4_ --------------------------
	.section	.nv.shared._ZN3cub18CUB_300001_SM_10006detail6reduce18DeviceReduceKernelINS2_10policy_hubIfyN4cuda3std3__44plusIfEEE10Policy1000EN6thrust24THRUST_300001_SM_1000_NS6detail15normal_iteratorINSD_10device_ptrIfEEEEyS9_fNSD_6squareIfEEEEvT0_PT3_T1_NS0_13GridEvenShareISO_EET2_T4_,"aw",@nobits
	.sectionflags	@""
	.align	4
.nv.shared._ZN3cub18CUB_300001_SM_10006detail6reduce18DeviceReduceKernelINS2_10policy_hubIfyN4cuda3std3__44plusIfEEE10Policy1000EN6thrust24THRUST_300001_SM_1000_NS6detail15normal_iteratorINSD_10device_ptrIfEEEEyS9_fNSD_6squareIfEEEEvT0_PT3_T1_NS0_13GridEvenShareISO_EET2_T4_:
	.zero		1068


//--------------------- .nv.shared._ZN3cub18CUB_300001_SM_10006detail6reduce28DeviceReduceSingleTileKernelINS2_10policy_hubIfyN4cuda3std3__44plusIfEEE10Policy1000EN6thrust24THRUST_300001_SM_1000_NS6detail15normal_iteratorINSD_10device_ptrIfEEEEPfyS9_ffNSD_6squareIfEEEEvT0_T1_T2_T3_T4_T6_ --------------------------
	.section	.nv.shared._ZN3cub18CUB_300001_SM_10006detail6reduce28DeviceReduceSingleTileKernelINS2_10policy_hubIfyN4cuda3std3__44plusIfEEE10Policy1000EN6thrust24THRUST_300001_SM_1000_NS6detail15normal_iteratorINSD_10device_ptrIfEEEEPfyS9_ffNSD_6squareIfEEEEvT0_T1_T2_T3_T4_T6_,"aw",@nobits
	.sectionflags	@""
	.align	4
.nv.shared._ZN3cub18CUB_300001_SM_10006detail6reduce28DeviceReduceSingleTileKernelINS2_10policy_hubIfyN4cuda3std3__44plusIfEEE10Policy1000EN6thrust24THRUST_300001_SM_1000_NS6detail15normal_iteratorINSD_10device_ptrIfEEEEPfyS9_ffNSD_6squareIfEEEEvT0_T1_T2_T3_T4_T6_:
	.zero		1068


//--------------------- .nv.shared._ZN3cub18CUB_300001_SM_10006detail6reduce28DeviceReduceSingleTileKernelINS2_10policy_hubIfjN4cuda3std3__44plusIfEEE10Policy1000EPfSC_iS9_ffNS7_10__identityEEEvT0_T1_T2_T3_T4_T6_ --------------------------
	.section	.nv.shared._ZN3cub18CUB_300001_SM_10006detail6reduce28DeviceReduceSingleTileKernelINS2_10policy_hubIfjN4cuda3std3__44plusIfEEE10Policy1000EPfSC_iS9_ffNS7_10__identityEEEvT0_T1_T2_T3_T4_T6_,"aw",@nobits
	.sectionflags	@""
	.align	4
.nv.shared._ZN3cub18CUB_300001_SM_10006detail6reduce28DeviceReduceSingleTileKernelINS2_10policy_hubIfjN4cuda3std3__44plusIfEEE10Policy1000EPfSC_iS9_ffNS7_10__identityEEEvT0_T1_T2_T3_T4_T6_:
	.zero		1108


//--------------------- .nv.shared._ZN3cub18CUB_300001_SM_10006detail6reduce18DeviceReduceKernelINS2_10policy_hubIfjN4cuda3std3__44plusIfEEE10Policy1000EN6thrust24THRUST_300001_SM_1000_NS6detail15normal_iteratorINSD_10device_ptrIfEEEEjS9_fNSD_6squareIfEEEEvT0_PT3_T1_NS0_13GridEvenShareISO_EET2_T4_ --------------------------
	.section	.nv.shared._ZN3cub18CUB_300001_SM_10006detail6reduce18DeviceReduceKernelINS2_10policy_hubIfjN4cuda3std3__44plusIfEEE10Policy1000EN6thrust24THRUST_300001_SM_1000_NS6detail15normal_iteratorINSD_10device_ptrIfEEEEjS9_fNSD_6squareIfEEEEvT0_PT3_T1_NS0_13GridEvenShareISO_EET2_T4_,"aw",@nobits
	.sectionflags	@""
	.align	4
.nv.shared._ZN3cub18CUB_300001_SM_10006detail6reduce18DeviceReduceKernelINS2_10policy_hubIfjN4cuda3std3__44plusIfEEE10Policy1000EN6thrust24THRUST_300001_SM_1000_NS6detail15normal_iteratorINSD_10device_ptrIfEEEEjS9_fNSD_6squareIfEEEEvT0_PT3_T1_NS0_13GridEvenShareISO_EET2_T4_:
	.zero		1108


//--------------------- .nv.shared._ZN3cub18CUB_300001_SM_10006detail6reduce28DeviceReduceSingleTileKernelINS2_10policy_hubIfjN4cuda3std3__44plusIfEEE10Policy1000EN6thrust24THRUST_300001_SM_1000_NS6detail15normal_iteratorINSD_10device_ptrIfEEEEPfjS9_ffNSD_6squareIfEEEEvT0_T1_T2_T3_T4_T6_ --------------------------
	.section	.nv.shared._ZN3cub18CUB_300001_SM_10006detail6reduce28DeviceReduceSingleTileKernelINS2_10policy_hubIfjN4cuda3std3__44plusIfEEE10Policy1000EN6thrust24THRUST_300001_SM_1000_NS6detail15normal_iteratorINSD_10device_ptrIfEEEEPfjS9_ffNSD_6squareIfEEEEvT0_T1_T2_T3_T4_T6_,"aw",@nobits
	.sectionflags	@""
	.align	4
.nv.shared._ZN3cub18CUB_300001_SM_10006detail6reduce28DeviceReduceSingleTileKernelINS2_10policy_hubIfjN4cuda3std3__44plusIfEEE10Policy1000EN6thrust24THRUST_300001_SM_1000_NS6detail15normal_iteratorINSD_10device_ptrIfEEEEPfjS9_ffNSD_6squareIfEEEEvT0_T1_T2_T3_T4_T6_:
	.zero		1108


//--------------------- .nv.constant0._ZN3cub18CUB_300001_SM_10006detail6reduce28DeviceReduceSingleTileKernelINS2_10policy_hubIfyN4cuda3std3__44plusIfEEE10Policy1000EPfSC_iS9_ffNS7_10__identityEEEvT0_T1_T2_T3_T4_T6_ --------------------------
	.section	.nv.constant0._ZN3cub18CUB_300001_SM_10006detail6reduce28DeviceReduceSingleTileKernelINS2_10policy_hubIfyN4cuda3std3__44plusIfEEE10Policy1000EPfSC_iS9_ffNS7_10__identityEEEvT0_T1_T2_T3_T4_T6_,"a",@progbits
	.sectionflags	@""
	.align	4
.nv.constant0._ZN3cub18CUB_300001_SM_10006detail6reduce28DeviceReduceSingleTileKernelINS2_10policy_hubIfyN4cuda3std3__44plusIfEEE10Policy1000EPfSC_iS9_ffNS7_10__identityEEEvT0_T1_T2_T3_T4_T6_:
	.zero		925


//--------------------- .nv.constant0._ZN3cub18CUB_300001_SM_10006detail6reduce18DeviceReduceKernelINS2_10policy_hubIfyN4cuda3std3__44plusIfEEE10Policy1000EN6thrust24THRUST_300001_SM_1000_NS6detail15normal_iteratorINSD_10device_ptrIfEEEEyS9_fNSD_6squareIfEEEEvT0_PT3_T1_NS0_13GridEvenShareISO_EET2_T4_ --------------------------
	.section	.nv.constant0._ZN3cub18CUB_300001_SM_10006detail6reduce18DeviceReduceKernelINS2_10policy_hubIfyN4cuda3std3__44plusIfEEE10Policy1000EN6thrust24THRUST_300001_SM_1000_NS6detail15normal_iteratorINSD_10device_ptrIfEEEEyS9_fNSD_6squareIfEEEEvT0_PT3_T1_NS0_13GridEvenShareISO_EET2_T4_,"a",@progbits
	.sectionflags	@""
	.align	4
.nv.constant0._ZN3cub18CUB_300001_SM_10006detail6reduce18DeviceReduceKernelINS2_10policy_hubIfyN4cuda3std3__44plusIfEEE10Policy1000EN6thrust24THRUST_300001_SM_1000_NS6detail15normal_iteratorINSD_10device_ptrIfEEEEyS9_fNSD_6squareIfEEEEvT0_PT3_T1_NS0_13GridEvenShareISO_EET2_T4_:
	.zero		994


//--------------------- .nv.constant0._ZN3cub18CUB_300001_SM_10006detail6reduce28DeviceReduceSingleTileKernelINS2_10policy_hubIfyN4cuda3std3__44plusIfEEE10Policy1000EN6thrust24THRUST_300001_SM_1000_NS6detail15normal_iteratorINSD_10device_ptrIfEEEEPfyS9_ffNSD_6squareIfEEEEvT0_T1_T2_T3_T4_T6_ --------------------------
	.section	.nv.constant0._ZN3cub18CUB_300001_SM_10006detail6reduce28DeviceReduceSingleTileKernelINS2_10policy_hubIfyN4cuda3std3__44plusIfEEE10Policy1000EN6thrust24THRUST_300001_SM_1000_NS6detail15normal_iteratorINSD_10device_ptrIfEEEEPfyS9_ffNSD_6squareIfEEEEvT0_T1_T2_T3_T4_T6_,"a",@progbits
	.sectionflags	@""
	.align	4
.nv.constant0._ZN3cub18CUB_300001_SM_10006detail6reduce28DeviceReduceSingleTileKernelINS2_10policy_hubIfyN4cuda3std3__44plusIfEEE10Policy1000EN6thrust24THRUST_300001_SM_1000_NS6detail15normal_iteratorINSD_10device_ptrIfEEEEPfyS9_ffNSD_6squareIfEEEEvT0_T1_T2_T3_T4_T6_:
	.zero		929


//--------------------- .nv.constant0._ZN3cub18CUB_300001_SM_10006detail6reduce28DeviceReduceSingleTileKernelINS2_10policy_hubIfjN4cuda3std3__44plusIfEEE10Policy1000EPfSC_iS9_ffNS7_10__identityEEEvT0_T1_T2_T3_T4_T6_ --------------------------
	.section	.nv.constant0._ZN3cub18CUB_300001_SM_10006detail6reduce28DeviceReduceSingleTileKernelINS2_10policy_hubIfjN4cuda3std3__44plusIfEEE10Policy1000EPfSC_iS9_ffNS7_10__identityEEEvT0_T1_T2_T3_T4_T6_,"a",@progbits
	.sectionflags	@""
	.align	4
.nv.constant0._ZN3cub18CUB_300001_SM_10006detail6reduce28DeviceReduceSingleTileKernelINS2_10policy_hubIfjN4cuda3std3__44plusIfEEE10Policy1000EPfSC_iS9_ffNS7_10__identityEEEvT0_T1_T2_T3_T4_T6_:
	.zero		925


//--------------------- .nv.constant0._ZN3cub18CUB_300001_SM_10006detail6reduce18DeviceReduceKernelINS2_10policy_hubIfjN4cuda3std3__44plusIfEEE10Policy1000EN6thrust24THRUST_300001_SM_1000_NS6detail15normal_iteratorINSD_10device_ptrIfEEEEjS9_fNSD_6squareIfEEEEvT0_PT3_T1_NS0_13GridEvenShareISO_EET2_T4_ --------------------------
	.section	.nv.constant0._ZN3cub18CUB_300001_SM_10006detail6reduce18DeviceReduceKernelINS2_10policy_hubIfjN4cuda3std3__44plusIfEEE10Policy1000EN6thrust24THRUST_300001_SM_1000_NS6detail15normal_iteratorINSD_10device_ptrIfEEEEjS9_fNSD_6squareIfEEEEvT0_PT3_T1_NS0_13GridEvenShareISO_EET2_T4_,"a",@progbits
	.sectionflags	@""
	.align	4
.nv.constant0._ZN3cub18CUB_300001_SM_10006detail6reduce18DeviceReduceKernelINS2_10policy_hubIfjN4cuda3std3__44plusIfEEE10Policy1000EN6thrust24THRUST_300001_SM_1000_NS6detail15normal_iteratorINSD_10device_ptrIfEEEEjS9_fNSD_6squareIfEEEEvT0_PT3_T1_NS0_13GridEvenShareISO_EET2_T4_:
	.zero		958


//--------------------- .nv.constant0._ZN3cub18CUB_300001_SM_10006detail6reduce28DeviceReduceSingleTileKernelINS2_10policy_hubIfjN4cuda3std3__44plusIfEEE10Policy1000EN6thrust24THRUST_300001_SM_1000_NS6detail15normal_iteratorINSD_10device_ptrIfEEEEPfjS9_ffNSD_6squareIfEEEEvT0_T1_T2_T3_T4_T6_ --------------------------
	.section	.nv.constant0._ZN3cub18CUB_300001_SM_10006detail6reduce28DeviceReduceSingleTileKernelINS2_10policy_hubIfjN4cuda3std3__44plusIfEEE10Policy1000EN6thrust24THRUST_300001_SM_1000_NS6detail15normal_iteratorINSD_10device_ptrIfEEEEPfjS9_ffNSD_6squareIfEEEEvT0_T1_T2_T3_T4_T6_,"a",@progbits
	.sectionflags	@""
	.align	4
.nv.constant0._ZN3cub18CUB_300001_SM_10006detail6reduce28DeviceReduceSingleTileKernelINS2_10policy_hubIfjN4cuda3std3__44plusIfEEE10Policy1000EN6thrust24THRUST_300001_SM_1000_NS6detail15normal_iteratorINSD_10device_ptrIfEEEEPfjS9_ffNSD_6squareIfEEEEvT0_T1_T2_T3_T4_T6_:
	.zero		925


//--------------------- .nv.constant0._ZN3cub18CUB_300001_SM_10006detail9transform16transform_kernelINS2_10policy_hubILb0EN4cuda3std3__45tupleIJN6thrust24THRUST_300001_SM_1000_NS6detail15normal_iteratorINSA_10device_ptrIfEEEENSA_17constant_iteratorIfNSA_11use_defaultESH_EEEEEE10policy1000ElNS7_7dividesIfEESF_JPfSI_EEEvT0_iT1_T2_DpNS2_10kernel_argIT3_EE --------------------------
	.section	.nv.constant0._ZN3cub18CUB_300001_SM_10006detail9transform16transform_kernelINS2_10policy_hubILb0EN4cuda3std3__45tupleIJN6thrust24THRUST_300001_SM_1000_NS6detail15normal_iteratorINSA_10device_ptrIfEEEENSA_17constant_iteratorIfNSA_11use_defaultESH_EEEEEE10policy1000ElNS7_7dividesIfEESF_JPfSI_EEEvT0_iT1_T2_DpNS2_10kernel_argIT3_EE,"a",@progbits
	.sectionflags	@""
	.align	4
.nv.constant0._ZN3cub18CUB_300001_SM_10006detail9transform16transform_kernelINS2_10policy_hubILb0EN4cuda3std3__45tupleIJN6thrust24THRUST_300001_SM_1000_NS6detail15normal_iteratorINSA_10device_ptrIfEEEENSA_17constant_iteratorIfNSA_11use_defaultESH_EEEEEE10policy1000ElNS7_7dividesIfEESF_JPfSI_EEEvT0_iT1_T2_DpNS2_10kernel_argIT3_EE:
	.zero		952


//--------------------- .nv.constant0._ZN3cub18CUB_300001_SM_10006detail9transform16transform_kernelINS2_10policy_hubILb0EN4cuda3std3__45tupleIJN6thrust24THRUST_300001_SM_1000_NS6detail15normal_iteratorINSA_10device_ptrIfEEEENSA_17constant_iteratorIfNSA_11use_defaultESH_EEEEEE10policy1000EiNS7_7dividesIfEESF_JPfSI_EEEvT0_iT1_T2_DpNS2_10kernel_argIT3_EE --------------------------
	.section	.nv.constant0._ZN3cub18CUB_300001_SM_10006detail9transform16transform_kernelINS2_10policy_hubILb0EN4cuda3std3__45tupleIJN6thrust24THRUST_300001_SM_1000_NS6detail15normal_iteratorINSA_10device_ptrIfEEEENSA_17constant_iteratorIfNSA_11use_defaultESH_EEEEEE10policy1000EiNS7_7dividesIfEESF_JPfSI_EEEvT0_iT1_T2_DpNS2_10kernel_argIT3_EE,"a",@progbits
	.sectionflags	@""
	.align	4
.nv.constant0._ZN3cub18CUB_300001_SM_10006detail9transform16transform_kernelINS2_10policy_hubILb0EN4cuda3std3__45tupleIJN6thrust24THRUST_300001_SM_1000_NS6detail15normal_iteratorINSA_10device_ptrIfEEEENSA_17constant_iteratorIfNSA_11use_defaultESH_EEEEEE10policy1000EiNS7_7dividesIfEESF_JPfSI_EEEvT0_iT1_T2_DpNS2_10kernel_argIT3_EE:
	.zero		952


//--------------------- .nv.constant0._ZN3cub18CUB_300001_SM_10006detail11EmptyKernelIvEEvv --------------------------
	.section	.nv.constant0._ZN3cub18CUB_300001_SM_10006detail11EmptyKernelIvEEvv,"a",@progbits
	.sectionflags	@""
	.align	4
.nv.constant0._ZN3cub18CUB_300001_SM_10006detail11EmptyKernelIvEEvv:
	.zero		896


//--------------------- SYMBOLS --------------------------

	.type		.nv.reservedSmem.offset0,@object
	.size		.nv.reservedSmem.offset0,0x4
	.type		.nv.reservedSmem.cap,@object
	.size		.nv.reservedSmem.cap,0x4
